// auto-generated by cutlass_sweep.grouped_gemm — config: {"arch": "sm_90", "cluster_m": 1, "cluster_n": 1, "dtype": "bf16", "schedule": "cooperative", "tile_k": 64, "tile_m": 256, "tile_n": 256}
#include "cutlass/cutlass.h"
#include "cutlass/gemm/group_array_problem_shape.hpp"
#include "cutlass/gemm/collective/collective_builder.hpp"
#include "cutlass/gemm/device/gemm_universal_adapter.h"
#include "cutlass/gemm/kernel/gemm_universal.hpp"
#include "cutlass/epilogue/collective/collective_builder.hpp"

using Elem = cutlass::bfloat16_t;
using Acc  = float;
using ElemC = cutlass::half_t;
using TileShape    = cute::Shape<cute::_256, cute::_256, cute::_64>;
using ClusterShape = cute::Shape<cute::_1, cute::_1, cute::_1>;
using ProblemShape = cutlass::gemm::GroupProblemShape<cute::Shape<int,int,int>>;

using CollectiveEpilogue = typename cutlass::epilogue::collective::CollectiveBuilder<
    cutlass::arch::Sm90, cutlass::arch::OpClassTensorOp,
    TileShape, ClusterShape,
    cutlass::epilogue::collective::EpilogueTileAuto,
    Acc, Acc,
    ElemC, cutlass::layout::ColumnMajor *, 128 / cutlass::sizeof_bits<ElemC>::value,
    ElemC, cutlass::layout::ColumnMajor *, 128 / cutlass::sizeof_bits<ElemC>::value,
    cutlass::epilogue::PtrArrayTmaWarpSpecializedCooperative
  >::CollectiveOp;

using CollectiveMainloop = typename cutlass::gemm::collective::CollectiveBuilder<
    cutlass::arch::Sm90, cutlass::arch::OpClassTensorOp,
    Elem, cutlass::layout::RowMajor *, 128 / cutlass::sizeof_bits<Elem>::value,
    Elem, cutlass::layout::ColumnMajor *, 128 / cutlass::sizeof_bits<Elem>::value,
    Acc,
    TileShape, ClusterShape,
    cutlass::gemm::collective::StageCountAutoCarveout<
        static_cast<int>(sizeof(typename CollectiveEpilogue::SharedStorage))>,
    cutlass::gemm::KernelPtrArrayTmaWarpSpecializedCooperative
  >::CollectiveOp;

using GemmKernel = cutlass::gemm::kernel::GemmUniversal<
    ProblemShape, CollectiveMainloop, CollectiveEpilogue>;
using Gemm = cutlass::gemm::device::GemmUniversalAdapter<GemmKernel>;

auto* _anchor = &cutlass::device_kernel<GemmKernel>;


// ===== COMPILED SASS (sm_90a) =====

	.target	sm_90a

	.elftype	@"ET_EXEC"


//--------------------- .note.nv.tkinfo           --------------------------
	.section	.note.nv.tkinfo,"",@"SHT_NOTE"
	.sectionflags	@"SHF_NOTE_NV_TKINFO"
	.tkinfo
        /*0018*/ 	.word	0x00000002
        /*0030*/ 	.string	""
        /*0030*/ 	.string	"ptxas"
        /*0030*/ 	.string	"Cuda compilation tools, release 13.0, V13.0.88"
        /*0030*/ 	.string	"Build cuda_13.0.r13.0/compiler.36424714_0"
        /*0030*/ 	.string	"-arch sm_90a -m 64 "



//--------------------- .note.nv.cuinfo           --------------------------
	.section	.note.nv.cuinfo,"",@"SHT_NOTE"
	.sectionflags	@"SHF_NOTE_NV_CUINFO"
        /*0018*/ 	.short	0x0002
        /*001a*/ 	.short	0x005a
        /*001c*/ 	.short	0x0082
	.zero		2


//--------------------- .nv.info                  --------------------------
	.section	.nv.info,"",@"SHT_CUDA_INFO"
	.align	4


	//----- nvinfo : EIATTR_REGCOUNT
	.align		4
        /*0000*/ 	.byte	0x04, 0x2f
        /*0002*/ 	.short	(.L_15 - .L_14)
	.align		4
.L_14:
        /*0004*/ 	.word	index@(_ZN7cutlass13device_kernelINS_4gemm6kernel13GemmUniversalINS1_17GroupProblemShapeIN4cute5tupleIJiiiEEEEENS1_10collective13CollectiveMmaINS1_39MainloopSm90ArrayTmaGmmaWarpSpecializedILi3ENS6_IJNS5_1CILi1EEESD_SD_EEENS1_43KernelPtrArrayTmaWarpSpecializedCooperativeEEENS6_IJNSC_ILi256EEESH_NSC_ILi64EEEEEENS_10bfloat16_tEPNS6_IJlSD_NSC_ILi0EEEEEESK_SN_NS5_8TiledMMAINS5_8MMA_AtomIJNS5_4SM904GMMA28MMA_64x256x16_F32BF16BF16_SSILNSR_5MajorE0ELST_0ELNSR_7ScaleInE1ELSU_1EEEEEENS5_6LayoutINS6_IJNSC_ILi2EEESD_SD_EEENS6_IJSD_SL_SL_EEEEENS6_IJNS5_10UnderscoreES12_S12_EEEEENS5_13SM90_TMA_LOADENS5_14ComposedLayoutINS5_7SwizzleILi3ELi4ELi3EEENS5_18smem_ptr_flag_bitsILi16EEENSX_INS6_IJNSC_ILi8EEESI_EEENS6_IJSI_SD_EEEEEEEvNS5_8identityES15_S1F_vS1G_EENS_8epilogue10collective18CollectiveEpilogueINS1I_30Sm90PtrArrayTmaWarpSpecializedILi4ELi2ELi16ELb1ELb0ELi2EEEJSJ_NS6_IJNSC_ILi128EEENSC_ILi32EEEEEENS_6half_tEPNS6_IJSD_lSL_EEES1Q_S1S_NS1I_6fusion15FusionCallbacksIS1M_NS1T_17LinearCombinationIS1Q_fS1Q_fLNS_15FloatRoundStyleE2EEESJ_S1P_JEEES15_NS16_IS18_S1A_NSX_INS6_IJSI_S1B_EEENS6_IJSD_SI_EEEEEEENS5_17SM75_U16x8_LDSM_TENS5_14SM90_TMA_STOREES22_NS5_17SM90_U16x8_STSM_TENS5_9Copy_AtomIJNS5_17SM90_U32x4_STSM_NES1Q_EEEvEEEvvEEEEvNT_6ParamsE)
        /*0008*/ 	.word	0x000000a8


	//----- nvinfo : EIATTR_FRAME_SIZE
	.align		4
.L_15:
        /*000c*/ 	.byte	0x04, 0x11
        /*000e*/ 	.short	(.L_17 - .L_16)
	.align		4
.L_16:
        /*0010*/ 	.word	index@($__internal_0_$__cuda_sm20_div_u64)
        /*0014*/ 	.word	0x000007f8


	//----- nvinfo : EIATTR_FRAME_SIZE
	.align		4
.L_17:
        /*0018*/ 	.byte	0x04, 0x11
        /*001a*/ 	.short	(.L_19 - .L_18)
	.align		4
.L_18:
        /*001c*/ 	.word	index@(_ZN7cutlass13device_kernelINS_4gemm6kernel13GemmUniversalINS1_17GroupProblemShapeIN4cute5tupleIJiiiEEEEENS1_10collective13CollectiveMmaINS1_39MainloopSm90ArrayTmaGmmaWarpSpecializedILi3ENS6_IJNS5_1CILi1EEESD_SD_EEENS1_43KernelPtrArrayTmaWarpSpecializedCooperativeEEENS6_IJNSC_ILi256EEESH_NSC_ILi64EEEEEENS_10bfloat16_tEPNS6_IJlSD_NSC_ILi0EEEEEESK_SN_NS5_8TiledMMAINS5_8MMA_AtomIJNS5_4SM904GMMA28MMA_64x256x16_F32BF16BF16_SSILNSR_5MajorE0ELST_0ELNSR_7ScaleInE1ELSU_1EEEEEENS5_6LayoutINS6_IJNSC_ILi2EEESD_SD_EEENS6_IJSD_SL_SL_EEEEENS6_IJNS5_10UnderscoreES12_S12_EEEEENS5_13SM90_TMA_LOADENS5_14ComposedLayoutINS5_7SwizzleILi3ELi4ELi3EEENS5_18smem_ptr_flag_bitsILi16EEENSX_INS6_IJNSC_ILi8EEESI_EEENS6_IJSI_SD_EEEEEEEvNS5_8identityES15_S1F_vS1G_EENS_8epilogue10collective18CollectiveEpilogueINS1I_30Sm90PtrArrayTmaWarpSpecializedILi4ELi2ELi16ELb1ELb0ELi2EEEJSJ_NS6_IJNSC_ILi128EEENSC_ILi32EEEEEENS_6half_tEPNS6_IJSD_lSL_EEES1Q_S1S_NS1I_6fusion15FusionCallbacksIS1M_NS1T_17LinearCombinationIS1Q_fS1Q_fLNS_15FloatRoundStyleE2EEESJ_S1P_JEEES15_NS16_IS18_S1A_NSX_INS6_IJSI_S1B_EEENS6_IJSD_SI_EEEEEEENS5_17SM75_U16x8_LDSM_TENS5_14SM90_TMA_STOREES22_NS5_17SM90_U16x8_STSM_TENS5_9Copy_AtomIJNS5_17SM90_U32x4_STSM_NES1Q_EEEvEEEvvEEEEvNT_6ParamsE)
        /*0020*/ 	.word	0x000007f8


	//----- nvinfo : EIATTR_MIN_STACK_SIZE
	.align		4
.L_19:
        /*0024*/ 	.byte	0x04, 0x12
        /*0026*/ 	.short	(.L_21 - .L_20)
	.align		4
.L_20:
        /*0028*/ 	.word	index@(_ZN7cutlass13device_kernelINS_4gemm6kernel13GemmUniversalINS1_17GroupProblemShapeIN4cute5tupleIJiiiEEEEENS1_10collective13CollectiveMmaINS1_39MainloopSm90ArrayTmaGmmaWarpSpecializedILi3ENS6_IJNS5_1CILi1EEESD_SD_EEENS1_43KernelPtrArrayTmaWarpSpecializedCooperativeEEENS6_IJNSC_ILi256EEESH_NSC_ILi64EEEEEENS_10bfloat16_tEPNS6_IJlSD_NSC_ILi0EEEEEESK_SN_NS5_8TiledMMAINS5_8MMA_AtomIJNS5_4SM904GMMA28MMA_64x256x16_F32BF16BF16_SSILNSR_5MajorE0ELST_0ELNSR_7ScaleInE1ELSU_1EEEEEENS5_6LayoutINS6_IJNSC_ILi2EEESD_SD_EEENS6_IJSD_SL_SL_EEEEENS6_IJNS5_10UnderscoreES12_S12_EEEEENS5_13SM90_TMA_LOADENS5_14ComposedLayoutINS5_7SwizzleILi3ELi4ELi3EEENS5_18smem_ptr_flag_bitsILi16EEENSX_INS6_IJNSC_ILi8EEESI_EEENS6_IJSI_SD_EEEEEEEvNS5_8identityES15_S1F_vS1G_EENS_8epilogue10collective18CollectiveEpilogueINS1I_30Sm90PtrArrayTmaWarpSpecializedILi4ELi2ELi16ELb1ELb0ELi2EEEJSJ_NS6_IJNSC_ILi128EEENSC_ILi32EEEEEENS_6half_tEPNS6_IJSD_lSL_EEES1Q_S1S_NS1I_6fusion15FusionCallbacksIS1M_NS1T_17LinearCombinationIS1Q_fS1Q_fLNS_15FloatRoundStyleE2EEESJ_S1P_JEEES15_NS16_IS18_S1A_NSX_INS6_IJSI_S1B_EEENS6_IJSD_SI_EEEEEEENS5_17SM75_U16x8_LDSM_TENS5_14SM90_TMA_STOREES22_NS5_17SM90_U16x8_STSM_TENS5_9Copy_AtomIJNS5_17SM90_U32x4_STSM_NES1Q_EEEvEEEvvEEEEvNT_6ParamsE)
        /*002c*/ 	.word	0x000007f8
.L_21:


//--------------------- .nv.compat                --------------------------
	.section	.nv.compat,"",@"SHT_CUDA_COMPAT_INFO"
	.align	4
        /*0000*/ 	.byte	0x02, 0x09, 0x01, 0x00, 0x02, 0x02, 0x04, 0x00, 0x02, 0x05, 0x05, 0x00, 0x03, 0x07, 0x01, 0x01
        /*0010*/ 	.byte	0x02, 0x03, 0x03, 0x00, 0x02, 0x06, 0x01, 0x00, 0x04, 0x0b, 0x08, 0x00, 0x00, 0x00, 0x00, 0x00
        /*0020*/ 	.byte	0x00, 0x00, 0x00, 0x00


//--------------------- .nv.info._ZN7cutlass13device_kernelINS_4gemm6kernel13GemmUniversalINS1_17GroupProblemShapeIN4cute5tupleIJiiiEEEEENS1_10collective13CollectiveMmaINS1_39MainloopSm90ArrayTmaGmmaWarpSpecializedILi3ENS6_IJNS5_1CILi1EEESD_SD_EEENS1_43KernelPtrArrayTmaWarpSpecializedCooperativeEEENS6_IJNSC_ILi256EEESH_NSC_ILi64EEEEEENS_10bfloat16_tEPNS6_IJlSD_NSC_ILi0EEEEEESK_SN_NS5_8TiledMMAINS5_8MMA_AtomIJNS5_4SM904GMMA28MMA_64x256x16_F32BF16BF16_SSILNSR_5MajorE0ELST_0ELNSR_7ScaleInE1ELSU_1EEEEEENS5_6LayoutINS6_IJNSC_ILi2EEESD_SD_EEENS6_IJSD_SL_SL_EEEEENS6_IJNS5_10UnderscoreES12_S12_EEEEENS5_13SM90_TMA_LOADENS5_14ComposedLayoutINS5_7SwizzleILi3ELi4ELi3EEENS5_18smem_ptr_flag_bitsILi16EEENSX_INS6_IJNSC_ILi8EEESI_EEENS6_IJSI_SD_EEEEEEEvNS5_8identityES15_S1F_vS1G_EENS_8epilogue10collective18CollectiveEpilogueINS1I_30Sm90PtrArrayTmaWarpSpecializedILi4ELi2ELi16ELb1ELb0ELi2EEEJSJ_NS6_IJNSC_ILi128EEENSC_ILi32EEEEEENS_6half_tEPNS6_IJSD_lSL_EEES1Q_S1S_NS1I_6fusion15FusionCallbacksIS1M_NS1T_17LinearCombinationIS1Q_fS1Q_fLNS_15FloatRoundStyleE2EEESJ_S1P_JEEES15_NS16_IS18_S1A_NSX_INS6_IJSI_S1B_EEENS6_IJSD_SI_EEEEEEENS5_17SM75_U16x8_LDSM_TENS5_14SM90_TMA_STOREES22_NS5_17SM90_U16x8_STSM_TENS5_9Copy_AtomIJNS5_17SM90_U32x4_STSM_NES1Q_EEEvEEEvvEEEEvNT_6ParamsE --------------------------
	.section	.nv.info._ZN7cutlass13device_kernelINS_4gemm6kernel13GemmUniversalINS1_17GroupProblemShapeIN4cute5tupleIJiiiEEEEENS1_10collective13CollectiveMmaINS1_39MainloopSm90ArrayTmaGmmaWarpSpecializedILi3ENS6_IJNS5_1CILi1EEESD_SD_EEENS1_43KernelPtrArrayTmaWarpSpecializedCooperativeEEENS6_IJNSC_ILi256EEESH_NSC_ILi64EEEEEENS_10bfloat16_tEPNS6_IJlSD_NSC_ILi0EEEEEESK_SN_NS5_8TiledMMAINS5_8MMA_AtomIJNS5_4SM904GMMA28MMA_64x256x16_F32BF16BF16_SSILNSR_5MajorE0ELST_0ELNSR_7ScaleInE1ELSU_1EEEEEENS5_6LayoutINS6_IJNSC_ILi2EEESD_SD_EEENS6_IJSD_SL_SL_EEEEENS6_IJNS5_10UnderscoreES12_S12_EEEEENS5_13SM90_TMA_LOADENS5_14ComposedLayoutINS5_7SwizzleILi3ELi4ELi3EEENS5_18smem_ptr_flag_bitsILi16EEENSX_INS6_IJNSC_ILi8EEESI_EEENS6_IJSI_SD_EEEEEEEvNS5_8identityES15_S1F_vS1G_EENS_8epilogue10collective18CollectiveEpilogueINS1I_30Sm90PtrArrayTmaWarpSpecializedILi4ELi2ELi16ELb1ELb0ELi2EEEJSJ_NS6_IJNSC_ILi128EEENSC_ILi32EEEEEENS_6half_tEPNS6_IJSD_lSL_EEES1Q_S1S_NS1I_6fusion15FusionCallbacksIS1M_NS1T_17LinearCombinationIS1Q_fS1Q_fLNS_15FloatRoundStyleE2EEESJ_S1P_JEEES15_NS16_IS18_S1A_NSX_INS6_IJSI_S1B_EEENS6_IJSD_SI_EEEEEEENS5_17SM75_U16x8_LDSM_TENS5_14SM90_TMA_STOREES22_NS5_17SM90_U16x8_STSM_TENS5_9Copy_AtomIJNS5_17SM90_U32x4_STSM_NES1Q_EEEvEEEvvEEEEvNT_6ParamsE,"",@"SHT_CUDA_INFO"
	.sectionflags	@""
	.align	4


	//----- nvinfo : EIATTR_CUDA_API_VERSION
	.align		4
        /*0000*/ 	.byte	0x04, 0x37
        /*0002*/ 	.short	(.L_23 - .L_22)
.L_22:
        /*0004*/ 	.word	0x00000082


	//----- nvinfo : EIATTR_KPARAM_INFO
	.align		4
.L_23:
        /*0008*/ 	.byte	0x04, 0x17
        /*000a*/ 	.short	(.L_25 - .L_24)
.L_24:
        /*000c*/ 	.word	0x00000000
        /*0010*/ 	.short	0x0000
        /*0012*/ 	.short	0x0070
        /*0014*/ 	.byte	0x00, 0xf0, 0x01, 0x1c


	//----- nvinfo : EIATTR_SPARSE_MMA_MASK
	.align		4
.L_25:
        /*0018*/ 	.byte	0x03, 0x50
        /*001a*/ 	.short	0x0000


	//----- nvinfo : EIATTR_MAXREG_COUNT
	.align		4
        /*001c*/ 	.byte	0x03, 0x1b
        /*001e*/ 	.short	0x00a8


	//----- nvinfo : EIATTR_NUM_BARRIERS
	.align		4
        /*0020*/ 	.byte	0x02, 0x4c
        /*0022*/ 	.byte	0x02
	.zero		1


	//----- nvinfo : EIATTR_EXTERNS
	.align		4
        /*0024*/ 	.byte	0x04, 0x0f
        /*0026*/ 	.short	(.L_27 - .L_26)


	//   ....[0]....
	.align		4
.L_26:
        /*0028*/ 	.word	index@(__assertfail)


	//----- nvinfo : EIATTR_ANNOTATIONS
	.align		4
.L_27:
        /*002c*/ 	.byte	0x04, 0x55
        /*002e*/ 	.short	(.L_29 - .L_28)


	//   ....[0]....
.L_28:
        /*0030*/ 	.word	0x00000001
        /*0034*/ 	.byte	0xb0, 0x36, 0x00, 0x00, 0x01, 0x00, 0x00, 0x00, 0xf0, 0x36, 0x00, 0x00, 0x01, 0x00, 0x00, 0x00
        /* <DEDUP_REMOVED lines=780> */
        /*3104*/ 	.byte	0x80, 0x67, 0x01, 0x00, 0x01, 0x00, 0x00, 0x00, 0xd0, 0x67, 0x01, 0x00


	//----- nvinfo : EIATTR_MERCURY_ISA_VERSION
	.align		4
.L_29:
        /*3110*/ 	.byte	0x03, 0x5f
        /*3112*/ 	.short	0x0101


	//----- nvinfo : EIATTR_INT_WARP_WIDE_INSTR_OFFSETS
	.align		4
        /*3114*/ 	.byte	0x04, 0x31
        /*3116*/ 	.short	(.L_31 - .L_30)


	//   ....[0]....
.L_30:
        /*3118*/ 	.word	0x00001140


	//   ....[1]....
        /*311c*/ 	.word	0x00001150


	//   ....[2]....
        /*3120*/ 	.word	0x000011c0


	//----- nvinfo : EIATTR_COOP_GROUP_MASK_REGIDS
	.align		4
.L_31:
        /*3124*/ 	.byte	0x04, 0x29
        /*3126*/ 	.short	(.L_33 - .L_32)


	//   ....[0]....
.L_32:
        /*3128*/ 	.word	0xffffffff


	//   ....[1]....
        /*312c*/ 	.word	0xffffffff


	//   ....[2]....
        /*3130*/ 	.word	0xffffffff


	//   ....[3]....
        /*3134*/ 	.word	0xffffffff


	//   ....[4]....
        /*3138*/ 	.word	0xffffffff


	//   ....[5]....
        /*313c*/ 	.word	0xffffffff


	//   ....[6]....
        /*3140*/ 	.word	0xffffffff


	//   ....[7]....
        /*3144*/ 	.word	0xffffffff


	//   ....[8]....
        /*3148*/ 	.word	0xffffffff


	//   ....[9]....
        /*314c*/ 	.word	0xffffffff


	//   ....[10]....
        /*3150*/ 	.word	0xffffffff


	//   ....[11]....
        /*3154*/ 	.word	0xffffffff


	//   ....[12]....
        /*3158*/ 	.word	0xffffffff


	//   ....[13]....
        /*315c*/ 	.word	0xffffffff


	//   ....[14]....
        /*3160*/ 	.word	0xffffffff


	//   ....[15]....
        /*3164*/ 	.word	0xffffffff


	//   ....[16]....
        /*3168*/ 	.word	0xffffffff


	//   ....[17]....
        /*316c*/ 	.word	0xffffffff


	//   ....[18]....
        /*3170*/ 	.word	0xffffffff


	//   ....[19]....
        /*3174*/ 	.word	0xffffffff


	//   ....[20]....
        /*3178*/ 	.word	0xffffffff


	//   ....[21]....
        /*317c*/ 	.word	0xffffffff


	//   ....[22]....
        /*3180*/ 	.word	0xffffffff


	//   ....[23]....
        /*3184*/ 	.word	0xffffffff


	//   ....[24]....
        /*3188*/ 	.word	0xffffffff


	//   ....[25]....
        /*318c*/ 	.word	0xffffffff


	//   ....[26]....
        /*3190*/ 	.word	0xffffffff


	//   ....[27]....
        /*3194*/ 	.word	0xffffffff


	//   ....[28]....
        /*3198*/ 	.word	0xffffffff


	//   ....[29]....
        /*319c*/ 	.word	0xffffffff


	//   ....[30]....
        /*31a0*/ 	.word	0xffffffff


	//   ....[31]....
        /*31a4*/ 	.word	0xffffffff


	//   ....[32]....
        /*31a8*/ 	.word	0xffffffff


	//   ....[33]....
        /*31ac*/ 	.word	0xffffffff


	//   ....[34]....
        /*31b0*/ 	.word	0xffffffff


	//   ....[35]....
        /*31b4*/ 	.word	0xffffffff


	//   ....[36]....
        /*31b8*/ 	.word	0xffffffff


	//   ....[37]....
        /*31bc*/ 	.word	0xffffffff


	//   ....[38]....
        /*31c0*/ 	.word	0xffffffff


	//   ....[39]....
        /*31c4*/ 	.word	0xffffffff


	//   ....[40]....
        /*31c8*/ 	.word	0xffffffff


	//   ....[41]....
        /*31cc*/ 	.word	0xffffffff


	//   ....[42]....
        /*31d0*/ 	.word	0xffffffff


	//   ....[43]....
        /*31d4*/ 	.word	0xffffffff


	//   ....[44]....
        /*31d8*/ 	.word	0xffffffff


	//   ....[45]....
        /*31dc*/ 	.word	0xffffffff


	//   ....[46]....
        /*31e0*/ 	.word	0xffffffff


	//   ....[47]....
        /*31e4*/ 	.word	0xffffffff


	//   ....[48]....
        /*31e8*/ 	.word	0xffffffff


	//   ....[49]....
        /*31ec*/ 	.word	0xffffffff


	//   ....[50]....
        /*31f0*/ 	.word	0xffffffff


	//   ....[51]....
        /*31f4*/ 	.word	0xffffffff


	//   ....[52]....
        /*31f8*/ 	.word	0xffffffff


	//   ....[53]....
        /*31fc*/ 	.word	0xffffffff


	//   ....[54]....
        /*3200*/ 	.word	0xffffffff


	//   ....[55]....
        /*3204*/ 	.word	0xffffffff


	//   ....[56]....
        /*3208*/ 	.word	0xffffffff


	//   ....[57]....
        /*320c*/ 	.word	0xffffffff


	//   ....[58]....
        /*3210*/ 	.word	0xffffffff


	//   ....[59]....
        /*3214*/ 	.word	0xffffffff


	//   ....[60]....
        /*3218*/ 	.word	0xffffffff


	//   ....[61]....
        /*321c*/ 	.word	0xffffffff


	//   ....[62]....
        /*3220*/ 	.word	0xffffffff


	//   ....[63]....
        /*3224*/ 	.word	0xffffffff


	//   ....[64]....
        /*3228*/ 	.word	0xffffffff


	//   ....[65]....
        /*322c*/ 	.word	0xffffffff


	//   ....[66]....
        /*3230*/ 	.word	0xffffffff


	//   ....[67]....
        /*3234*/ 	.word	0xffffffff


	//   ....[68]....
        /*3238*/ 	.word	0xffffffff


	//   ....[69]....
        /*323c*/ 	.word	0xffffffff


	//   ....[70]....
        /*3240*/ 	.word	0xffffffff


	//   ....[71]....
        /*3244*/ 	.word	0xffffffff


	//   ....[72]....
        /*3248*/ 	.word	0xffffffff


	//   ....[73]....
        /*324c*/ 	.word	0xffffffff


	//   ....[74]....
        /*3250*/ 	.word	0xffffffff


	//   ....[75]....
        /*3254*/ 	.word	0xffffffff


	//   ....[76]....
        /*3258*/ 	.word	0xffffffff


	//   ....[77]....
        /*325c*/ 	.word	0xffffffff


	//   ....[78]....
        /*3260*/ 	.word	0x0500000f


	//----- nvinfo : EIATTR_COOP_GROUP_INSTR_OFFSETS
	.align		4
.L_33:
        /*3264*/ 	.byte	0x04, 0x28
        /*3266*/ 	.short	(.L_35 - .L_34)


	//   ....[0]....
.L_34:
        /*3268*/ 	.word	0x00000820


	//   ....[1]....
        /*326c*/ 	.word	0x00000850


	//   ....[2]....
        /*3270*/ 	.word	0x00000d00


	//   ....[3]....
        /*3274*/ 	.word	0x00000ed0


	//   ....[4]....
        /*3278*/ 	.word	0x000010a0


	//   ....[5]....
        /*327c*/ 	.word	0x000018f0


	//   ....[6]....
        /*3280*/ 	.word	0x00001920


	//   ....[7]....
        /*3284*/ 	.word	0x000019a0


	//   ....[8]....
        /*3288*/ 	.word	0x000019b0


	//   ....[9]....
        /*328c*/ 	.word	0x000019f0


	//   ....[10]....
        /*3290*/ 	.word	0x00001a10


	//   ....[11]....
        /*3294*/ 	.word	0x00001a50


	//   ....[12]....
        /*3298*/ 	.word	0x00001a70


	//   ....[13]....
        /*329c*/ 	.word	0x00001ab0


	//   ....[14]....
        /*32a0*/ 	.word	0x00001ad0


	//   ....[15]....
        /*32a4*/ 	.word	0x00001b40


	//   ....[16]....
        /*32a8*/ 	.word	0x00001c70


	//   ....[17]....
        /*32ac*/ 	.word	0x00001cf0


	//   ....[18]....
        /*32b0*/ 	.word	0x000022d0


	//   ....[19]....
        /*32b4*/ 	.word	0x000022e0


	//   ....[20]....
        /*32b8*/ 	.word	0x00002330


	//   ....[21]....
        /*32bc*/ 	.word	0x00002340


	//   ....[22]....
        /*32c0*/ 	.word	0x00002390


	//   ....[23]....
        /*32c4*/ 	.word	0x000023a0


	//   ....[24]....
        /*32c8*/ 	.word	0x000023f0


	//   ....[25]....
        /*32cc*/ 	.word	0x00002400


	//   ....[26]....
        /*32d0*/ 	.word	0x00002450


	//   ....[27]....
        /*32d4*/ 	.word	0x00002460


	//   ....[28]....
        /*32d8*/ 	.word	0x000024f0


	//   ....[29]....
        /*32dc*/ 	.word	0x00002540


	//   ....[30]....
        /*32e0*/ 	.word	0x000025d0


	//   ....[31]....
        /*32e4*/ 	.word	0x000025f0


	//   ....[32]....
        /*32e8*/ 	.word	0x00002600


	//   ....[33]....
        /*32ec*/ 	.word	0x00002610


	//   ....[34]....
        /*32f0*/ 	.word	0x00002620


	//   ....[35]....
        /*32f4*/ 	.word	0x00002630


	//   ....[36]....
        /*32f8*/ 	.word	0x00002bd0


	//   ....[37]....
        /*32fc*/ 	.word	0x00002e70


	//   ....[38]....
        /*3300*/ 	.word	0x00003220


	//   ....[39]....
        /*3304*/ 	.word	0x00004090


	//   ....[40]....
        /*3308*/ 	.word	0x000137d0


	//   ....[41]....
        /*330c*/ 	.word	0x00013c90


	//   ....[42]....
        /*3310*/ 	.word	0x00014030


	//   ....[43]....
        /*3314*/ 	.word	0x00016250


	//   ....[44]....
        /*3318*/ 	.word	0x00016980


	//   ....[45]....
        /*331c*/ 	.word	0x00016eb0


	//   ....[46]....
        /*3320*/ 	.word	0x00017d00


	//   ....[47]....
        /*3324*/ 	.word	0x00018aa0


	//   ....[48]....
        /*3328*/ 	.word	0x00018ac0


	//   ....[49]....
        /*332c*/ 	.word	0x00018b10


	//   ....[50]....
        /*3330*/ 	.word	0x00018b30


	//   ....[51]....
        /*3334*/ 	.word	0x00018b70


	//   ....[52]....
        /*3338*/ 	.word	0x00018ba0


	//   ....[53]....
        /*333c*/ 	.word	0x00018be0


	//   ....[54]....
        /*3340*/ 	.word	0x00018c10


	//   ....[55]....
        /*3344*/ 	.word	0x00018c50


	//   ....[56]....
        /*3348*/ 	.word	0x00018c80


	//   ....[57]....
        /*334c*/ 	.word	0x00018d10


	//   ....[58]....
        /*3350*/ 	.word	0x00018e30


	//   ....[59]....
        /*3354*/ 	.word	0x00018e50


	//   ....[60]....
        /*3358*/ 	.word	0x000194b0


	//   ....[61]....
        /*335c*/ 	.word	0x000194c0


	//   ....[62]....
        /*3360*/ 	.word	0x00019510


	//   ....[63]....
        /*3364*/ 	.word	0x00019520


	//   ....[64]....
        /*3368*/ 	.word	0x00019570


	//   ....[65]....
        /*336c*/ 	.word	0x00019580


	//   ....[66]....
        /*3370*/ 	.word	0x000195d0


	//   ....[67]....
        /*3374*/ 	.word	0x000195e0


	//   ....[68]....
        /*3378*/ 	.word	0x00019630


	//   ....[69]....
        /*337c*/ 	.word	0x00019640


	//   ....[70]....
        /*3380*/ 	.word	0x000196d0


	//   ....[71]....
        /*3384*/ 	.word	0x00019740


	//   ....[72]....
        /*3388*/ 	.word	0x000197d0


	//   ....[73]....
        /*338c*/ 	.word	0x000197f0


	//   ....[74]....
        /*3390*/ 	.word	0x00019800


	//   ....[75]....
        /*3394*/ 	.word	0x00019810


	//   ....[76]....
        /*3398*/ 	.word	0x00019820


	//   ....[77]....
        /*339c*/ 	.word	0x00019830


	//   ....[78]....
        /*33a0*/ 	.word	0x0001b560


	//----- nvinfo : EIATTR_REG_RECONFIG
	.align		4
.L_35:
        /*33a4*/ 	.byte	0x01, 0x54
	.zero		2


	//----- nvinfo : EIATTR_SYSCALL_OFFSETS
	.align		4
        /*33a8*/ 	.byte	0x04, 0x46
        /*33aa*/ 	.short	(.L_37 - .L_36)


	//   ....[0]....
.L_36:
        /*33ac*/ 	.word	0x0000c570


	//   ....[1]....
        /*33b0*/ 	.word	0x0000c660


	//----- nvinfo : EIATTR_MBARRIER_INSTR_OFFSETS
	.align		4
.L_37:
        /*33b4*/ 	.byte	0x04, 0x39
        /*33b6*/ 	.short	(.L_39 - .L_38)


	//   ....[0]....
.L_38:
        /*33b8*/ 	.word	0x00000be0
        /*33bc*/ 	.word	0x000000ff
        /*33c0*/ 	.word	0x00038400
        /*33c4*/ 	.short	0x0100
        /*33c6*/ 	.byte	0x06
	.zero		1


	//   ....[1]....
        /*33c8*/ 	.word	0x00000bf0
        /*33cc*/ 	.word	0x000000ff
        /*33d0*/ 	.word	0x00038440
        /*33d4*/ 	.short	0x0100
        /*33d6*/ 	.byte	0x06
	.zero		1


	//   ....[2]....
        /*33d8*/ 	.word	0x00000c00
        /*33dc*/ 	.word	0x000000ff
        /*33e0*/ 	.word	0x00038408
        /*33e4*/ 	.short	0x0100
        /*33e6*/ 	.byte	0x06
	.zero		1


	//   ....[3]....
        /*33e8*/ 	.word	0x00000c10
        /*33ec*/ 	.word	0x000000ff
        /*33f0*/ 	.word	0x00038448
        /*33f4*/ 	.short	0x0100
        /*33f6*/ 	.byte	0x06
	.zero		1


	//   ....[4]....
        /*33f8*/ 	.word	0x00000c20
        /*33fc*/ 	.word	0x000000ff
        /*3400*/ 	.word	0x00038410
        /*3404*/ 	.short	0x0100
        /*3406*/ 	.byte	0x06
	.zero		1


	//   ....[5]....
        /*3408*/ 	.word	0x00000c30
        /*340c*/ 	.word	0x000000ff
        /*3410*/ 	.word	0x00038450
        /*3414*/ 	.short	0x0100
        /*3416*/ 	.byte	0x06
	.zero		1


	//   ....[6]....
        /*3418*/ 	.word	0x00000c40
        /*341c*/ 	.word	0x000000ff
        /*3420*/ 	.word	0x00038418
        /*3424*/ 	.short	0x0100
        /*3426*/ 	.byte	0x06
	.zero		1


	//   ....[7]....
        /*3428*/ 	.word	0x00000c50
        /*342c*/ 	.word	0x000000ff
        /*3430*/ 	.word	0x00038458
        /*3434*/ 	.short	0x0100
        /*3436*/ 	.byte	0x06
	.zero		1


	//   ....[8]....
        /*3438*/ 	.word	0x00000c60
        /*343c*/ 	.word	0x000000ff
        /*3440*/ 	.word	0x00038420
        /*3444*/ 	.short	0x0100
        /*3446*/ 	.byte	0x06
	.zero		1


	//   ....[9]....
        /*3448*/ 	.word	0x00000c70
        /*344c*/ 	.word	0x000000ff
        /*3450*/ 	.word	0x00038460
        /*3454*/ 	.short	0x0100
        /*3456*/ 	.byte	0x06
	.zero		1


	//   ....[10]....
        /*3458*/ 	.word	0x00000c80
        /*345c*/ 	.word	0x000000ff
        /*3460*/ 	.word	0x00038428
        /*3464*/ 	.short	0x0100
        /*3466*/ 	.byte	0x06
	.zero		1


	//   ....[11]....
        /*3468*/ 	.word	0x00000c90
        /*346c*/ 	.word	0x000000ff
        /*3470*/ 	.word	0x00038468
        /*3474*/ 	.short	0x0100
        /*3476*/ 	.byte	0x06
	.zero		1


	//   ....[12]....
        /*3478*/ 	.word	0x00000ca0
        /*347c*/ 	.word	0x000000ff
        /*3480*/ 	.word	0x00038430
        /*3484*/ 	.short	0x0100
        /*3486*/ 	.byte	0x06
	.zero		1


	//   ....[13]....
        /*3488*/ 	.word	0x00000cb0
        /*348c*/ 	.word	0x000000ff
        /*3490*/ 	.word	0x00038470
        /*3494*/ 	.short	0x0100
        /*3496*/ 	.byte	0x06
	.zero		1


	//   ....[14]....
        /*3498*/ 	.word	0x00000cc0
        /*349c*/ 	.word	0x000000ff
        /*34a0*/ 	.word	0x00038438
        /*34a4*/ 	.short	0x0100
        /*34a6*/ 	.byte	0x06
	.zero		1


	//   ....[15]....
        /*34a8*/ 	.word	0x00000cd0
        /*34ac*/ 	.word	0x000000ff
        /*34b0*/ 	.word	0x00038478
        /*34b4*/ 	.short	0x0100
        /*34b6*/ 	.byte	0x06
	.zero		1


	//   ....[16]....
        /*34b8*/ 	.word	0x00000e60
        /*34bc*/ 	.word	0x000000ff
        /*34c0*/ 	.word	0x00038480
        /*34c4*/ 	.short	0x0100
        /*34c6*/ 	.byte	0x06
	.zero		1


	//   ....[17]....
        /*34c8*/ 	.word	0x00000e70
        /*34cc*/ 	.word	0x000000ff
        /*34d0*/ 	.word	0x00038498
        /*34d4*/ 	.short	0x0100
        /*34d6*/ 	.byte	0x06
	.zero		1


	//   ....[18]....
        /*34d8*/ 	.word	0x00000e80
        /*34dc*/ 	.word	0x000000ff
        /*34e0*/ 	.word	0x00038488
        /*34e4*/ 	.short	0x0100
        /*34e6*/ 	.byte	0x06
	.zero		1


	//   ....[19]....
        /*34e8*/ 	.word	0x00000e90
        /*34ec*/ 	.word	0x000000ff
        /*34f0*/ 	.word	0x000384a0
        /*34f4*/ 	.short	0x0100
        /*34f6*/ 	.byte	0x06
	.zero		1


	//   ....[20]....
        /*34f8*/ 	.word	0x00000ea0
        /*34fc*/ 	.word	0x000000ff
        /*3500*/ 	.word	0x00038490
        /*3504*/ 	.short	0x0100
        /*3506*/ 	.byte	0x06
	.zero		1


	//   ....[21]....
        /*3508*/ 	.word	0x00000eb0
        /*350c*/ 	.word	0x000000ff
        /*3510*/ 	.word	0x000384a8
        /*3514*/ 	.short	0x0100
        /*3516*/ 	.byte	0x06
	.zero		1


	//   ....[22]....
        /*3518*/ 	.word	0x00001010
        /*351c*/ 	.word	0x000000ff
        /*3520*/ 	.word	0x000384b0
        /*3524*/ 	.short	0x0100
        /*3526*/ 	.byte	0x06
	.zero		1


	//   ....[23]....
        /*3528*/ 	.word	0x00001020
        /*352c*/ 	.word	0x000000ff
        /*3530*/ 	.word	0x000384d0
        /*3534*/ 	.short	0x0100
        /*3536*/ 	.byte	0x06
	.zero		1


	//   ....[24]....
        /*3538*/ 	.word	0x00001030
        /*353c*/ 	.word	0x000000ff
        /*3540*/ 	.word	0x000384b8
        /*3544*/ 	.short	0x0100
        /*3546*/ 	.byte	0x06
	.zero		1


	//   ....[25]....
        /*3548*/ 	.word	0x00001040
        /*354c*/ 	.word	0x000000ff
        /*3550*/ 	.word	0x000384d8
        /*3554*/ 	.short	0x0100
        /*3556*/ 	.byte	0x06
	.zero		1


	//   ....[26]....
        /*3558*/ 	.word	0x00001050
        /*355c*/ 	.word	0x000000ff
        /*3560*/ 	.word	0x000384c0
        /*3564*/ 	.short	0x0100
        /*3566*/ 	.byte	0x06
	.zero		1


	//   ....[27]....
        /*3568*/ 	.word	0x00001060
        /*356c*/ 	.word	0x000000ff
        /*3570*/ 	.word	0x000384e0
        /*3574*/ 	.short	0x0100
        /*3576*/ 	.byte	0x06
	.zero		1


	//   ....[28]....
        /*3578*/ 	.word	0x00001070
        /*357c*/ 	.word	0x000000ff
        /*3580*/ 	.word	0x000384c8
        /*3584*/ 	.short	0x0100
        /*3586*/ 	.byte	0x06
	.zero		1


	//   ....[29]....
        /*3588*/ 	.word	0x00001080
        /*358c*/ 	.word	0x000000ff
        /*3590*/ 	.word	0x000384e8
        /*3594*/ 	.short	0x0100
        /*3596*/ 	.byte	0x06
	.zero		1


	//   ....[30]....
        /*3598*/ 	.word	0x00001220
        /*359c*/ 	.word	0x000000ff
        /*35a0*/ 	.word	0x000384f0
        /*35a4*/ 	.short	0x0100
        /*35a6*/ 	.byte	0x06
	.zero		1


	//   ....[31]....
        /*35a8*/ 	.word	0x00001230
        /*35ac*/ 	.word	0x000000ff
        /*35b0*/ 	.word	0x000384f8
        /*35b4*/ 	.short	0x0100
        /*35b6*/ 	.byte	0x06
	.zero		1


	//   ....[32]....
        /*35b8*/ 	.word	0x00004420
        /*35bc*/ 	.word	0x000000ff
        /*35c0*/ 	.word	0x00038480
        /*35c4*/ 	.short	0x010a
        /*35c6*/ 	.byte	0x04
	.zero		1


	//   ....[33]....
        /*35c8*/ 	.word	0x00004460
        /*35cc*/ 	.word	0x000000ff
        /*35d0*/ 	.word	0x00038480
        /*35d4*/ 	.short	0x010a
        /*35d6*/ 	.byte	0x04
	.zero		1


	//   ....[34]....
        /*35d8*/ 	.word	0x00007cc0
        /*35dc*/ 	.word	0x000000ff
        /*35e0*/ 	.word	0x00038480
        /*35e4*/ 	.short	0x010a
        /*35e6*/ 	.byte	0x04
	.zero		1


	//   ....[35]....
        /*35e8*/ 	.word	0x00007d00
        /*35ec*/ 	.word	0x000000ff
        /*35f0*/ 	.word	0x00038480
        /*35f4*/ 	.short	0x010a
        /*35f6*/ 	.byte	0x04
	.zero		1


	//   ....[36]....
        /*35f8*/ 	.word	0x0000c0d0
        /*35fc*/ 	.word	0x000000ff
        /*3600*/ 	.word	0x00000000
        /*3604*/ 	.short	0x0101
        /*3606*/ 	.byte	0x04
	.zero		1


	//   ....[37]....
        /*3608*/ 	.word	0x0000c2a0
        /*360c*/ 	.word	0x00000000
        /*3610*/ 	.word	0x00000000
        /*3614*/ 	.short	0x0101
        /*3616*/ 	.byte	0x3f
	.zero		1


	//   ....[38]....
        /*3618*/ 	.word	0x0000ca00
        /*361c*/ 	.word	0x000000ff
        /*3620*/ 	.word	0x000384b0
        /*3624*/ 	.short	0x010a
        /*3626*/ 	.byte	0x2b
	.zero		1


	//   ....[39]....
        /*3628*/ 	.word	0x0000d1a0
        /*362c*/ 	.word	0x000000ff
        /*3630*/ 	.word	0x00000000
        /*3634*/ 	.short	0x0101
        /*3636*/ 	.byte	0x04
	.zero		1


	//   ....[40]....
        /*3638*/ 	.word	0x0000d1d0
        /*363c*/ 	.word	0x000000ff
        /*3640*/ 	.word	0x000384b8
        /*3644*/ 	.short	0x010a
        /*3646*/ 	.byte	0x2b
	.zero		1


	//   ....[41]....
        /*3648*/ 	.word	0x0000d770
        /*364c*/ 	.word	0x000000ff
        /*3650*/ 	.word	0x00000000
        /*3654*/ 	.short	0x0101
        /*3656*/ 	.byte	0x04
	.zero		1


	//   ....[42]....
        /*3658*/ 	.word	0x0000d7a0
        /*365c*/ 	.word	0x000000ff
        /*3660*/ 	.word	0x000384c0
        /*3664*/ 	.short	0x010a
        /*3666*/ 	.byte	0x2b
	.zero		1


	//   ....[43]....
        /*3668*/ 	.word	0x0000de70
        /*366c*/ 	.word	0x000000ff
        /*3670*/ 	.word	0x00000000
        /*3674*/ 	.short	0x0101
        /*3676*/ 	.byte	0x04
	.zero		1


	//   ....[44]....
        /*3678*/ 	.word	0x0000dea0
        /*367c*/ 	.word	0x000000ff
        /*3680*/ 	.word	0x000384c8
        /*3684*/ 	.short	0x010a
        /*3686*/ 	.byte	0x2b
	.zero		1


	//   ....[45]....
        /*3688*/ 	.word	0x0000e470
        /*368c*/ 	.word	0x000000ff
        /*3690*/ 	.word	0x00000000
        /*3694*/ 	.short	0x0101
        /*3696*/ 	.byte	0x04
	.zero		1


	//   ....[46]....
        /*3698*/ 	.word	0x0000e4c0
        /*369c*/ 	.word	0x000000ff
        /*36a0*/ 	.word	0x000384b0
        /*36a4*/ 	.short	0x010a
        /*36a6*/ 	.byte	0x2b
	.zero		1


	//   ....[47]....
        /*36a8*/ 	.word	0x0000eb90
        /*36ac*/ 	.word	0x000000ff
        /*36b0*/ 	.word	0x00000000
        /*36b4*/ 	.short	0x0101
        /*36b6*/ 	.byte	0x04
	.zero		1


	//   ....[48]....
        /*36b8*/ 	.word	0x0000ebc0
        /*36bc*/ 	.word	0x000000ff
        /*36c0*/ 	.word	0x000384b8
        /*36c4*/ 	.short	0x010a
        /*36c6*/ 	.byte	0x2b
	.zero		1


	//   ....[49]....
        /*36c8*/ 	.word	0x0000f190
        /*36cc*/ 	.word	0x000000ff
        /*36d0*/ 	.word	0x00000000
        /*36d4*/ 	.short	0x0101
        /*36d6*/ 	.byte	0x04
	.zero		1


	//   ....[50]....
        /*36d8*/ 	.word	0x0000f1c0
        /*36dc*/ 	.word	0x000000ff
        /*36e0*/ 	.word	0x000384c0
        /*36e4*/ 	.short	0x010a
        /*36e6*/ 	.byte	0x2b
	.zero		1


	//   ....[51]....
        /*36e8*/ 	.word	0x0000f890
        /*36ec*/ 	.word	0x000000ff
        /*36f0*/ 	.word	0x00000000
        /*36f4*/ 	.short	0x0101
        /*36f6*/ 	.byte	0x04
	.zero		1


	//   ....[52]....
        /*36f8*/ 	.word	0x0000f8c0
        /*36fc*/ 	.word	0x000000ff
        /*3700*/ 	.word	0x000384c8
        /*3704*/ 	.short	0x010a
        /*3706*/ 	.byte	0x2b
	.zero		1


	//   ....[53]....
        /*3708*/ 	.word	0x0000fe90
        /*370c*/ 	.word	0x000000ff
        /*3710*/ 	.word	0x00000000
        /*3714*/ 	.short	0x0101
        /*3716*/ 	.byte	0x04
	.zero		1


	//   ....[54]....
        /*3718*/ 	.word	0x0000fec0
        /*371c*/ 	.word	0x000000ff
        /*3720*/ 	.word	0x000384b0
        /*3724*/ 	.short	0x010a
        /*3726*/ 	.byte	0x2b
	.zero		1


	//   ....[55]....
        /*3728*/ 	.word	0x00010590
        /*372c*/ 	.word	0x000000ff
        /*3730*/ 	.word	0x00000000
        /*3734*/ 	.short	0x0101
        /*3736*/ 	.byte	0x04
	.zero		1


	//   ....[56]....
        /*3738*/ 	.word	0x000105c0
        /*373c*/ 	.word	0x000000ff
        /*3740*/ 	.word	0x000384b8
        /*3744*/ 	.short	0x010a
        /*3746*/ 	.byte	0x2b
	.zero		1


	//   ....[57]....
        /*3748*/ 	.word	0x00010b90
        /*374c*/ 	.word	0x000000ff
        /*3750*/ 	.word	0x00000000
        /*3754*/ 	.short	0x0101
        /*3756*/ 	.byte	0x04
	.zero		1


	//   ....[58]....
        /*3758*/ 	.word	0x00010bc0
        /*375c*/ 	.word	0x000000ff
        /*3760*/ 	.word	0x000384c0
        /*3764*/ 	.short	0x010a
        /*3766*/ 	.byte	0x2b
	.zero		1


	//   ....[59]....
        /*3768*/ 	.word	0x00011290
        /*376c*/ 	.word	0x000000ff
        /*3770*/ 	.word	0x00000000
        /*3774*/ 	.short	0x0101
        /*3776*/ 	.byte	0x04
	.zero		1


	//   ....[60]....
        /*3778*/ 	.word	0x000112c0
        /*377c*/ 	.word	0x000000ff
        /*3780*/ 	.word	0x000384c8
        /*3784*/ 	.short	0x010a
        /*3786*/ 	.byte	0x2b
	.zero		1


	//   ....[61]....
        /*3788*/ 	.word	0x00011890
        /*378c*/ 	.word	0x000000ff
        /*3790*/ 	.word	0x00000000
        /*3794*/ 	.short	0x0101
        /*3796*/ 	.byte	0x04
	.zero		1


	//   ....[62]....
        /*3798*/ 	.word	0x000118c0
        /*379c*/ 	.word	0x000000ff
        /*37a0*/ 	.word	0x000384b0
        /*37a4*/ 	.short	0x010a
        /*37a6*/ 	.byte	0x2b
	.zero		1


	//   ....[63]....
        /*37a8*/ 	.word	0x00011f90
        /*37ac*/ 	.word	0x000000ff
        /*37b0*/ 	.word	0x00000000
        /*37b4*/ 	.short	0x0101
        /*37b6*/ 	.byte	0x04
	.zero		1


	//   ....[64]....
        /*37b8*/ 	.word	0x00011fc0
        /*37bc*/ 	.word	0x000000ff
        /*37c0*/ 	.word	0x000384b8
        /*37c4*/ 	.short	0x010a
        /*37c6*/ 	.byte	0x2b
	.zero		1


	//   ....[65]....
        /*37c8*/ 	.word	0x00012590
        /*37cc*/ 	.word	0x000000ff
        /*37d0*/ 	.word	0x00000000
        /*37d4*/ 	.short	0x0101
        /*37d6*/ 	.byte	0x04
	.zero		1


	//   ....[66]....
        /*37d8*/ 	.word	0x000125c0
        /*37dc*/ 	.word	0x000000ff
        /*37e0*/ 	.word	0x000384c0
        /*37e4*/ 	.short	0x010a
        /*37e6*/ 	.byte	0x2b
	.zero		1


	//   ....[67]....
        /*37e8*/ 	.word	0x00012c90
        /*37ec*/ 	.word	0x000000ff
        /*37f0*/ 	.word	0x00000000
        /*37f4*/ 	.short	0x0101
        /*37f6*/ 	.byte	0x04
	.zero		1


	//   ....[68]....
        /*37f8*/ 	.word	0x00012cc0
        /*37fc*/ 	.word	0x000000ff
        /*3800*/ 	.word	0x000384c8
        /*3804*/ 	.short	0x010a
        /*3806*/ 	.byte	0x2b
	.zero		1


	//   ....[69]....
        /*3808*/ 	.word	0x00013310
        /*380c*/ 	.word	0x000000ff
        /*3810*/ 	.word	0x00000000
        /*3814*/ 	.short	0x0101
        /*3816*/ 	.byte	0x05
	.zero		1


	//   ....[70]....
        /*3818*/ 	.word	0x00013360
        /*381c*/ 	.word	0x000000ff
        /*3820*/ 	.word	0x00038400
        /*3824*/ 	.short	0x010a
        /*3826*/ 	.byte	0x04
	.zero		1


	//   ....[71]....
        /*3828*/ 	.word	0x00013470
        /*382c*/ 	.word	0x000000ff
        /*3830*/ 	.word	0x00000000
        /*3834*/ 	.short	0x0101
        /*3836*/ 	.byte	0x04
	.zero		1


	//   ....[72]....
        /*3838*/ 	.word	0x000139a0
        /*383c*/ 	.word	0x000000ff
        /*3840*/ 	.word	0x00000000
        /*3844*/ 	.short	0x0101
        /*3846*/ 	.byte	0x2b
	.zero		1


	//   ....[73]....
        /*3848*/ 	.word	0x00014140
        /*384c*/ 	.word	0x000000ff
        /*3850*/ 	.word	0x000384f8
        /*3854*/ 	.short	0x010a
        /*3856*/ 	.byte	0x23
	.zero		1


	//   ....[74]....
        /*3858*/ 	.word	0x00014240
        /*385c*/ 	.word	0x000000ff
        /*3860*/ 	.word	0x00038400
        /*3864*/ 	.short	0x010a
        /*3866*/ 	.byte	0x08
	.zero		1


	//   ....[75]....
        /*3868*/ 	.word	0x00014370
        /*386c*/ 	.word	0x000000ff
        /*3870*/ 	.word	0x00000000
        /*3874*/ 	.short	0x0101
        /*3876*/ 	.byte	0x08
	.zero		1


	//   ....[76]....
        /*3878*/ 	.word	0x00014560
        /*387c*/ 	.word	0x000000ff
        /*3880*/ 	.word	0x000384d0
        /*3884*/ 	.short	0x010a
        /*3886*/ 	.byte	0x23
	.zero		1


	//   ....[77]....
        /*3888*/ 	.word	0x00014670
        /*388c*/ 	.word	0x000000ff
        /*3890*/ 	.word	0x000384b0
        /*3894*/ 	.short	0x010b
        /*3896*/ 	.byte	0x23
	.zero		1


	//   ....[78]....
        /*3898*/ 	.word	0x000146d0
        /*389c*/ 	.word	0x000000ff
        /*38a0*/ 	.word	0x00000000
        /*38a4*/ 	.short	0x0101
        /*38a6*/ 	.byte	0x09
	.zero		1


	//   ....[79]....
        /*38a8*/ 	.word	0x00014700
        /*38ac*/ 	.word	0x000000ff
        /*38b0*/ 	.word	0x000384d8
        /*38b4*/ 	.short	0x010a
        /*38b6*/ 	.byte	0x23
	.zero		1


	//   ....[80]....
        /*38b8*/ 	.word	0x00014830
        /*38bc*/ 	.word	0x000000ff
        /*38c0*/ 	.word	0x000384b8
        /*38c4*/ 	.short	0x010b
        /*38c6*/ 	.byte	0x23
	.zero		1


	//   ....[81]....
        /*38c8*/ 	.word	0x000148a0
        /*38cc*/ 	.word	0x000000ff
        /*38d0*/ 	.word	0x00000000
        /*38d4*/ 	.short	0x0101
        /*38d6*/ 	.byte	0x08
	.zero		1


	//   ....[82]....
        /*38d8*/ 	.word	0x000148d0
        /*38dc*/ 	.word	0x000000ff
        /*38e0*/ 	.word	0x000384e0
        /*38e4*/ 	.short	0x010a
        /*38e6*/ 	.byte	0x23
	.zero		1


	//   ....[83]....
        /*38e8*/ 	.word	0x000149f0
        /*38ec*/ 	.word	0x000000ff
        /*38f0*/ 	.word	0x000384c0
        /*38f4*/ 	.short	0x010b
        /*38f6*/ 	.byte	0x23
	.zero		1


	//   ....[84]....
        /*38f8*/ 	.word	0x00014a50
        /*38fc*/ 	.word	0x000000ff
        /*3900*/ 	.word	0x00000000
        /*3904*/ 	.short	0x0101
        /*3906*/ 	.byte	0x2a
	.zero		1


	//   ....[85]....
        /*3908*/ 	.word	0x00014a80
        /*390c*/ 	.word	0x000000ff
        /*3910*/ 	.word	0x000384e8
        /*3914*/ 	.short	0x010a
        /*3916*/ 	.byte	0x23
	.zero		1


	//   ....[86]....
        /*3918*/ 	.word	0x00014ba0
        /*391c*/ 	.word	0x000000ff
        /*3920*/ 	.word	0x000384c8
        /*3924*/ 	.short	0x010b
        /*3926*/ 	.byte	0x23
	.zero		1


	//   ....[87]....
        /*3928*/ 	.word	0x00014c10
        /*392c*/ 	.word	0x000000ff
        /*3930*/ 	.word	0x00000000
        /*3934*/ 	.short	0x0101
        /*3936*/ 	.byte	0x2b
	.zero		1


	//   ....[88]....
        /*3938*/ 	.word	0x00014c50
        /*393c*/ 	.word	0x000000ff
        /*3940*/ 	.word	0x000384d0
        /*3944*/ 	.short	0x010a
        /*3946*/ 	.byte	0x23
	.zero		1


	//   ....[89]....
        /*3948*/ 	.word	0x00014d60
        /*394c*/ 	.word	0x000000ff
        /*3950*/ 	.word	0x000384b0
        /*3954*/ 	.short	0x010b
        /*3956*/ 	.byte	0x23
	.zero		1


	//   ....[90]....
        /*3958*/ 	.word	0x00014da0
        /*395c*/ 	.word	0x000000ff
        /*3960*/ 	.word	0x00000000
        /*3964*/ 	.short	0x0101
        /*3966*/ 	.byte	0x09
	.zero		1


	//   ....[91]....
        /*3968*/ 	.word	0x00014dd0
        /*396c*/ 	.word	0x000000ff
        /*3970*/ 	.word	0x000384d8
        /*3974*/ 	.short	0x010a
        /*3976*/ 	.byte	0x23
	.zero		1


	//   ....[92]....
        /*3978*/ 	.word	0x00014ef0
        /*397c*/ 	.word	0x000000ff
        /*3980*/ 	.word	0x000384b8
        /*3984*/ 	.short	0x010b
        /*3986*/ 	.byte	0x23
	.zero		1


	//   ....[93]....
        /*3988*/ 	.word	0x00014f30
        /*398c*/ 	.word	0x000000ff
        /*3990*/ 	.word	0x00000000
        /*3994*/ 	.short	0x0101
        /*3996*/ 	.byte	0x08
	.zero		1


	//   ....[94]....
        /*3998*/ 	.word	0x00014f70
        /*399c*/ 	.word	0x000000ff
        /*39a0*/ 	.word	0x000384e0
        /*39a4*/ 	.short	0x010a
        /*39a6*/ 	.byte	0x23
	.zero		1


	//   ....[95]....
        /*39a8*/ 	.word	0x00015080
        /*39ac*/ 	.word	0x000000ff
        /*39b0*/ 	.word	0x000384c0
        /*39b4*/ 	.short	0x010b
        /*39b6*/ 	.byte	0x23
	.zero		1


	//   ....[96]....
        /*39b8*/ 	.word	0x000150c0
        /*39bc*/ 	.word	0x000000ff
        /*39c0*/ 	.word	0x00000000
        /*39c4*/ 	.short	0x0101
        /*39c6*/ 	.byte	0x2a
	.zero		1


	//   ....[97]....
        /*39c8*/ 	.word	0x000150f0
        /*39cc*/ 	.word	0x000000ff
        /*39d0*/ 	.word	0x000384e8
        /*39d4*/ 	.short	0x010a
        /*39d6*/ 	.byte	0x23
	.zero		1


	//   ....[98]....
        /*39d8*/ 	.word	0x00015210
        /*39dc*/ 	.word	0x000000ff
        /*39e0*/ 	.word	0x000384c8
        /*39e4*/ 	.short	0x010b
        /*39e6*/ 	.byte	0x23
	.zero		1


	//   ....[99]....
        /*39e8*/ 	.word	0x00015250
        /*39ec*/ 	.word	0x000000ff
        /*39f0*/ 	.word	0x00000000
        /*39f4*/ 	.short	0x0101
        /*39f6*/ 	.byte	0x2b
	.zero		1


	//   ....[100]....
        /*39f8*/ 	.word	0x00015290
        /*39fc*/ 	.word	0x000000ff
        /*3a00*/ 	.word	0x000384d0
        /*3a04*/ 	.short	0x010a
        /*3a06*/ 	.byte	0x23
	.zero		1


	//   ....[101]....
        /*3a08*/ 	.word	0x000153a0
        /*3a0c*/ 	.word	0x000000ff
        /*3a10*/ 	.word	0x000384b0
        /*3a14*/ 	.short	0x010b
        /*3a16*/ 	.byte	0x23
	.zero		1


	//   ....[102]....
        /*3a18*/ 	.word	0x000153e0
        /*3a1c*/ 	.word	0x000000ff
        /*3a20*/ 	.word	0x00000000
        /*3a24*/ 	.short	0x0101
        /*3a26*/ 	.byte	0x09
	.zero		1


	//   ....[103]....
        /*3a28*/ 	.word	0x00015410
        /*3a2c*/ 	.word	0x000000ff
        /*3a30*/ 	.word	0x000384d8
        /*3a34*/ 	.short	0x010a
        /*3a36*/ 	.byte	0x23
	.zero		1


	//   ....[104]....
        /*3a38*/ 	.word	0x00015530
        /*3a3c*/ 	.word	0x000000ff
        /*3a40*/ 	.word	0x000384b8
        /*3a44*/ 	.short	0x010b
        /*3a46*/ 	.byte	0x23
	.zero		1


	//   ....[105]....
        /*3a48*/ 	.word	0x00015570
        /*3a4c*/ 	.word	0x000000ff
        /*3a50*/ 	.word	0x00000000
        /*3a54*/ 	.short	0x0101
        /*3a56*/ 	.byte	0x08
	.zero		1


	//   ....[106]....
        /*3a58*/ 	.word	0x000155b0
        /*3a5c*/ 	.word	0x000000ff
        /*3a60*/ 	.word	0x000384e0
        /*3a64*/ 	.short	0x010a
        /*3a66*/ 	.byte	0x23
	.zero		1


	//   ....[107]....
        /*3a68*/ 	.word	0x000156c0
        /*3a6c*/ 	.word	0x000000ff
        /*3a70*/ 	.word	0x000384c0
        /*3a74*/ 	.short	0x010b
        /*3a76*/ 	.byte	0x23
	.zero		1


	//   ....[108]....
        /*3a78*/ 	.word	0x00015700
        /*3a7c*/ 	.word	0x000000ff
        /*3a80*/ 	.word	0x00000000
        /*3a84*/ 	.short	0x0101
        /*3a86*/ 	.byte	0x2a
	.zero		1


	//   ....[109]....
        /*3a88*/ 	.word	0x00015730
        /*3a8c*/ 	.word	0x000000ff
        /*3a90*/ 	.word	0x000384e8
        /*3a94*/ 	.short	0x010a
        /*3a96*/ 	.byte	0x23
	.zero		1


	//   ....[110]....
        /*3a98*/ 	.word	0x00015850
        /*3a9c*/ 	.word	0x000000ff
        /*3aa0*/ 	.word	0x000384c8
        /*3aa4*/ 	.short	0x010b
        /*3aa6*/ 	.byte	0x23
	.zero		1


	//   ....[111]....
        /*3aa8*/ 	.word	0x00015890
        /*3aac*/ 	.word	0x000000ff
        /*3ab0*/ 	.word	0x00000000
        /*3ab4*/ 	.short	0x0101
        /*3ab6*/ 	.byte	0x2b
	.zero		1


	//   ....[112]....
        /*3ab8*/ 	.word	0x000158d0
        /*3abc*/ 	.word	0x000000ff
        /*3ac0*/ 	.word	0x000384d0
        /*3ac4*/ 	.short	0x010a
        /*3ac6*/ 	.byte	0x23
	.zero		1


	//   ....[113]....
        /*3ac8*/ 	.word	0x000159e0
        /*3acc*/ 	.word	0x000000ff
        /*3ad0*/ 	.word	0x000384b0
        /*3ad4*/ 	.short	0x010b
        /*3ad6*/ 	.byte	0x23
	.zero		1


	//   ....[114]....
        /*3ad8*/ 	.word	0x00015a20
        /*3adc*/ 	.word	0x000000ff
        /*3ae0*/ 	.word	0x00000000
        /*3ae4*/ 	.short	0x0101
        /*3ae6*/ 	.byte	0x09
	.zero		1


	//   ....[115]....
        /*3ae8*/ 	.word	0x00015a50
        /*3aec*/ 	.word	0x000000ff
        /*3af0*/ 	.word	0x000384d8
        /*3af4*/ 	.short	0x010a
        /*3af6*/ 	.byte	0x23
	.zero		1


	//   ....[116]....
        /*3af8*/ 	.word	0x00015b60
        /*3afc*/ 	.word	0x000000ff
        /*3b00*/ 	.word	0x000384b8
        /*3b04*/ 	.short	0x010b
        /*3b06*/ 	.byte	0x23
	.zero		1


	//   ....[117]....
        /*3b08*/ 	.word	0x00015ba0
        /*3b0c*/ 	.word	0x000000ff
        /*3b10*/ 	.word	0x00000000
        /*3b14*/ 	.short	0x0101
        /*3b16*/ 	.byte	0x08
	.zero		1


	//   ....[118]....
        /*3b18*/ 	.word	0x00015be0
        /*3b1c*/ 	.word	0x000000ff
        /*3b20*/ 	.word	0x000384e0
        /*3b24*/ 	.short	0x010a
        /*3b26*/ 	.byte	0x23
	.zero		1


	//   ....[119]....
        /*3b28*/ 	.word	0x00015ce0
        /*3b2c*/ 	.word	0x000000ff
        /*3b30*/ 	.word	0x000384c0
        /*3b34*/ 	.short	0x010b
        /*3b36*/ 	.byte	0x23
	.zero		1


	//   ....[120]....
        /*3b38*/ 	.word	0x00015d20
        /*3b3c*/ 	.word	0x000000ff
        /*3b40*/ 	.word	0x00000000
        /*3b44*/ 	.short	0x0101
        /*3b46*/ 	.byte	0x2a
	.zero		1


	//   ....[121]....
        /*3b48*/ 	.word	0x00015d50
        /*3b4c*/ 	.word	0x000000ff
        /*3b50*/ 	.word	0x000384e8
        /*3b54*/ 	.short	0x010a
        /*3b56*/ 	.byte	0x23
	.zero		1


	//   ....[122]....
        /*3b58*/ 	.word	0x00015e70
        /*3b5c*/ 	.word	0x000000ff
        /*3b60*/ 	.word	0x000384c8
        /*3b64*/ 	.short	0x010b
        /*3b66*/ 	.byte	0x23
	.zero		1


	//   ....[123]....
        /*3b68*/ 	.word	0x00015ec0
        /*3b6c*/ 	.word	0x000000ff
        /*3b70*/ 	.word	0x00000000
        /*3b74*/ 	.short	0x0101
        /*3b76*/ 	.byte	0x2b
	.zero		1


	//   ....[124]....
        /*3b78*/ 	.word	0x00016410
        /*3b7c*/ 	.word	0x000000ff
        /*3b80*/ 	.word	0x000384d0
        /*3b84*/ 	.short	0x010a
        /*3b86*/ 	.byte	0x23
	.zero		1


	//   ....[125]....
        /*3b88*/ 	.word	0x00016450
        /*3b8c*/ 	.word	0x000000ff
        /*3b90*/ 	.word	0x000384d8
        /*3b94*/ 	.short	0x010a
        /*3b96*/ 	.byte	0x23
	.zero		1


	//   ....[126]....
        /*3b98*/ 	.word	0x00016490
        /*3b9c*/ 	.word	0x000000ff
        /*3ba0*/ 	.word	0x000384e0
        /*3ba4*/ 	.short	0x010a
        /*3ba6*/ 	.byte	0x23
	.zero		1


	//   ....[127]....
        /*3ba8*/ 	.word	0x00016500
        /*3bac*/ 	.word	0x00000003
        /*3bb0*/ 	.word	0x000384e8
        /*3bb4*/ 	.short	0x010a
        /*3bb6*/ 	.byte	0x3f
	.zero		1


	//   ....[128]....
        /*3bb8*/ 	.word	0x000172b0
        /*3bbc*/ 	.word	0x00000008
        /*3bc0*/ 	.word	0x00038498
        /*3bc4*/ 	.short	0x010a
        /*3bc6*/ 	.byte	0x3f
	.zero		1


	//   ....[129]....
        /*3bc8*/ 	.word	0x00017550
        /*3bcc*/ 	.word	0x000000ff
        /*3bd0*/ 	.word	0x000384f8
        /*3bd4*/ 	.short	0x0101
        /*3bd6*/ 	.byte	0x0c
	.zero		1


	//   ....[130]....
        /*3bd8*/ 	.word	0x00017610
        /*3bdc*/ 	.word	0x00000003
        /*3be0*/ 	.word	0x00038400
        /*3be4*/ 	.short	0x010a
        /*3be6*/ 	.byte	0x3f
	.zero		1


	//   ....[131]....
        /*3be8*/ 	.word	0x00017750
        /*3bec*/ 	.word	0x00000002
        /*3bf0*/ 	.word	0x00000000
        /*3bf4*/ 	.short	0x0101
        /*3bf6*/ 	.byte	0x3f
	.zero		1


	//   ....[132]....
        /*3bf8*/ 	.word	0x00017f90
        /*3bfc*/ 	.word	0x00000007
        /*3c00*/ 	.word	0x00000000
        /*3c04*/ 	.short	0x010a
        /*3c06*/ 	.byte	0x3f
	.zero		1


	//   ....[133]....
        /*3c08*/ 	.word	0x00018010
        /*3c0c*/ 	.word	0x00000009
        /*3c10*/ 	.word	0x00000000
        /*3c14*/ 	.short	0x010a
        /*3c16*/ 	.byte	0x3f
	.zero		1


	//   ....[134]....
        /*3c18*/ 	.word	0x000180a0
        /*3c1c*/ 	.word	0x00000003
        /*3c20*/ 	.word	0x00000000
        /*3c24*/ 	.short	0x010a
        /*3c26*/ 	.byte	0x3f
	.zero		1


	//   ....[135]....
        /*3c28*/ 	.word	0x00019d20
        /*3c2c*/ 	.word	0x0000000c
        /*3c30*/ 	.word	0x00038440
        /*3c34*/ 	.short	0x010a
        /*3c36*/ 	.byte	0x3f
	.zero		1


	//   ....[136]....
        /*3c38*/ 	.word	0x00019e40
        /*3c3c*/ 	.word	0x0000000c
        /*3c40*/ 	.word	0x00038400
        /*3c44*/ 	.short	0x0101
        /*3c46*/ 	.byte	0x3f
	.zero		1


	//   ....[137]....
        /*3c48*/ 	.word	0x00019f10
        /*3c4c*/ 	.word	0x00000003
        /*3c50*/ 	.word	0x00038440
        /*3c54*/ 	.short	0x010a
        /*3c56*/ 	.byte	0x3f
	.zero		1


	//   ....[138]....
        /*3c58*/ 	.word	0x00019fc0
        /*3c5c*/ 	.word	0x00000003
        /*3c60*/ 	.word	0x00038440
        /*3c64*/ 	.short	0x010a
        /*3c66*/ 	.byte	0x3f
	.zero		1


	//   ....[139]....
        /*3c68*/ 	.word	0x0001a070
        /*3c6c*/ 	.word	0x00000003
        /*3c70*/ 	.word	0x00038440
        /*3c74*/ 	.short	0x010a
        /*3c76*/ 	.byte	0x3f
	.zero		1


	//   ....[140]....
        /*3c78*/ 	.word	0x0001a120
        /*3c7c*/ 	.word	0x00000003
        /*3c80*/ 	.word	0x00038440
        /*3c84*/ 	.short	0x010a
        /*3c86*/ 	.byte	0x3f
	.zero		1


	//   ....[141]....
        /*3c88*/ 	.word	0x0001a1d0
        /*3c8c*/ 	.word	0x00000003
        /*3c90*/ 	.word	0x00038440
        /*3c94*/ 	.short	0x010a
        /*3c96*/ 	.byte	0x3f
	.zero		1


	//   ....[142]....
        /*3c98*/ 	.word	0x0001a280
        /*3c9c*/ 	.word	0x00000003
        /*3ca0*/ 	.word	0x00038440
        /*3ca4*/ 	.short	0x010a
        /*3ca6*/ 	.byte	0x3f
	.zero		1


	//   ....[143]....
        /*3ca8*/ 	.word	0x0001a330
        /*3cac*/ 	.word	0x00000003
        /*3cb0*/ 	.word	0x00038440
        /*3cb4*/ 	.short	0x010a
        /*3cb6*/ 	.byte	0x3f
	.zero		1


	//   ....[144]....
        /*3cb8*/ 	.word	0x0001a3e0
        /*3cbc*/ 	.word	0x00000003
        /*3cc0*/ 	.word	0x00038440
        /*3cc4*/ 	.short	0x010a
        /*3cc6*/ 	.byte	0x3f
	.zero		1


	//   ....[145]....
        /*3cc8*/ 	.word	0x0001a440
        /*3ccc*/ 	.word	0x00000003
        /*3cd0*/ 	.word	0x00038480
        /*3cd4*/ 	.short	0x010a
        /*3cd6*/ 	.byte	0x3f
	.zero		1


	//   ....[146]....
        /*3cd8*/ 	.word	0x0001a4a0
        /*3cdc*/ 	.word	0x00000007
        /*3ce0*/ 	.word	0x00038480
        /*3ce4*/ 	.short	0x010a
        /*3ce6*/ 	.byte	0x3f
	.zero		1


	//   ....[147]....
        /*3ce8*/ 	.word	0x0001a560
        /*3cec*/ 	.word	0x00000004
        /*3cf0*/ 	.word	0x000384b0
        /*3cf4*/ 	.short	0x010a
        /*3cf6*/ 	.byte	0x3f
	.zero		1


	//   ....[148]....
        /*3cf8*/ 	.word	0x0001a5c0
        /*3cfc*/ 	.word	0x0000000c
        /*3d00*/ 	.word	0x000384b8
        /*3d04*/ 	.short	0x010a
        /*3d06*/ 	.byte	0x3f
	.zero		1


	//   ....[149]....
        /*3d08*/ 	.word	0x0001a620
        /*3d0c*/ 	.word	0x0000000c
        /*3d10*/ 	.word	0x000384c0
        /*3d14*/ 	.short	0x010a
        /*3d16*/ 	.byte	0x3f
	.zero		1


	//   ....[150]....
        /*3d18*/ 	.word	0x0001a680
        /*3d1c*/ 	.word	0x0000000c
        /*3d20*/ 	.word	0x000384c8
        /*3d24*/ 	.short	0x010a
        /*3d26*/ 	.byte	0x3f
	.zero		1


	//   ....[151]....
        /*3d28*/ 	.word	0x0001a6e0
        /*3d2c*/ 	.word	0x0000000d
        /*3d30*/ 	.word	0x000384b0
        /*3d34*/ 	.short	0x010a
        /*3d36*/ 	.byte	0x3f
	.zero		1


	//   ....[152]....
        /*3d38*/ 	.word	0x0001a740
        /*3d3c*/ 	.word	0x0000000d
        /*3d40*/ 	.word	0x000384b8
        /*3d44*/ 	.short	0x010a
        /*3d46*/ 	.byte	0x3f
	.zero		1


	//   ....[153]....
        /*3d48*/ 	.word	0x0001a7a0
        /*3d4c*/ 	.word	0x0000000d
        /*3d50*/ 	.word	0x000384c0
        /*3d54*/ 	.short	0x010a
        /*3d56*/ 	.byte	0x3f
	.zero		1


	//   ....[154]....
        /*3d58*/ 	.word	0x0001a800
        /*3d5c*/ 	.word	0x0000000d
        /*3d60*/ 	.word	0x000384c8
        /*3d64*/ 	.short	0x010a
        /*3d66*/ 	.byte	0x3f
	.zero		1


	//   ....[155]....
        /*3d68*/ 	.word	0x0001a860
        /*3d6c*/ 	.word	0x0000000c
        /*3d70*/ 	.word	0x000384b0
        /*3d74*/ 	.short	0x010a
        /*3d76*/ 	.byte	0x3f
	.zero		1


	//   ....[156]....
        /*3d78*/ 	.word	0x0001a8c0
        /*3d7c*/ 	.word	0x0000000c
        /*3d80*/ 	.word	0x000384b8
        /*3d84*/ 	.short	0x010a
        /*3d86*/ 	.byte	0x3f
	.zero		1


	//   ....[157]....
        /*3d88*/ 	.word	0x0001a920
        /*3d8c*/ 	.word	0x0000000c
        /*3d90*/ 	.word	0x000384c0
        /*3d94*/ 	.short	0x010a
        /*3d96*/ 	.byte	0x3f
	.zero		1


	//   ....[158]....
        /*3d98*/ 	.word	0x0001a980
        /*3d9c*/ 	.word	0x0000000c
        /*3da0*/ 	.word	0x000384c8
        /*3da4*/ 	.short	0x010a
        /*3da6*/ 	.byte	0x3f
	.zero		1


	//   ....[159]....
        /*3da8*/ 	.word	0x0001a9e0
        /*3dac*/ 	.word	0x0000000d
        /*3db0*/ 	.word	0x000384b0
        /*3db4*/ 	.short	0x010a
        /*3db6*/ 	.byte	0x3f
	.zero		1


	//   ....[160]....
        /*3db8*/ 	.word	0x0001aa40
        /*3dbc*/ 	.word	0x0000000d
        /*3dc0*/ 	.word	0x000384b8
        /*3dc4*/ 	.short	0x010a
        /*3dc6*/ 	.byte	0x3f
	.zero		1


	//   ....[161]....
        /*3dc8*/ 	.word	0x0001aaa0
        /*3dcc*/ 	.word	0x0000000d
        /*3dd0*/ 	.word	0x000384c0
        /*3dd4*/ 	.short	0x010a
        /*3dd6*/ 	.byte	0x3f
	.zero		1


	//   ....[162]....
        /*3dd8*/ 	.word	0x0001ab00
        /*3ddc*/ 	.word	0x0000000d
        /*3de0*/ 	.word	0x000384c8
        /*3de4*/ 	.short	0x010a
        /*3de6*/ 	.byte	0x3f
	.zero		1


	//   ....[163]....
        /*3de8*/ 	.word	0x0001ab60
        /*3dec*/ 	.word	0x00000003
        /*3df0*/ 	.word	0x00038400
        /*3df4*/ 	.short	0x010a
        /*3df6*/ 	.byte	0x3f
	.zero		1


	//   ....[164]....
        /*3df8*/ 	.word	0x0001abc0
        /*3dfc*/ 	.word	0x00000003
        /*3e00*/ 	.word	0x000384f8
        /*3e04*/ 	.short	0x010a
        /*3e06*/ 	.byte	0x3f
	.zero		1


	//   ....[165]....
        /*3e08*/ 	.word	0x0001ac20
        /*3e0c*/ 	.word	0x00000003
        /*3e10*/ 	.word	0x00038400
        /*3e14*/ 	.short	0x010a
        /*3e16*/ 	.byte	0x3f
	.zero		1


	//   ....[166]....
        /*3e18*/ 	.word	0x0001ac80
        /*3e1c*/ 	.word	0x00000003
        /*3e20*/ 	.word	0x000384d0
        /*3e24*/ 	.short	0x010a
        /*3e26*/ 	.byte	0x3f
	.zero		1


	//   ....[167]....
        /*3e28*/ 	.word	0x0001ace0
        /*3e2c*/ 	.word	0x00000003
        /*3e30*/ 	.word	0x000384d8
        /*3e34*/ 	.short	0x010a
        /*3e36*/ 	.byte	0x3f
	.zero		1


	//   ....[168]....
        /*3e38*/ 	.word	0x0001ad40
        /*3e3c*/ 	.word	0x00000003
        /*3e40*/ 	.word	0x000384e0
        /*3e44*/ 	.short	0x010a
        /*3e46*/ 	.byte	0x3f
	.zero		1


	//   ....[169]....
        /*3e48*/ 	.word	0x0001ada0
        /*3e4c*/ 	.word	0x00000003
        /*3e50*/ 	.word	0x000384e8
        /*3e54*/ 	.short	0x010a
        /*3e56*/ 	.byte	0x3f
	.zero		1


	//   ....[170]....
        /*3e58*/ 	.word	0x0001ae00
        /*3e5c*/ 	.word	0x00000003
        /*3e60*/ 	.word	0x000384d0
        /*3e64*/ 	.short	0x010a
        /*3e66*/ 	.byte	0x3f
	.zero		1


	//   ....[171]....
        /*3e68*/ 	.word	0x0001ae60
        /*3e6c*/ 	.word	0x00000003
        /*3e70*/ 	.word	0x000384d8
        /*3e74*/ 	.short	0x010a
        /*3e76*/ 	.byte	0x3f
	.zero		1


	//   ....[172]....
        /*3e78*/ 	.word	0x0001aec0
        /*3e7c*/ 	.word	0x00000003
        /*3e80*/ 	.word	0x000384e0
        /*3e84*/ 	.short	0x010a
        /*3e86*/ 	.byte	0x3f
	.zero		1


	//   ....[173]....
        /*3e88*/ 	.word	0x0001af20
        /*3e8c*/ 	.word	0x00000003
        /*3e90*/ 	.word	0x000384e8
        /*3e94*/ 	.short	0x010a
        /*3e96*/ 	.byte	0x3f
	.zero		1


	//   ....[174]....
        /*3e98*/ 	.word	0x0001af80
        /*3e9c*/ 	.word	0x00000003
        /*3ea0*/ 	.word	0x000384d0
        /*3ea4*/ 	.short	0x010a
        /*3ea6*/ 	.byte	0x3f
	.zero		1


	//   ....[175]....
        /*3ea8*/ 	.word	0x0001afe0
        /*3eac*/ 	.word	0x00000003
        /*3eb0*/ 	.word	0x000384d8
        /*3eb4*/ 	.short	0x010a
        /*3eb6*/ 	.byte	0x3f
	.zero		1


	//   ....[176]....
        /*3eb8*/ 	.word	0x0001b040
        /*3ebc*/ 	.word	0x00000003
        /*3ec0*/ 	.word	0x000384e0
        /*3ec4*/ 	.short	0x010a
        /*3ec6*/ 	.byte	0x3f
	.zero		1


	//   ....[177]....
        /*3ec8*/ 	.word	0x0001b0a0
        /*3ecc*/ 	.word	0x00000003
        /*3ed0*/ 	.word	0x000384e8
        /*3ed4*/ 	.short	0x010a
        /*3ed6*/ 	.byte	0x3f
	.zero		1


	//   ....[178]....
        /*3ed8*/ 	.word	0x0001b100
        /*3edc*/ 	.word	0x00000003
        /*3ee0*/ 	.word	0x000384d0
        /*3ee4*/ 	.short	0x010a
        /*3ee6*/ 	.byte	0x3f
	.zero		1


	//   ....[179]....
        /*3ee8*/ 	.word	0x0001b160
        /*3eec*/ 	.word	0x00000003
        /*3ef0*/ 	.word	0x000384d8
        /*3ef4*/ 	.short	0x010a
        /*3ef6*/ 	.byte	0x3f
	.zero		1


	//   ....[180]....
        /*3ef8*/ 	.word	0x0001b1c0
        /*3efc*/ 	.word	0x00000003
        /*3f00*/ 	.word	0x000384e0
        /*3f04*/ 	.short	0x010a
        /*3f06*/ 	.byte	0x3f
	.zero		1


	//   ....[181]....
        /*3f08*/ 	.word	0x0001b220
        /*3f0c*/ 	.word	0x00000003
        /*3f10*/ 	.word	0x000384e8
        /*3f14*/ 	.short	0x010a
        /*3f16*/ 	.byte	0x3f
	.zero		1


	//   ....[182]....
        /*3f18*/ 	.word	0x0001b280
        /*3f1c*/ 	.word	0x00000003
        /*3f20*/ 	.word	0x000384d0
        /*3f24*/ 	.short	0x010a
        /*3f26*/ 	.byte	0x3f
	.zero		1


	//   ....[183]....
        /*3f28*/ 	.word	0x0001b2e0
        /*3f2c*/ 	.word	0x00000003
        /*3f30*/ 	.word	0x000384d8
        /*3f34*/ 	.short	0x010a
        /*3f36*/ 	.byte	0x3f
	.zero		1


	//   ....[184]....
        /*3f38*/ 	.word	0x0001b340
        /*3f3c*/ 	.word	0x00000003
        /*3f40*/ 	.word	0x000384e0
        /*3f44*/ 	.short	0x010a
        /*3f46*/ 	.byte	0x3f
	.zero		1


	//   ....[185]....
        /*3f48*/ 	.word	0x0001b410
        /*3f4c*/ 	.word	0x00000008
        /*3f50*/ 	.word	0x00038498
        /*3f54*/ 	.short	0x010a
        /*3f56*/ 	.byte	0x3f
	.zero		1


	//   ....[186]....
        /*3f58*/ 	.word	0x0001b460
        /*3f5c*/ 	.word	0x00000003
        /*3f60*/ 	.word	0x00038400
        /*3f64*/ 	.short	0x010a
        /*3f66*/ 	.byte	0x3f
	.zero		1


	//   ....[187]....
        /*3f68*/ 	.word	0x0001b670
        /*3f6c*/ 	.word	0x00000007
        /*3f70*/ 	.word	0x00000000
        /*3f74*/ 	.short	0x010a
        /*3f76*/ 	.byte	0x3f
	.zero		1


	//   ....[188]....
        /*3f78*/ 	.word	0x0001b6c0
        /*3f7c*/ 	.word	0x00000009
        /*3f80*/ 	.word	0x00000000
        /*3f84*/ 	.short	0x010a
        /*3f86*/ 	.byte	0x3f
	.zero		1


	//   ....[189]....
        /*3f88*/ 	.word	0x0001b710
        /*3f8c*/ 	.word	0x0000000c
        /*3f90*/ 	.word	0x00038440
        /*3f94*/ 	.short	0x010a
        /*3f96*/ 	.byte	0x3f
	.zero		1


	//   ....[190]....
        /*3f98*/ 	.word	0x0001b760
        /*3f9c*/ 	.word	0x00000003
        /*3fa0*/ 	.word	0x00038440
        /*3fa4*/ 	.short	0x010a
        /*3fa6*/ 	.byte	0x3f
	.zero		1


	//   ....[191]....
        /*3fa8*/ 	.word	0x0001b7b0
        /*3fac*/ 	.word	0x00000003
        /*3fb0*/ 	.word	0x00038440
        /*3fb4*/ 	.short	0x010a
        /*3fb6*/ 	.byte	0x3f
	.zero		1


	//   ....[192]....
        /*3fb8*/ 	.word	0x0001b800
        /*3fbc*/ 	.word	0x00000003
        /*3fc0*/ 	.word	0x00038440
        /*3fc4*/ 	.short	0x010a
        /*3fc6*/ 	.byte	0x3f
	.zero		1


	//   ....[193]....
        /*3fc8*/ 	.word	0x0001b850
        /*3fcc*/ 	.word	0x00000003
        /*3fd0*/ 	.word	0x00038440
        /*3fd4*/ 	.short	0x010a
        /*3fd6*/ 	.byte	0x3f
	.zero		1


	//   ....[194]....
        /*3fd8*/ 	.word	0x0001b8a0
        /*3fdc*/ 	.word	0x00000003
        /*3fe0*/ 	.word	0x00038440
        /*3fe4*/ 	.short	0x010a
        /*3fe6*/ 	.byte	0x3f
	.zero		1


	//   ....[195]....
        /*3fe8*/ 	.word	0x0001b8f0
        /*3fec*/ 	.word	0x00000003
        /*3ff0*/ 	.word	0x00038440
        /*3ff4*/ 	.short	0x010a
        /*3ff6*/ 	.byte	0x3f
	.zero		1


	//   ....[196]....
        /*3ff8*/ 	.word	0x0001b940
        /*3ffc*/ 	.word	0x00000003
        /*4000*/ 	.word	0x00038440
        /*4004*/ 	.short	0x010a
        /*4006*/ 	.byte	0x3f
	.zero		1


	//----- nvinfo : EIATTR_NUM_MBARRIERS
	.align		4
.L_39:
        /*4008*/ 	.byte	0x03, 0x38
        /*400a*/ 	.short	0x0020


	//----- nvinfo : EIATTR_EXIT_INSTR_OFFSETS
	.align		4
        /*400c*/ 	.byte	0x04, 0x1c
        /*400e*/ 	.short	(.L_41 - .L_40)


	//   ....[0]....
.L_40:
        /*4010*/ 	.word	0x00002ac0


	//   ....[1]....
        /*4014*/ 	.word	0x00002b80


	//   ....[2]....
        /*4018*/ 	.word	0x000139b0


	//   ....[3]....
        /*401c*/ 	.word	0x00013a50


	//   ....[4]....
        /*4020*/ 	.word	0x00016550


	//   ....[5]....
        /*4024*/ 	.word	0x000180f0


	//   ....[6]....
        /*4028*/ 	.word	0x0001a410


	//----- nvinfo : EIATTR_MAX_THREADS
	.align		4
.L_41:
        /*402c*/ 	.byte	0x04, 0x05
        /*402e*/ 	.short	(.L_43 - .L_42)
.L_42:
        /*4030*/ 	.word	0x00000180
        /*4034*/ 	.word	0x00000001
        /*4038*/ 	.word	0x00000001


	//----- nvinfo : EIATTR_CRS_STACK_SIZE
	.align		4
.L_43:
        /*403c*/ 	.byte	0x04, 0x1e
        /*403e*/ 	.short	(.L_45 - .L_44)
.L_44:
        /*4040*/ 	.word	0x00000000


	//----- nvinfo : EIATTR_CBANK_PARAM_SIZE
	.align		4
.L_45:
        /*4044*/ 	.byte	0x03, 0x19
        /*4046*/ 	.short	0x0770


	//----- nvinfo : EIATTR_PARAM_CBANK
	.align		4
        /*4048*/ 	.byte	0x04, 0x0a
        /*404a*/ 	.short	(.L_47 - .L_46)
	.align		4
.L_46:
        /*404c*/ 	.word	index@(.nv.constant0._ZN7cutlass13device_kernelINS_4gemm6kernel13GemmUniversalINS1_17GroupProblemShapeIN4cute5tupleIJiiiEEEEENS1_10collective13CollectiveMmaINS1_39MainloopSm90ArrayTmaGmmaWarpSpecializedILi3ENS6_IJNS5_1CILi1EEESD_SD_EEENS1_43KernelPtrArrayTmaWarpSpecializedCooperativeEEENS6_IJNSC_ILi256EEESH_NSC_ILi64EEEEEENS_10bfloat16_tEPNS6_IJlSD_NSC_ILi0EEEEEESK_SN_NS5_8TiledMMAINS5_8MMA_AtomIJNS5_4SM904GMMA28MMA_64x256x16_F32BF16BF16_SSILNSR_5MajorE0ELST_0ELNSR_7ScaleInE1ELSU_1EEEEEENS5_6LayoutINS6_IJNSC_ILi2EEESD_SD_EEENS6_IJSD_SL_SL_EEEEENS6_IJNS5_10UnderscoreES12_S12_EEEEENS5_13SM90_TMA_LOADENS5_14ComposedLayoutINS5_7SwizzleILi3ELi4ELi3EEENS5_18smem_ptr_flag_bitsILi16EEENSX_INS6_IJNSC_ILi8EEESI_EEENS6_IJSI_SD_EEEEEEEvNS5_8identityES15_S1F_vS1G_EENS_8epilogue10collective18CollectiveEpilogueINS1I_30Sm90PtrArrayTmaWarpSpecializedILi4ELi2ELi16ELb1ELb0ELi2EEEJSJ_NS6_IJNSC_ILi128EEENSC_ILi32EEEEEENS_6half_tEPNS6_IJSD_lSL_EEES1Q_S1S_NS1I_6fusion15FusionCallbacksIS1M_NS1T_17LinearCombinationIS1Q_fS1Q_fLNS_15FloatRoundStyleE2EEESJ_S1P_JEEES15_NS16_IS18_S1A_NSX_INS6_IJSI_S1B_EEENS6_IJSD_SI_EEEEEEENS5_17SM75_U16x8_LDSM_TENS5_14SM90_TMA_STOREES22_NS5_17SM90_U16x8_STSM_TENS5_9Copy_AtomIJNS5_17SM90_U32x4_STSM_NES1Q_EEEvEEEvvEEEEvNT_6ParamsE)
        /*4050*/ 	.short	0x0210
        /*4052*/ 	.short	0x0770


	//----- nvinfo : EIATTR_SW_WAR
	.align		4
.L_47:
        /*4054*/ 	.byte	0x04, 0x36
        /*4056*/ 	.short	(.L_49 - .L_48)
.L_48:
        /*4058*/ 	.word	0x00000008
.L_49:


//--------------------- .nv.callgraph             --------------------------
	.section	.nv.callgraph,"",@"SHT_CUDA_CALLGRAPH"
	.align	4
	.sectionentsize	8
	.align		4
        /*0000*/ 	.word	0x00000000
	.align		4
        /*0004*/ 	.word	0xffffffff
	.align		4
        /*0008*/ 	.word	index@(_ZN7cutlass13device_kernelINS_4gemm6kernel13GemmUniversalINS1_17GroupProblemShapeIN4cute5tupleIJiiiEEEEENS1_10collective13CollectiveMmaINS1_39MainloopSm90ArrayTmaGmmaWarpSpecializedILi3ENS6_IJNS5_1CILi1EEESD_SD_EEENS1_43KernelPtrArrayTmaWarpSpecializedCooperativeEEENS6_IJNSC_ILi256EEESH_NSC_ILi64EEEEEENS_10bfloat16_tEPNS6_IJlSD_NSC_ILi0EEEEEESK_SN_NS5_8TiledMMAINS5_8MMA_AtomIJNS5_4SM904GMMA28MMA_64x256x16_F32BF16BF16_SSILNSR_5MajorE0ELST_0ELNSR_7ScaleInE1ELSU_1EEEEEENS5_6LayoutINS6_IJNSC_ILi2EEESD_SD_EEENS6_IJSD_SL_SL_EEEEENS6_IJNS5_10UnderscoreES12_S12_EEEEENS5_13SM90_TMA_LOADENS5_14ComposedLayoutINS5_7SwizzleILi3ELi4ELi3EEENS5_18smem_ptr_flag_bitsILi16EEENSX_INS6_IJNSC_ILi8EEESI_EEENS6_IJSI_SD_EEEEEEEvNS5_8identityES15_S1F_vS1G_EENS_8epilogue10collective18CollectiveEpilogueINS1I_30Sm90PtrArrayTmaWarpSpecializedILi4ELi2ELi16ELb1ELb0ELi2EEEJSJ_NS6_IJNSC_ILi128EEENSC_ILi32EEEEEENS_6half_tEPNS6_IJSD_lSL_EEES1Q_S1S_NS1I_6fusion15FusionCallbacksIS1M_NS1T_17LinearCombinationIS1Q_fS1Q_fLNS_15FloatRoundStyleE2EEESJ_S1P_JEEES15_NS16_IS18_S1A_NSX_INS6_IJSI_S1B_EEENS6_IJSD_SI_EEEEEEENS5_17SM75_U16x8_LDSM_TENS5_14SM90_TMA_STOREES22_NS5_17SM90_U16x8_STSM_TENS5_9Copy_AtomIJNS5_17SM90_U32x4_STSM_NES1Q_EEEvEEEvvEEEEvNT_6ParamsE)
	.align		4
        /*000c*/ 	.word	index@(__assertfail)
	.align		4
        /*0010*/ 	.word	0x00000000
	.align		4
        /*0014*/ 	.word	0xfffffffe
	.align		4
        /*0018*/ 	.word	0x00000000
	.align		4
        /*001c*/ 	.word	0xfffffffd
	.align		4
        /*0020*/ 	.word	0x00000000
	.align		4
        /*0024*/ 	.word	0xfffffffc


//--------------------- .nv.constant4             --------------------------
	.section	.nv.constant4,"a",@progbits
	.align	8
	.align		8
.nv.constant4:
        /*0000*/ 	.dword	__assertfail
	.align		8
        /*0008*/ 	.dword	__unnamed_1
	.align		8
        /*0010*/ 	.dword	_ZN39_INTERNAL_43a3e6e3_4_k_cu_9d96805e_27104cuda3std3__45__cpo5beginE
	.align		8
        /*0018*/ 	.dword	_ZN39_INTERNAL_43a3e6e3_4_k_cu_9d96805e_27104cuda3std3__45__cpo3endE
	.align		8
        /*0020*/ 	.dword	_ZN39_INTERNAL_43a3e6e3_4_k_cu_9d96805e_27104cuda3std3__45__cpo6cbeginE
	.align		8
        /*0028*/ 	.dword	_ZN39_INTERNAL_43a3e6e3_4_k_cu_9d96805e_27104cuda3std3__45__cpo4cendE
	.align		8
        /*0030*/ 	.dword	_ZN39_INTERNAL_43a3e6e3_4_k_cu_9d96805e_27104cuda3std3__441_GLOBAL__N__43a3e6e3_4_k_cu_9d96805e_27106ignoreE
	.align		8
        /*0038*/ 	.dword	_ZN39_INTERNAL_43a3e6e3_4_k_cu_9d96805e_27104cuda3std3__419piecewise_constructE
	.align		8
        /*0040*/ 	.dword	_ZN39_INTERNAL_43a3e6e3_4_k_cu_9d96805e_27104cuda3std3__48in_placeE
	.align		8
        /*0048*/ 	.dword	_ZN39_INTERNAL_43a3e6e3_4_k_cu_9d96805e_27104cuda3std6ranges3__45__cpo4swapE
	.align		8
        /*0050*/ 	.dword	_ZN39_INTERNAL_43a3e6e3_4_k_cu_9d96805e_27104cuda3std6ranges3__45__cpo9iter_moveE
	.align		8
        /*0058*/ 	.dword	_ZN39_INTERNAL_43a3e6e3_4_k_cu_9d96805e_27104cute7productE
	.align		8
        /*0060*/ 	.dword	_ZN39_INTERNAL_43a3e6e3_4_k_cu_9d96805e_27104cute1_E
	.align		8
        /*0068*/ 	.dword	$str$24
	.align		8
        /*0070*/ 	.dword	$str$25


//--------------------- .text._ZN7cutlass13device_kernelINS_4gemm6kernel13GemmUniversalINS1_17GroupProblemShapeIN4cute5tupleIJiiiEEEEENS1_10collective13CollectiveMmaINS1_39MainloopSm90ArrayTmaGmmaWarpSpecializedILi3ENS6_IJNS5_1CILi1EEESD_SD_EEENS1_43KernelPtrArrayTmaWarpSpecializedCooperativeEEENS6_IJNSC_ILi256EEESH_NSC_ILi64EEEEEENS_10bfloat16_tEPNS6_IJlSD_NSC_ILi0EEEEEESK_SN_NS5_8TiledMMAINS5_8MMA_AtomIJNS5_4SM904GMMA28MMA_64x256x16_F32BF16BF16_SSILNSR_5MajorE0ELST_0ELNSR_7ScaleInE1ELSU_1EEEEEENS5_6LayoutINS6_IJNSC_ILi2EEESD_SD_EEENS6_IJSD_SL_SL_EEEEENS6_IJNS5_10UnderscoreES12_S12_EEEEENS5_13SM90_TMA_LOADENS5_14ComposedLayoutINS5_7SwizzleILi3ELi4ELi3EEENS5_18smem_ptr_flag_bitsILi16EEENSX_INS6_IJNSC_ILi8EEESI_EEENS6_IJSI_SD_EEEEEEEvNS5_8identityES15_S1F_vS1G_EENS_8epilogue10collective18CollectiveEpilogueINS1I_30Sm90PtrArrayTmaWarpSpecializedILi4ELi2ELi16ELb1ELb0ELi2EEEJSJ_NS6_IJNSC_ILi128EEENSC_ILi32EEEEEENS_6half_tEPNS6_IJSD_lSL_EEES1Q_S1S_NS1I_6fusion15FusionCallbacksIS1M_NS1T_17LinearCombinationIS1Q_fS1Q_fLNS_15FloatRoundStyleE2EEESJ_S1P_JEEES15_NS16_IS18_S1A_NSX_INS6_IJSI_S1B_EEENS6_IJSD_SI_EEEEEEENS5_17SM75_U16x8_LDSM_TENS5_14SM90_TMA_STOREES22_NS5_17SM90_U16x8_STSM_TENS5_9Copy_AtomIJNS5_17SM90_U32x4_STSM_NES1Q_EEEvEEEvvEEEEvNT_6ParamsE --------------------------
	.section	.text._ZN7cutlass13device_kernelINS_4gemm6kernel13GemmUniversalINS1_17GroupProblemShapeIN4cute5tupleIJiiiEEEEENS1_10collective13CollectiveMmaINS1_39MainloopSm90ArrayTmaGmmaWarpSpecializedILi3ENS6_IJNS5_1CILi1EEESD_SD_EEENS1_43KernelPtrArrayTmaWarpSpecializedCooperativeEEENS6_IJNSC_ILi256EEESH_NSC_ILi64EEEEEENS_10bfloat16_tEPNS6_IJlSD_NSC_ILi0EEEEEESK_SN_NS5_8TiledMMAINS5_8MMA_AtomIJNS5_4SM904GMMA28MMA_64x256x16_F32BF16BF16_SSILNSR_5MajorE0ELST_0ELNSR_7ScaleInE1ELSU_1EEEEEENS5_6LayoutINS6_IJNSC_ILi2EEESD_SD_EEENS6_IJSD_SL_SL_EEEEENS6_IJNS5_10UnderscoreES12_S12_EEEEENS5_13SM90_TMA_LOADENS5_14ComposedLayoutINS5_7SwizzleILi3ELi4ELi3EEENS5_18smem_ptr_flag_bitsILi16EEENSX_INS6_IJNSC_ILi8EEESI_EEENS6_IJSI_SD_EEEEEEEvNS5_8identityES15_S1F_vS1G_EENS_8epilogue10collective18CollectiveEpilogueINS1I_30Sm90PtrArrayTmaWarpSpecializedILi4ELi2ELi16ELb1ELb0ELi2EEEJSJ_NS6_IJNSC_ILi128EEENSC_ILi32EEEEEENS_6half_tEPNS6_IJSD_lSL_EEES1Q_S1S_NS1I_6fusion15FusionCallbacksIS1M_NS1T_17LinearCombinationIS1Q_fS1Q_fLNS_15FloatRoundStyleE2EEESJ_S1P_JEEES15_NS16_IS18_S1A_NSX_INS6_IJSI_S1B_EEENS6_IJSD_SI_EEEEEEENS5_17SM75_U16x8_LDSM_TENS5_14SM90_TMA_STOREES22_NS5_17SM90_U16x8_STSM_TENS5_9Copy_AtomIJNS5_17SM90_U32x4_STSM_NES1Q_EEEvEEEvvEEEEvNT_6ParamsE,"ax",@progbits
	.align	128
.text._ZN7cutlass13device_kernelINS_4gemm6kernel13GemmUniversalINS1_17GroupProblemShapeIN4cute5tupleIJiiiEEEEENS1_10collective13CollectiveMmaINS1_39MainloopSm90ArrayTmaGmmaWarpSpecializedILi3ENS6_IJNS5_1CILi1EEESD_SD_EEENS1_43KernelPtrArrayTmaWarpSpecializedCooperativeEEENS6_IJNSC_ILi256EEESH_NSC_ILi64EEEEEENS_10bfloat16_tEPNS6_IJlSD_NSC_ILi0EEEEEESK_SN_NS5_8TiledMMAINS5_8MMA_AtomIJNS5_4SM904GMMA28MMA_64x256x16_F32BF16BF16_SSILNSR_5MajorE0ELST_0ELNSR_7ScaleInE1ELSU_1EEEEEENS5_6LayoutINS6_IJNSC_ILi2EEESD_SD_EEENS6_IJSD_SL_SL_EEEEENS6_IJNS5_10UnderscoreES12_S12_EEEEENS5_13SM90_TMA_LOADENS5_14ComposedLayoutINS5_7SwizzleILi3ELi4ELi3EEENS5_18smem_ptr_flag_bitsILi16EEENSX_INS6_IJNSC_ILi8EEESI_EEENS6_IJSI_SD_EEEEEEEvNS5_8identityES15_S1F_vS1G_EENS_8epilogue10collective18CollectiveEpilogueINS1I_30Sm90PtrArrayTmaWarpSpecializedILi4ELi2ELi16ELb1ELb0ELi2EEEJSJ_NS6_IJNSC_ILi128EEENSC_ILi32EEEEEENS_6half_tEPNS6_IJSD_lSL_EEES1Q_S1S_NS1I_6fusion15FusionCallbacksIS1M_NS1T_17LinearCombinationIS1Q_fS1Q_fLNS_15FloatRoundStyleE2EEESJ_S1P_JEEES15_NS16_IS18_S1A_NSX_INS6_IJSI_S1B_EEENS6_IJSD_SI_EEEEEEENS5_17SM75_U16x8_LDSM_TENS5_14SM90_TMA_STOREES22_NS5_17SM90_U16x8_STSM_TENS5_9Copy_AtomIJNS5_17SM90_U32x4_STSM_NES1Q_EEEvEEEvvEEEEvNT_6ParamsE:
        .type           _ZN7cutlass13device_kernelINS_4gemm6kernel13GemmUniversalINS1_17GroupProblemShapeIN4cute5tupleIJiiiEEEEENS1_10collective13CollectiveMmaINS1_39MainloopSm90ArrayTmaGmmaWarpSpecializedILi3ENS6_IJNS5_1CILi1EEESD_SD_EEENS1_43KernelPtrArrayTmaWarpSpecializedCooperativeEEENS6_IJNSC_ILi256EEESH_NSC_ILi64EEEEEENS_10bfloat16_tEPNS6_IJlSD_NSC_ILi0EEEEEESK_SN_NS5_8TiledMMAINS5_8MMA_AtomIJNS5_4SM904GMMA28MMA_64x256x16_F32BF16BF16_SSILNSR_5MajorE0ELST_0ELNSR_7ScaleInE1ELSU_1EEEEEENS5_6LayoutINS6_IJNSC_ILi2EEESD_SD_EEENS6_IJSD_SL_SL_EEEEENS6_IJNS5_10UnderscoreES12_S12_EEEEENS5_13SM90_TMA_LOADENS5_14ComposedLayoutINS5_7SwizzleILi3ELi4ELi3EEENS5_18smem_ptr_flag_bitsILi16EEENSX_INS6_IJNSC_ILi8EEESI_EEENS6_IJSI_SD_EEEEEEEvNS5_8identityES15_S1F_vS1G_EENS_8epilogue10collective18CollectiveEpilogueINS1I_30Sm90PtrArrayTmaWarpSpecializedILi4ELi2ELi16ELb1ELb0ELi2EEEJSJ_NS6_IJNSC_ILi128EEENSC_ILi32EEEEEENS_6half_tEPNS6_IJSD_lSL_EEES1Q_S1S_NS1I_6fusion15FusionCallbacksIS1M_NS1T_17LinearCombinationIS1Q_fS1Q_fLNS_15FloatRoundStyleE2EEESJ_S1P_JEEES15_NS16_IS18_S1A_NSX_INS6_IJSI_S1B_EEENS6_IJSD_SI_EEEEEEENS5_17SM75_U16x8_LDSM_TENS5_14SM90_TMA_STOREES22_NS5_17SM90_U16x8_STSM_TENS5_9Copy_AtomIJNS5_17SM90_U32x4_STSM_NES1Q_EEEvEEEvvEEEEvNT_6ParamsE,@function
        .size           _ZN7cutlass13device_kernelINS_4gemm6kernel13GemmUniversalINS1_17GroupProblemShapeIN4cute5tupleIJiiiEEEEENS1_10collective13CollectiveMmaINS1_39MainloopSm90ArrayTmaGmmaWarpSpecializedILi3ENS6_IJNS5_1CILi1EEESD_SD_EEENS1_43KernelPtrArrayTmaWarpSpecializedCooperativeEEENS6_IJNSC_ILi256EEESH_NSC_ILi64EEEEEENS_10bfloat16_tEPNS6_IJlSD_NSC_ILi0EEEEEESK_SN_NS5_8TiledMMAINS5_8MMA_AtomIJNS5_4SM904GMMA28MMA_64x256x16_F32BF16BF16_SSILNSR_5MajorE0ELST_0ELNSR_7ScaleInE1ELSU_1EEEEEENS5_6LayoutINS6_IJNSC_ILi2EEESD_SD_EEENS6_IJSD_SL_SL_EEEEENS6_IJNS5_10UnderscoreES12_S12_EEEEENS5_13SM90_TMA_LOADENS5_14ComposedLayoutINS5_7SwizzleILi3ELi4ELi3EEENS5_18smem_ptr_flag_bitsILi16EEENSX_INS6_IJNSC_ILi8EEESI_EEENS6_IJSI_SD_EEEEEEEvNS5_8identityES15_S1F_vS1G_EENS_8epilogue10collective18CollectiveEpilogueINS1I_30Sm90PtrArrayTmaWarpSpecializedILi4ELi2ELi16ELb1ELb0ELi2EEEJSJ_NS6_IJNSC_ILi128EEENSC_ILi32EEEEEENS_6half_tEPNS6_IJSD_lSL_EEES1Q_S1S_NS1I_6fusion15FusionCallbacksIS1M_NS1T_17LinearCombinationIS1Q_fS1Q_fLNS_15FloatRoundStyleE2EEESJ_S1P_JEEES15_NS16_IS18_S1A_NSX_INS6_IJSI_S1B_EEENS6_IJSD_SI_EEEEEEENS5_17SM75_U16x8_LDSM_TENS5_14SM90_TMA_STOREES22_NS5_17SM90_U16x8_STSM_TENS5_9Copy_AtomIJNS5_17SM90_U32x4_STSM_NES1Q_EEEvEEEvvEEEEvNT_6ParamsE,(.L_x_417 - _ZN7cutlass13device_kernelINS_4gemm6kernel13GemmUniversalINS1_17GroupProblemShapeIN4cute5tupleIJiiiEEEEENS1_10collective13CollectiveMmaINS1_39MainloopSm90ArrayTmaGmmaWarpSpecializedILi3ENS6_IJNS5_1CILi1EEESD_SD_EEENS1_43KernelPtrArrayTmaWarpSpecializedCooperativeEEENS6_IJNSC_ILi256EEESH_NSC_ILi64EEEEEENS_10bfloat16_tEPNS6_IJlSD_NSC_ILi0EEEEEESK_SN_NS5_8TiledMMAINS5_8MMA_AtomIJNS5_4SM904GMMA28MMA_64x256x16_F32BF16BF16_SSILNSR_5MajorE0ELST_0ELNSR_7ScaleInE1ELSU_1EEEEEENS5_6LayoutINS6_IJNSC_ILi2EEESD_SD_EEENS6_IJSD_SL_SL_EEEEENS6_IJNS5_10UnderscoreES12_S12_EEEEENS5_13SM90_TMA_LOADENS5_14ComposedLayoutINS5_7SwizzleILi3ELi4ELi3EEENS5_18smem_ptr_flag_bitsILi16EEENSX_INS6_IJNSC_ILi8EEESI_EEENS6_IJSI_SD_EEEEEEEvNS5_8identityES15_S1F_vS1G_EENS_8epilogue10collective18CollectiveEpilogueINS1I_30Sm90PtrArrayTmaWarpSpecializedILi4ELi2ELi16ELb1ELb0ELi2EEEJSJ_NS6_IJNSC_ILi128EEENSC_ILi32EEEEEENS_6half_tEPNS6_IJSD_lSL_EEES1Q_S1S_NS1I_6fusion15FusionCallbacksIS1M_NS1T_17LinearCombinationIS1Q_fS1Q_fLNS_15FloatRoundStyleE2EEESJ_S1P_JEEES15_NS16_IS18_S1A_NSX_INS6_IJSI_S1B_EEENS6_IJSD_SI_EEEEEEENS5_17SM75_U16x8_LDSM_TENS5_14SM90_TMA_STOREES22_NS5_17SM90_U16x8_STSM_TENS5_9Copy_AtomIJNS5_17SM90_U32x4_STSM_NES1Q_EEEvEEEvvEEEEvNT_6ParamsE)
        .other          _ZN7cutlass13device_kernelINS_4gemm6kernel13GemmUniversalINS1_17GroupProblemShapeIN4cute5tupleIJiiiEEEEENS1_10collective13CollectiveMmaINS1_39MainloopSm90ArrayTmaGmmaWarpSpecializedILi3ENS6_IJNS5_1CILi1EEESD_SD_EEENS1_43KernelPtrArrayTmaWarpSpecializedCooperativeEEENS6_IJNSC_ILi256EEESH_NSC_ILi64EEEEEENS_10bfloat16_tEPNS6_IJlSD_NSC_ILi0EEEEEESK_SN_NS5_8TiledMMAINS5_8MMA_AtomIJNS5_4SM904GMMA28MMA_64x256x16_F32BF16BF16_SSILNSR_5MajorE0ELST_0ELNSR_7ScaleInE1ELSU_1EEEEEENS5_6LayoutINS6_IJNSC_ILi2EEESD_SD_EEENS6_IJSD_SL_SL_EEEEENS6_IJNS5_10UnderscoreES12_S12_EEEEENS5_13SM90_TMA_LOADENS5_14ComposedLayoutINS5_7SwizzleILi3ELi4ELi3EEENS5_18smem_ptr_flag_bitsILi16EEENSX_INS6_IJNSC_ILi8EEESI_EEENS6_IJSI_SD_EEEEEEEvNS5_8identityES15_S1F_vS1G_EENS_8epilogue10collective18CollectiveEpilogueINS1I_30Sm90PtrArrayTmaWarpSpecializedILi4ELi2ELi16ELb1ELb0ELi2EEEJSJ_NS6_IJNSC_ILi128EEENSC_ILi32EEEEEENS_6half_tEPNS6_IJSD_lSL_EEES1Q_S1S_NS1I_6fusion15FusionCallbacksIS1M_NS1T_17LinearCombinationIS1Q_fS1Q_fLNS_15FloatRoundStyleE2EEESJ_S1P_JEEES15_NS16_IS18_S1A_NSX_INS6_IJSI_S1B_EEENS6_IJSD_SI_EEEEEEENS5_17SM75_U16x8_LDSM_TENS5_14SM90_TMA_STOREES22_NS5_17SM90_U16x8_STSM_TENS5_9Copy_AtomIJNS5_17SM90_U32x4_STSM_NES1Q_EEEvEEEvvEEEEvNT_6ParamsE,@"STO_CUDA_ENTRY STV_DEFAULT"
_ZN7cutlass13device_kernelINS_4gemm6kernel13GemmUniversalINS1_17GroupProblemShapeIN4cute5tupleIJiiiEEEEENS1_10collective13CollectiveMmaINS1_39MainloopSm90ArrayTmaGmmaWarpSpecializedILi3ENS6_IJNS5_1CILi1EEESD_SD_EEENS1_43KernelPtrArrayTmaWarpSpecializedCooperativeEEENS6_IJNSC_ILi256EEESH_NSC_ILi64EEEEEENS_10bfloat16_tEPNS6_IJlSD_NSC_ILi0EEEEEESK_SN_NS5_8TiledMMAINS5_8MMA_AtomIJNS5_4SM904GMMA28MMA_64x256x16_F32BF16BF16_SSILNSR_5MajorE0ELST_0ELNSR_7ScaleInE1ELSU_1EEEEEENS5_6LayoutINS6_IJNSC_ILi2EEESD_SD_EEENS6_IJSD_SL_SL_EEEEENS6_IJNS5_10UnderscoreES12_S12_EEEEENS5_13SM90_TMA_LOADENS5_14ComposedLayoutINS5_7SwizzleILi3ELi4ELi3EEENS5_18smem_ptr_flag_bitsILi16EEENSX_INS6_IJNSC_ILi8EEESI_EEENS6_IJSI_SD_EEEEEEEvNS5_8identityES15_S1F_vS1G_EENS_8epilogue10collective18CollectiveEpilogueINS1I_30Sm90PtrArrayTmaWarpSpecializedILi4ELi2ELi16ELb1ELb0ELi2EEEJSJ_NS6_IJNSC_ILi128EEENSC_ILi32EEEEEENS_6half_tEPNS6_IJSD_lSL_EEES1Q_S1S_NS1I_6fusion15FusionCallbacksIS1M_NS1T_17LinearCombinationIS1Q_fS1Q_fLNS_15FloatRoundStyleE2EEESJ_S1P_JEEES15_NS16_IS18_S1A_NSX_INS6_IJSI_S1B_EEENS6_IJSD_SI_EEEEEEENS5_17SM75_U16x8_LDSM_TENS5_14SM90_TMA_STOREES22_NS5_17SM90_U16x8_STSM_TENS5_9Copy_AtomIJNS5_17SM90_U32x4_STSM_NES1Q_EEEvEEEvvEEEEvNT_6ParamsE:
[----:B------:R-:W1:Y:S02]  /*0000*/  LDC R1, c[0x0][0x28] ;  /* 0x00000a00ff017b82 */ /* 0x000e640000000800 */
[----:B-1----:R-:W-:-:S06]  /*0010*/  VIADD R1, R1, 0xfffff808 ;  /* 0xfffff80801017836 */ /* 0x002fcc0000000000 */
[----:B------:R-:W1:Y:S01]  /*0020*/  LDC.64 R6, c[0x0][0x918] ;  /* 0x00024600ff067b82 */ /* 0x000e620000000a00 */
[----:B------:R-:W-:Y:S01]  /*0030*/  ULDC.64 UR56, c[0x0][0x208] ;  /* 0x0000820000387ab9 */ /* 0x000fe20000000a00 */
[----:B------:R-:W2:Y:S01]  /*0040*/  S2R R14, SR_TID.X ;  /* 0x00000000000e7919 */ /* 0x000ea20000002100 */
[----:B------:R-:W-:Y:S01]  /*0050*/  ULDC UR4, c[0x0][0x910] ;  /* 0x0002440000047ab9 */ /* 0x000fe20000000800 */
[----:B------:R-:W-:Y:S01]  /*0060*/  ULDC.64 UR20, c[0x0][0x8d0] ;  /* 0x0002340000147ab9 */ /* 0x000fe20000000a00 */
[----:B------:R-:W-:Y:S01]  /*0070*/  ULDC.64 UR14, c[0x0][0x8c8] ;  /* 0x00023200000e7ab9 */ /* 0x000fe20000000a00 */
[----:B------:R-:W-:Y:S01]  /*0080*/  ULDC UR5, c[0x0][0x908] ;  /* 0x0002420000057ab9 */ /* 0x000fe20000000800 */
[----:B------:R-:W-:Y:S01]  /*0090*/  MOV R8, RZ ;  /* 0x000000ff00087202 */ /* 0x000fe20000000f00 */
[----:B------:R-:W-:Y:S01]  /*00a0*/  S2UR UR40, SR_CTAID.X ;  /* 0x00000000002879c3 */ /* 0x000fe20000002500 */
[----:B------:R-:W-:Y:S01]  /*00b0*/  IMAD.MOV.U32 R0, RZ, RZ, RZ ;  /* 0x000000ffff007224 */ /* 0x000fe200078e00ff */
[----:B------:R-:W-:Y:S01]  /*00c0*/  ULDC.64 UR22, c[0x0][0x8e8] ;  /* 0x00023a0000167ab9 */ /* 0x000fe20000000a00 */
[----:B------:R-:W-:Y:S01]  /*00d0*/  ULDC.64 UR16, c[0x0][0x8e0] ;  /* 0x0002380000107ab9 */ /* 0x000fe20000000a00 */
[----:B-1----:R-:W3:Y:S01]  /*00e0*/  LDG.E R9, desc[UR56][R6.64] ;  /* 0x0000003806097981 */ /* 0x002ee2000c1e1900 */
[----:B------:R-:W-:-:S03]  /*00f0*/  IMAD.U32 R3, RZ, RZ, UR4 ;  /* 0x00000004ff037e24 */ /* 0x000fc6000f8e00ff */
[----:B------:R-:W4:Y:S01]  /*0100*/  LDG.E R2, desc[UR56][R6.64+0x4] ;  /* 0x0000043806027981 */ /* 0x000f22000c1e1900 */
[----:B--2---:R-:W-:-:S04]  /*0110*/  LOP3.LUT R20, R14, 0x1f, RZ, 0xc0, !PT ;  /* 0x0000001f0e147812 */ /* 0x004fc800078ec0ff */
[----:B------:R-:W-:Y:S01]  /*0120*/  ISETP.GE.AND P0, PT, R20, R3, PT ;  /* 0x000000031400720c */ /* 0x000fe20003f06270 */
[----:B------:R-:W1:Y:S01]  /*0130*/  S2UR UR4, SR_CTAID.Y ;  /* 0x00000000000479c3 */ /* 0x000e620000002600 */
[----:B------:R-:W-:-:S04]  /*0140*/  UISETP.NE.U32.AND UP0, UPT, UR20, URZ, UPT ;  /* 0x0000003f1400728c */ /* 0x000fc8000bf05070 */
[----:B------:R-:W-:-:S07]  /*0150*/  UISETP.NE.AND.EX UP0, UPT, UR21, URZ, UPT, UP0 ;  /* 0x0000003f1500728c */ /* 0x000fce000bf05300 */
[----:B------:R-:W2:Y:S01]  /*0160*/  @!P0 LDC.64 R4, c[0x0][0x918] ;  /* 0x00024600ff048b82 */ /* 0x000ea20000000a00 */
[----:B------:R-:W-:-:S03]  /*0170*/  UISETP.NE.AND UP3, UPT, UR5, 0x1, UPT ;  /* 0x000000010500788c */ /* 0x000fc6000bf65270 */
[----:B------:R-:W-:-:S08]  /*0180*/  @UP0 ULDC UR8, c[0x0][0x8dc] ;  /* 0x0002370000080ab9 */ /* 0x000fd00000000800 */
[----:B------:R-:W-:Y:S01]  /*0190*/  @UP3 ULDC UR12, c[0x0][0x10] ;  /* 0x00000400000c3ab9 */ /* 0x000fe20000000800 */
[----:B------:R-:W-:Y:S02]  /*01a0*/  @UP3 UMOV UR5, URZ ;  /* 0x0000003f00053c82 */ /* 0x000fe40008000000 */
[----:B-1----:R-:W-:Y:S01]  /*01b0*/  @UP3 UIMAD.WIDE.U32 UR12, UR40, UR12, UR4 ;  /* 0x0000000c280c32a5 */ /* 0x002fe2000f8e0004 */
[----:B------:R-:W-:Y:S01]  /*01c0*/  @UP3 UMOV UR9, URZ ;  /* 0x0000003f00093c82 */ /* 0x000fe20008000000 */
[----:B--2---:R-:W-:Y:S02]  /*01d0*/  @!P0 IMAD.WIDE.U32 R4, R20, 0xc, R4 ;  /* 0x0000000c14048825 */ /* 0x004fe400078e0004 */
[----:B------:R-:W-:-:S03]  /*01e0*/  @UP3 UIADD3 UR9, UR13, UR9, URZ ;  /* 0x000000090d093290 */ /* 0x000fc6000fffe03f */
[----:B------:R-:W-:Y:S01]  /*01f0*/  @UP3 UMOV UR10, UR12 ;  /* 0x0000000c000a3c82 */ /* 0x000fe20008000000 */
[----:B------:R1:W5:Y:S04]  /*0200*/  @!P0 LDG.E R8, desc[UR56][R4.64] ;  /* 0x0000003804088981 */ /* 0x000368000c1e1900 */
[----:B------:R1:W5:Y:S01]  /*0210*/  @!P0 LDG.E R0, desc[UR56][R4.64+0x4] ;  /* 0x0000043804008981 */ /* 0x000362000c1e1900 */
[----:B------:R-:W-:Y:S01]  /*0220*/  ISETP.NE.U32.AND P0, PT, RZ, UR22, PT ;  /* 0x00000016ff007c0c */ /* 0x000fe2000bf05070 */
[----:B------:R-:W-:Y:S01]  /*0230*/  @!UP3 ULDC UR5, c[0x0][0xc] ;  /* 0x000003000005bab9 */ /* 0x000fe20000000800 */
[----:B------:R-:W-:Y:S02]  /*0240*/  UMOV UR41, URZ ;  /* 0x0000003f00297c82 */ /* 0x000fe40008000000 */
[----:B------:R-:W-:Y:S01]  /*0250*/  ISETP.NE.AND.EX P0, PT, RZ, UR23, PT, P0 ;  /* 0x00000017ff007c0c */ /* 0x000fe2000bf05300 */
[----:B------:R-:W-:-:S07]  /*0260*/  @!UP3 UIMAD.WIDE.U32 UR4, UR5, UR4, UR40 ;  /* 0x000000040504b2a5 */ /* 0x000fce000f8e0028 */
[----:B------:R-:W-:Y:S01]  /*0270*/  @!UP3 UMOV UR9, UR5 ;  /* 0x000000050009bc82 */ /* 0x000fe20008000000 */
[----:B------:R-:W-:Y:S01]  /*0280*/  @!UP3 UMOV UR10, UR4 ;  /* 0x00000004000abc82 */ /* 0x000fe20008000000 */
[----:B---3--:R-:W-:-:S13]  /*0290*/  R2UR UR11, R9 ;  /* 0x00000000090b72ca */ /* 0x008fda00000e0000 */
[----:B------:R-:W-:-:S04]  /*02a0*/  UIADD3 UR6, UP1, UR11, UR14, URZ ;  /* 0x0000000e0b067290 */ /* 0x000fc8000ff3e03f */
[----:B------:R-:W-:Y:S02]  /*02b0*/  ULEA.HI.X.SX32 UR11, UR11, UR15, 0x1, UP1 ;  /* 0x0000000f0b0b7291 */ /* 0x000fe400088f0e3f */
[----:B------:R-:W-:Y:S01]  /*02c0*/  UIADD3 UR6, UP1, UR6, -0x1, URZ ;  /* 0xffffffff06067890 */ /* 0x000fe2000ff3e03f */
[----:B----4-:R-:W-:-:S03]  /*02d0*/  R2UR UR24, R2 ;  /* 0x00000000021872ca */ /* 0x010fc600000e0000 */
[----:B------:R-:W-:Y:S02]  /*02e0*/  UIADD3.X UR11, UR11, -0x1, URZ, UP1, !UPT ;  /* 0xffffffff0b0b7890 */ /* 0x000fe40008ffe43f */
[----:B------:R-:W-:-:S04]  /*02f0*/  @UP0 UIADD3 UR8, UP1, UR6, UR8, URZ ;  /* 0x0000000806080290 */ /* 0x000fc8000ff3e03f */
[----:B------:R-:W-:-:S04]  /*0300*/  @UP0 UIADD3.X UR26, URZ, UR11, URZ, UP1, !UPT ;  /* 0x0000000b3f1a0290 */ /* 0x000fc80008ffe43f */
[----:B------:R-:W-:Y:S02]  /*0310*/  @UP0 UIMAD.WIDE.U32 UR18, UR26, UR20, URZ ;  /* 0x000000141a1202a5 */ /* 0x000fe4000f8e003f */
[----:B------:R-:W-:Y:S02]  /*0320*/  @UP0 UIMAD.WIDE.U32 UR12, UR8, UR20, URZ ;  /* 0x00000014080c02a5 */ /* 0x000fe4000f8e003f */
[----:B------:R-:W-:Y:S02]  /*0330*/  @UP0 UIMAD.WIDE.U32 UR18, UP1, UR8, UR21, UR18 ;  /* 0x00000015081202a5 */ /* 0x000fe4000f820012 */
[----:B------:R-:W-:Y:S02]  /*0340*/  UIADD3 UR7, UP2, UR24, UR16, URZ ;  /* 0x0000001018077290 */ /* 0x000fe4000ff5e03f */
[----:B------:R-:W-:Y:S02]  /*0350*/  @UP0 UIADD3.X UR25, URZ, URZ, URZ, UP1, !UPT ;  /* 0x0000003f3f190290 */ /* 0x000fe40008ffe43f */
[----:B------:R-:W-:-:S02]  /*0360*/  @UP0 UIADD3 URZ, UP1, UR13, UR18, URZ ;  /* 0x000000120d3f0290 */ /* 0x000fc4000ff3e03f */
[----:B------:R-:W-:-:S03]  /*0370*/  ULEA.HI.X.SX32 UR8, UR24, UR17, 0x1, UP2 ;  /* 0x0000001118087291 */ /* 0x000fc600090f0e3f */
[----:B------:R-:W-:Y:S02]  /*0380*/  @UP0 UMOV UR24, UR19 ;  /* 0x0000001300180c82 */ /* 0x000fe40008000000 */
[----:B------:R-:W-:Y:S02]  /*0390*/  @UP0 UIMAD.WIDE.U32.X UR12, UR26, UR21, UR24, UP1 ;  /* 0x000000151a0c02a5 */ /* 0x000fe400088e0418 */
[----:B------:R-:W-:-:S04]  /*03a0*/  UIADD3 UR19, UP1, UR7, -0x1, URZ ;  /* 0xffffffff07137890 */ /* 0x000fc8000ff3e03f */
[----:B------:R-:W-:Y:S01]  /*03b0*/  UIADD3.X UR5, UR8, -0x1, URZ, UP1, !UPT ;  /* 0xffffffff08057890 */ /* 0x000fe20008ffe43f */
[----:B------:R-:W-:Y:S01]  /*03c0*/  @UP0 UMOV UR6, UR12 ;  /* 0x0000000c00060c82 */ /* 0x000fe20008000000 */
[----:B------:R-:W-:Y:S01]  /*03d0*/  @UP0 UMOV UR11, UR13 ;  /* 0x0000000d000b0c82 */ /* 0x000fe20008000000 */
[----:B-1----:R-:W-:Y:S09]  /*03e0*/  @!P0 BRA `(.L_x_0) ;  /* 0x00000000002c8947 */ /* 0x002ff20003800000 */
[----:B------:R-:W-:Y:S02]  /*03f0*/  ULDC UR7, c[0x0][0x8f4] ;  /* 0x00023d0000077ab9 */ /* 0x000fe40000000800 */
[----:B------:R-:W-:-:S04]  /*0400*/  UIADD3 UR7, UP1, UR19, UR7, URZ ;  /* 0x0000000713077290 */ /* 0x000fc8000ff3e03f */
[----:B------:R-:W-:-:S04]  /*0410*/  UIADD3.X UR8, URZ, UR5, URZ, UP1, !UPT ;  /* 0x000000053f087290 */ /* 0x000fc80008ffe43f */
[----:B------:R-:W-:-:S04]  /*0420*/  UIMAD.WIDE.U32 UR4, UR8, UR22, URZ ;  /* 0x00000016080472a5 */ /* 0x000fc8000f8e003f */
[----:B------:R-:W-:Y:S02]  /*0430*/  UIMAD.WIDE.U32 UR12, UP1, UR7, UR23, UR4 ;  /* 0x00000017070c72a5 */ /* 0x000fe4000f820004 */
[----:B------:R-:W-:Y:S02]  /*0440*/  UIMAD.WIDE.U32 UR4, UR7, UR22, URZ ;  /* 0x00000016070472a5 */ /* 0x000fe4000f8e003f */
[----:B------:R-:W-:Y:S02]  /*0450*/  UIADD3.X UR19, URZ, URZ, URZ, UP1, !UPT ;  /* 0x0000003f3f137290 */ /* 0x000fe40008ffe43f */
[----:B------:R-:W-:Y:S01]  /*0460*/  UIADD3 URZ, UP1, UR5, UR12, URZ ;  /* 0x0000000c053f7290 */ /* 0x000fe2000ff3e03f */
[----:B------:R-:W-:-:S03]  /*0470*/  UMOV UR18, UR13 ;  /* 0x0000000d00127c82 */ /* 0x000fc60008000000 */
[----:B------:R-:W-:-:S07]  /*0480*/  UIMAD.WIDE.U32.X UR4, UR8, UR23, UR18, UP1 ;  /* 0x00000017080472a5 */ /* 0x000fce00088e0412 */
[----:B------:R-:W-:-:S05]  /*0490*/  UMOV UR19, UR4 ;  /* 0x0000000400137c82 */ /* 0x000fca0008000000 */
.L_x_0:
[----:B------:R-:W-:Y:S01]  /*04a0*/  ULDC UR8, c[0x0][0x934] ;  /* 0x00024d0000087ab9 */ /* 0x000fe20000000800 */
[----:B------:R-:W-:Y:S01]  /*04b0*/  ULDC UR7, c[0x0][0x904] ;  /* 0x0002410000077ab9 */ /* 0x000fe20000000800 */
[----:B------:R-:W-:Y:S01]  /*04c0*/  ULDC UR4, c[0x0][0x938] ;  /* 0x00024e0000047ab9 */ /* 0x000fe20000000800 */
[----:B------:R-:W-:Y:S02]  /*04d0*/  USHF.L.U32 UR8, UR8, UR7, URZ ;  /* 0x0000000708087299 */ /* 0x000fe4000800063f */
[----:B------:R-:W-:Y:S01]  /*04e0*/  USHF.L.U32 UR7, UR4, UR7, URZ ;  /* 0x0000000704077299 */ /* 0x000fe2000800063f */
[----:B------:R-:W-:Y:S01]  /*04f0*/  ULDC UR18, c[0x0][0x8d8] ;  /* 0x0002360000127ab9 */ /* 0x000fe20000000800 */
[----:B------:R-:W-:Y:S02]  /*0500*/  ULDC UR28, c[0x0][0x8f0] ;  /* 0x00023c00001c7ab9 */ /* 0x000fe40000000800 */
[----:B------:R-:W-:Y:S01]  /*0510*/  IMAD.U32 R10, RZ, RZ, UR8 ;  /* 0x00000008ff0a7e24 */ /* 0x000fe2000f8e00ff */
[----:B------:R-:W-:Y:S01]  /*0520*/  USHF.R.U64 UR11, UR6, UR18, UR11 ;  /* 0x00000012060b7299 */ /* 0x000fe2000800120b */
[----:B------:R-:W-:Y:S01]  /*0530*/  MOV R9, UR7 ;  /* 0x0000000700097c02 */ /* 0x000fe20008000f00 */
[----:B------:R-:W-:-:S02]  /*0540*/  USHF.R.U64 UR6, UR19, UR28, UR5 ;  /* 0x0000001c13067299 */ /* 0x000fc40008001205 */
[----:B------:R-:W-:Y:S01]  /*0550*/  IABS R2, R10 ;  /* 0x0000000a00027213 */ /* 0x000fe20000000000 */
[----:B------:R-:W-:Y:S01]  /*0560*/  UIADD3 UR11, UR11, -0x1, UR8 ;  /* 0xffffffff0b0b7890 */ /* 0x000fe2000fffe008 */
[----:B------:R-:W-:Y:S01]  /*0570*/  IABS R4, R9 ;  /* 0x0000000900047213 */ /* 0x000fe20000000000 */
[----:B------:R-:W-:Y:S01]  /*0580*/  UIADD3 UR6, UR6, -0x1, UR7 ;  /* 0xffffffff06067890 */ /* 0x000fe2000fffe007 */
[----:B------:R-:W-:Y:S01]  /*0590*/  R2UR UR27, R2 ;  /* 0x00000000021b72ca */ /* 0x000fe200000e0000 */
[----:B------:R-:W-:Y:S01]  /*05a0*/  UMOV UR4, URZ ;  /* 0x0000003f00047c82 */ /* 0x000fe20008000000 */
[----:B------:R-:W-:Y:S01]  /*05b0*/  UISETP.GE.AND UP5, UPT, UR11, URZ, UPT ;  /* 0x0000003f0b00728c */ /* 0x000fe2000bfa6270 */
[----:B------:R-:W-:Y:S01]  /*05c0*/  IMAD.MOV.U32 R2, RZ, RZ, R4 ;  /* 0x000000ffff027224 */ /* 0x000fe200078e0004 */
[----:B------:R-:W-:Y:S01]  /*05d0*/  UISETP.NE.AND UP4, UPT, UR8, URZ, UPT ;  /* 0x0000003f0800728c */ /* 0x000fe2000bf85270 */
[----:B------:R-:W-:-:S03]  /*05e0*/  UMOV UR53, 0x1 ;  /* 0x0000000100357882 */ /* 0x000fc60000000000 */
[----:B------:R-:W-:-:S05]  /*05f0*/  R2UR UR26, R2 ;  /* 0x00000000021a72ca */ /* 0x000fca00000e0000 */
[----:B------:R-:W1:Y:S08]  /*0600*/  I2F.RP R2, UR27 ;  /* 0x0000001b00027d06 */ /* 0x000e700008209400 */
[----:B------:R-:W2:Y:S08]  /*0610*/  I2F.RP R5, UR26 ;  /* 0x0000001a00057d06 */ /* 0x000eb00008209400 */
[----:B-1----:R-:W1:Y:S08]  /*0620*/  MUFU.RCP R2, R2 ;  /* 0x0000000200027308 */ /* 0x002e700000001000 */
[----:B--2---:R-:W2:Y:S01]  /*0630*/  MUFU.RCP R5, R5 ;  /* 0x0000000500057308 */ /* 0x004ea20000001000 */
[----:B-1----:R-:W-:-:S02]  /*0640*/  VIADD R4, R2, 0xffffffe ;  /* 0x0ffffffe02047836 */ /* 0x002fc40000000000 */
[----:B------:R-:W-:-:S05]  /*0650*/  IMAD.U32 R2, RZ, RZ, UR11 ;  /* 0x0000000bff027e24 */ /* 0x000fca000f8e00ff */
[----:B------:R-:W1:Y:S01]  /*0660*/  F2I.FTZ.U32.TRUNC.NTZ R4, R4 ;  /* 0x0000000400047305 */ /* 0x000e62000021f000 */
[----:B------:R-:W-:Y:S02]  /*0670*/  IABS R2, R2 ;  /* 0x0000000200027213 */ /* 0x000fe40000000000 */
[----:B--2---:R-:W-:Y:S02]  /*0680*/  IADD3 R6, R5, 0xffffffe, RZ ;  /* 0x0ffffffe05067810 */ /* 0x004fe40007ffe0ff */
[----:B------:R-:W-:Y:S02]  /*0690*/  IABS R5, R10 ;  /* 0x0000000a00057213 */ /* 0x000fe40000000000 */
[----:B------:R-:W-:Y:S02]  /*06a0*/  R2UR UR31, R2 ;  /* 0x00000000021f72ca */ /* 0x000fe400000e0000 */
[----:B------:R-:W2:Y:S01]  /*06b0*/  F2I.FTZ.U32.TRUNC.NTZ R6, R6 ;  /* 0x0000000600067305 */ /* 0x000ea2000021f000 */
[----:B------:R-:W-:-:S02]  /*06c0*/  IADD3 R5, RZ, -R5, RZ ;  /* 0x80000005ff057210 */ /* 0x000fc40007ffe0ff */
[----:B-1----:R-:W-:Y:S01]  /*06d0*/  R2UR UR5, R4 ;  /* 0x00000000040572ca */ /* 0x002fe200000e0000 */
[----:B------:R-:W-:Y:S01]  /*06e0*/  IMAD.U32 R4, RZ, RZ, UR6 ;  /* 0x00000006ff047e24 */ /* 0x000fe2000f8e00ff */
[----:B--2---:R-:W-:-:S04]  /*06f0*/  R2UR UR13, R6 ;  /* 0x00000000060d72ca */ /* 0x004fc800000e0000 */
[----:B------:R-:W-:Y:S01]  /*0700*/  IABS R6, R4 ;  /* 0x0000000400067213 */ /* 0x000fe20000000000 */
[----:B------:R-:W-:-:S06]  /*0710*/  IMAD.MOV.U32 R4, RZ, RZ, R5 ;  /* 0x000000ffff047224 */ /* 0x000fcc00078e0005 */
[----:B------:R-:W-:Y:S01]  /*0720*/  UIADD3 UR12, URZ, -UR5, URZ ;  /* 0x800000053f0c7290 */ /* 0x000fe2000fffe03f */
[----:B------:R-:W-:Y:S01]  /*0730*/  IABS R5, R9 ;  /* 0x0000000900057213 */ /* 0x000fe20000000000 */
[----:B------:R-:W-:Y:S02]  /*0740*/  IMAD.MOV.U32 R2, RZ, RZ, R6 ;  /* 0x000000ffff027224 */ /* 0x000fe400078e0006 */
[----:B------:R-:W-:Y:S01]  /*0750*/  UIMAD UR12, UR12, UR27, URZ ;  /* 0x0000001b0c0c72a4 */ /* 0x000fe2000f8e023f */
[----:B------:R-:W-:Y:S02]  /*0760*/  IADD3 R5, RZ, -R5, RZ ;  /* 0x80000005ff057210 */ /* 0x000fe40007ffe0ff */
[----:B------:R-:W-:Y:S01]  /*0770*/  R2UR UR29, R4 ;  /* 0x00000000041d72ca */ /* 0x000fe200000e0000 */
[----:B------:R-:W-:Y:S01]  /*0780*/  UIMAD.WIDE.U32 UR4, UR5, UR12, UR4 ;  /* 0x0000000c050472a5 */ /* 0x000fe2000f8e0004 */
[----:B------:R-:W-:Y:S01]  /*0790*/  R2UR UR32, R2 ;  /* 0x00000000022072ca */ /* 0x000fe200000e0000 */
[----:B------:R-:W-:Y:S01]  /*07a0*/  UIADD3 UR24, URZ, -UR13, URZ ;  /* 0x8000000d3f187290 */ /* 0x000fe2000fffe03f */
[----:B------:R-:W-:Y:S01]  /*07b0*/  IMAD.MOV.U32 R2, RZ, RZ, R5 ;  /* 0x000000ffff027224 */ /* 0x000fe200078e0005 */
[----:B------:R-:W-:Y:S01]  /*07c0*/  UMOV UR12, URZ ;  /* 0x0000003f000c7c82 */ /* 0x000fe20008000000 */
[----:B------:R-:W-:Y:S01]  /*07d0*/  SHF.R.U32.HI R4, RZ, 0x7, R14 ;  /* 0x00000007ff047819 */ /* 0x000fe2000001160e */
[----:B------:R-:W-:-:S02]  /*07e0*/  UIMAD UR24, UR24, UR26, URZ ;  /* 0x0000001a181872a4 */ /* 0x000fc4000f8e023f */
[----:B------:R-:W-:Y:S02]  /*07f0*/  R2UR UR30, R2 ;  /* 0x00000000021e72ca */ /* 0x000fe400000e0000 */
[----:B------:R-:W-:Y:S01]  /*0800*/  UIMAD.WIDE.U32 UR24, UR13, UR24, UR12 ;  /* 0x000000180d1872a5 */ /* 0x000fe2000f8e000c */
[----:B------:R-:W-:Y:S01]  /*0810*/  SHF.R.U32.HI R2, RZ, 0x5, R14 ;  /* 0x00000005ff027819 */ /* 0x000fe2000001160e */
[----:B------:R-:W1:Y:S01]  /*0820*/  SHFL.IDX PT, R4, R4, RZ, 0x1f ;  /* 0x00001fff04047589 */ /* 0x000e6200000e0000 */
[----:B------:R-:W-:Y:S02]  /*0830*/  UMOV UR13, UR5 ;  /* 0x00000005000d7c82 */ /* 0x000fe40008000000 */
[----:B------:R-:W-:Y:S01]  /*0840*/  UIMAD.WIDE.U32 UR4, UR13, UR31, URZ ;  /* 0x0000001f0d0472a5 */ /* 0x000fe2000f8e003f */
[----:B------:R-:W2:Y:S01]  /*0850*/  SHFL.IDX PT, R5, R2, RZ, 0x1f ;  /* 0x00001fff02057589 */ /* 0x000ea200000e0000 */
[----:B------:R-:W-:Y:S02]  /*0860*/  UMOV UR19, UR25 ;  /* 0x0000001900137c82 */ /* 0x000fe40008000000 */
[----:B------:R-:W-:-:S02]  /*0870*/  UIMAD UR5, UR5, UR29, UR31 ;  /* 0x0000001d050572a4 */ /* 0x000fc4000f8e021f */
[----:B------:R-:W-:Y:S02]  /*0880*/  UIMAD.WIDE.U32 UR24, UR19, UR32, URZ ;  /* 0x00000020131872a5 */ /* 0x000fe4000f8e003f */
[----:B------:R-:W-:Y:S02]  /*0890*/  UISETP.GT.U32.AND UP1, UPT, UR27, UR5, UPT ;  /* 0x000000051b00728c */ /* 0x000fe4000bf24070 */
[----:B------:R-:W-:Y:S02]  /*08a0*/  UIMAD UR25, UR25, UR30, UR32 ;  /* 0x0000001e191972a4 */ /* 0x000fe4000f8e0220 */
[----:B------:R-:W-:Y:S02]  /*08b0*/  ULOP3.LUT UR31, URZ, UR8, URZ, 0x33, !UPT ;  /* 0x000000083f1f7292 */ /* 0x000fe4000f8e333f */
[----:B------:R-:W-:Y:S02]  /*08c0*/  UISETP.GT.U32.AND UP2, UPT, UR26, UR25, UPT ;  /* 0x000000191a00728c */ /* 0x000fe4000bf44070 */
[----:B------:R-:W-:-:S03]  /*08d0*/  ULOP3.LUT UR32, URZ, UR7, URZ, 0x33, !UPT ;  /* 0x000000073f207292 */ /* 0x000fc6000f8e333f */
[----:B------:R-:W-:Y:S01]  /*08e0*/  @!UP1 UIADD3 UR5, UR5, -UR27, URZ ;  /* 0x8000001b05059290 */ /* 0x000fe2000fffe03f */
[----:B-1----:R-:W-:-:S03]  /*08f0*/  R2UR UR12, R4 ;  /* 0x00000000040c72ca */ /* 0x002fc600000e0000 */
[----:B------:R-:W-:Y:S02]  /*0900*/  UISETP.GT.U32.AND UP6, UPT, UR27, UR5, UPT ;  /* 0x000000051b00728c */ /* 0x000fe4000bfc4070 */
[----:B------:R-:W-:Y:S01]  /*0910*/  @!UP2 UIADD3 UR25, UR25, -UR26, URZ ;  /* 0x8000001a1919a290 */ /* 0x000fe2000fffe03f */
[----:B--2---:R-:W-:Y:S01]  /*0920*/  R2UR UR33, R5 ;  /* 0x00000000052172ca */ /* 0x004fe200000e0000 */
[----:B------:R-:W-:Y:S02]  /*0930*/  UISETP.NE.AND UP2, UPT, UR7, URZ, UPT ;  /* 0x0000003f0700728c */ /* 0x000fe4000bf45270 */
[----:B------:R-:W-:-:S05]  /*0940*/  UISETP.GT.U32.AND UP1, UPT, UR26, UR25, UPT ;  /* 0x000000191a00728c */ /* 0x000fca000bf24070 */
[----:B------:R-:W-:Y:S02]  /*0950*/  @!UP6 UIADD3 UR5, UR5, -UR27, URZ ;  /* 0x8000001b0505e290 */ /* 0x000fe4000fffe03f */
[----:B------:R-:W-:Y:S02]  /*0960*/  UISETP.GE.AND UP6, UPT, UR6, URZ, UPT ;  /* 0x0000003f0600728c */ /* 0x000fe4000bfc6270 */
[----:B------:R-:W-:Y:S01]  /*0970*/  @!UP5 UIADD3 UR5, -UR5, URZ, URZ ;  /* 0x0000003f0505d290 */ /* 0x000fe2000fffe13f */
[----:B------:R-:W-:Y:S01]  /*0980*/  ISETP.NE.AND P1, PT, RZ, UR33, PT ;  /* 0x00000021ff007c0c */ /* 0x000fe2000bf25270 */
[----:B------:R-:W-:Y:S02]  /*0990*/  @!UP1 UIADD3 UR25, UR25, -UR26, URZ ;  /* 0x8000001a19199290 */ /* 0x000fe4000fffe03f */
[----:B------:R-:W-:Y:S02]  /*09a0*/  USHF.R.S32.HI UR4, URZ, 0x1f, UR33 ;  /* 0x0000001f3f047899 */ /* 0x000fe40008011421 */
[----:B------:R-:W-:-:S02]  /*09b0*/  USEL UR5, UR31, UR5, !UP4 ;  /* 0x000000051f057287 */ /* 0x000fc4000e000000 */
[----:B------:R-:W-:Y:S02]  /*09c0*/  ULEA.HI UR4, UR4, UR33, URZ, 0x2 ;  /* 0x0000002104047291 */ /* 0x000fe4000f8f103f */
[----:B------:R-:W-:Y:S02]  /*09d0*/  @!UP6 UIADD3 UR25, -UR25, URZ, URZ ;  /* 0x0000003f1919e290 */ /* 0x000fe4000fffe13f */
[----:B------:R-:W-:Y:S02]  /*09e0*/  ULOP3.LUT UR4, UR4, 0xfffffffc, URZ, 0xc0, !UPT ;  /* 0xfffffffc04047892 */ /* 0x000fe4000f8ec03f */
[----:B------:R-:W-:Y:S02]  /*09f0*/  USEL UR25, UR32, UR25, !UP2 ;  /* 0x0000001920197287 */ /* 0x000fe4000d000000 */
[----:B------:R-:W-:Y:S02]  /*0a00*/  UIADD3 UR5, UR11, -UR5, URZ ;  /* 0x800000050b057290 */ /* 0x000fe4000fffe03f */
[----:B------:R-:W-:-:S02]  /*0a10*/  UIADD3 UR25, UR6, -UR25, URZ ;  /* 0x8000001906197290 */ /* 0x000fc4000fffe03f */
[----:B------:R-:W-:Y:S02]  /*0a20*/  UIADD3 UR54, UR33, -UR4, URZ ;  /* 0x8000000421367290 */ /* 0x000fe4000fffe03f */
[----:B------:R-:W-:Y:S02]  /*0a30*/  UIMAD UR24, UR5, UR25, URZ ;  /* 0x00000019051872a4 */ /* 0x000fe4000f8e023f */
[----:B------:R-:W-:Y:S02]  /*0a40*/  USEL UR4, UR25, UR5, !UP3 ;  /* 0x0000000519047287 */ /* 0x000fe4000d800000 */
[----:B------:R-:W-:Y:S02]  /*0a50*/  UISETP.NE.AND UP1, UPT, UR12, URZ, UPT ;  /* 0x0000003f0c00728c */ /* 0x000fe4000bf25270 */
[----:B------:R-:W-:Y:S02]  /*0a60*/  USHF.R.S32.HI UR25, URZ, 0x1f, UR24 ;  /* 0x0000001f3f197899 */ /* 0x000fe40008011418 */
[----:B------:R-:W-:Y:S01]  /*0a70*/  IMAD.U32 R6, RZ, RZ, UR24 ;  /* 0x00000018ff067e24 */ /* 0x000fe2000f8e00ff */
[----:B------:R-:W-:-:S02]  /*0a80*/  USHF.R.S32.HI UR5, URZ, 0x1f, UR4 ;  /* 0x0000001f3f057899 */ /* 0x000fc40008011404 */
[----:B------:R-:W-:Y:S01]  /*0a90*/  IMAD.U32 R4, RZ, RZ, UR4 ;  /* 0x00000004ff047e24 */ /* 0x000fe2000f8e00ff */
[----:B------:R-:W-:Y:S01]  /*0aa0*/  UISETP.EQ.AND UP5, UPT, UR54, 0x3, !UP1 ;  /* 0x000000033600788c */ /* 0x000fe2000cfa2270 */
[----:B------:R-:W-:-:S03]  /*0ab0*/  MOV R7, UR25 ;  /* 0x0000001900077c02 */ /* 0x000fc60008000f00 */
[----:B------:R-:W-:Y:S01]  /*0ac0*/  USEL UR53, UR53, 0x2, UP5 ;  /* 0x0000000235357887 */ /* 0x000fe2000a800000 */
[----:B------:R-:W-:Y:S01]  /*0ad0*/  IMAD.U32 R5, RZ, RZ, UR5 ;  /* 0x00000005ff057e24 */ /* 0x000fe2000f8e00ff */
[----:B------:R-:W-:Y:S10]  /*0ae0*/  @P1 BRA `(.L_x_1) ;  /* 0x0000000000841947 */ /* 0x000ff40003800000 */
[----:B------:R-:W-:Y:S01]  /*0af0*/  ELECT P1, URZ, PT ;  /* 0x00000000003f782f */ /* 0x000fe20003820000 */
[----:B------:R-:W-:-:S12]  /*0b00*/  BSSY B0, `(.L_x_1) ;  /* 0x000001f000007945 */ /* 0x000fd80003800000 */
[----:B------:R-:W-:Y:S05]  /*0b10*/  @!P1 BRA `(.L_x_2) ;  /* 0x0000000000749947 */ /* 0x000fea0003800000 */
[----:B------:R-:W1:Y:S01]  /*0b20*/  S2UR UR6, SR_CgaCtaId ;  /* 0x00000000000679c3 */ /* 0x000e620000008800 */
[----:B------:R-:W-:Y:S01]  /*0b30*/  UMOV UR4, 0x400 ;  /* 0x0000040000047882 */ /* 0x000fe20000000000 */
[----:B------:R-:W-:Y:S01]  /*0b40*/  UMOV UR5, 0x1 ;  /* 0x0000000100057882 */ /* 0x000fe20000000000 */
[----:B------:R-:W-:Y:S02]  /*0b50*/  UMOV UR24, 0x140 ;  /* 0x0000014000187882 */ /* 0x000fe40000000000 */
[----:B------:R-:W-:-:S04]  /*0b60*/  UIADD3 UR24, -UR24, 0x100000, URZ ;  /* 0x0010000018187890 */ /* 0x000fc8000fffe13f */
[----:B------:R-:W-:Y:S02]  /*0b70*/  USHF.L.U32 UR25, UR24, 0xb, URZ ;  /* 0x0000000b18197899 */ /* 0x000fe4000800063f */
[----:B------:R-:W-:Y:S02]  /*0b80*/  USHF.L.U32 UR24, UR24, 0x1, URZ ;  /* 0x0000000118187899 */ /* 0x000fe4000800063f */
[----:B-1----:R-:W-:Y:S02]  /*0b90*/  ULEA UR6, UR6, UR4, 0x18 ;  /* 0x0000000406067291 */ /* 0x002fe4000f8ec03f */
[----:B------:R-:W-:-:S04]  /*0ba0*/  UIADD3 UR4, -UR5, 0x100000, URZ ;  /* 0x0010000005047890 */ /* 0x000fc8000fffe13f */
[----:B------:R-:W-:Y:S02]  /*0bb0*/  USHF.L.U32 UR5, UR4, 0xb, URZ ;  /* 0x0000000b04057899 */ /* 0x000fe4000800063f */
[----:B------:R-:W-:Y:S01]  /*0bc0*/  USHF.L.U32 UR4, UR4, 0x1, URZ ;  /* 0x0000000104047899 */ /* 0x000fe2000800063f */
[----:B------:R-:W1:Y:S11]  /*0bd0*/  FENCE.VIEW.ASYNC.S ;  /* 0x00000000000073c6 */ /* 0x000e760000000000 */
[----:B-1----:R1:W2:Y:S01]  /*0be0*/  SYNCS.EXCH.64 URZ, [UR6+0x38400], UR4 ;  /* 0x03840004063f75b2 */ /* 0x0022a20008000100 */
[----:B------:R1:W3:Y:S01]  /*0bf0*/  SYNCS.EXCH.64 URZ, [UR6+0x38440], UR24 ;  /* 0x03844018063f75b2 */ /* 0x0002e20008000100 */
[----:B------:R1:W4:Y:S01]  /*0c00*/  SYNCS.EXCH.64 URZ, [UR6+0x38408], UR4 ;  /* 0x03840804063f75b2 */ /* 0x0003220008000100 */
[----:B------:R1:W1:Y:S01]  /*0c10*/  SYNCS.EXCH.64 URZ, [UR6+0x38448], UR24 ;  /* 0x03844818063f75b2 */ /* 0x0002620008000100 */
        /* <DEDUP_REMOVED lines=12> */
[----:B------:R-:W-:Y:S01]  /*0ce0*/  NOP ;  /* 0x0000000000007918 */ /* 0x000fe20000000000 */
.L_x_2:
[----:B-1----:R-:W-:Y:S05]  /*0cf0*/  BSYNC B0 ;  /* 0x0000000000007941 */ /* 0x002fea0003800000 */
.L_x_1:
[----:B------:R-:W1:Y:S01]  /*0d00*/  SHFL.IDX PT, R11, R2, RZ, 0x1f ;  /* 0x00001fff020b7589 */ /* 0x000e6200000e0000 */
[----:B------:R-:W-:Y:S01]  /*0d10*/  UIADD3 UR33, UR12, -0x1, URZ ;  /* 0xffffffff0c217890 */ /* 0x000fe2000fffe03f */
[----:B------:R-:W-:Y:S01]  /*0d20*/  NOP ;  /* 0x0000000000007918 */ /* 0x000fe20000000000 */
[----:B------:R-:W-:Y:S02]  /*0d30*/  UISETP.LT.U32.AND UP6, UPT, UR54, 0x2, !UP1 ;  /* 0x000000023600788c */ /* 0x000fe4000cfc1070 */
[----:B------:R-:W-:Y:S02]  /*0d40*/  UISETP.GE.U32.AND UP5, UPT, UR33, 0x2, UPT ;  /* 0x000000022100788c */ /* 0x000fe4000bfa6070 */
[----:B------:R-:W-:-:S04]  /*0d50*/  USEL UR52, URZ, 0x1, !UP6 ;  /* 0x000000013f347887 */ /* 0x000fc8000f000000 */
[----:B------:R-:W-:Y:S01]  /*0d60*/  USEL UR52, UR52, 0x2, UP5 ;  /* 0x0000000234347887 */ /* 0x000fe2000a800000 */
[----:B-1----:R-:W-:-:S13]  /*0d70*/  ISETP.NE.AND P1, PT, R11, RZ, PT ;  /* 0x000000ff0b00720c */ /* 0x002fda0003f25270 */
[----:B------:R-:W-:Y:S05]  /*0d80*/  @P1 BRA `(.L_x_3) ;  /* 0x0000000000501947 */ /* 0x000fea0003800000 */
[----:B------:R-:W1:Y:S01]  /*0d90*/  S2UR UR5, SR_CgaCtaId ;  /* 0x00000000000579c3 */ /* 0x000e620000008800 */
[----:B------:R-:W-:Y:S01]  /*0da0*/  UMOV UR4, 0x400 ;  /* 0x0000040000047882 */ /* 0x000fe20000000000 */
[----:B------:R-:W-:Y:S01]  /*0db0*/  UMOV UR24, 0x1 ;  /* 0x0000000100187882 */ /* 0x000fe20000000000 */
[----:B------:R-:W-:Y:S01]  /*0dc0*/  UMOV UR11, 0x100 ;  /* 0x00000100000b7882 */ /* 0x000fe20000000000 */
[----:B------:R-:W-:-:S04]  /*0dd0*/  UIADD3 UR24, -UR24, 0x100000, URZ ;  /* 0x0010000018187890 */ /* 0x000fc8000fffe13f */
[----:B------:R-:W-:Y:S02]  /*0de0*/  USHF.L.U32 UR25, UR24, 0xb, URZ ;  /* 0x0000000b18197899 */ /* 0x000fe4000800063f */
[----:B------:R-:W-:Y:S01]  /*0df0*/  USHF.L.U32 UR24, UR24, 0x1, URZ ;  /* 0x0000000118187899 */ /* 0x000fe2000800063f */
[----:B------:R-:W-:Y:S01]  /*0e00*/  ELECT P1, URZ, PT ;  /* 0x00000000003f782f */ /* 0x000fe20003820000 */
[----:B-1----:R-:W-:Y:S02]  /*0e10*/  ULEA UR6, UR5, UR4, 0x18 ;  /* 0x0000000405067291 */ /* 0x002fe4000f8ec03f */
[----:B------:R-:W-:-:S04]  /*0e20*/  UIADD3 UR4, -UR11, 0x100000, URZ ;  /* 0x001000000b047890 */ /* 0x000fc8000fffe13f */
[----:B------:R-:W-:Y:S02]  /*0e30*/  USHF.L.U32 UR5, UR4, 0xb, URZ ;  /* 0x0000000b04057899 */ /* 0x000fe4000800063f */
[----:B------:R-:W-:Y:S01]  /*0e40*/  USHF.L.U32 UR4, UR4, 0x1, URZ ;  /* 0x0000000104047899 */ /* 0x000fe2000800063f */
[----:B------:R-:W1:Y:S03]  /*0e50*/  FENCE.VIEW.ASYNC.S ;  /* 0x00000000000073c6 */ /* 0x000e660000000000 */
[----:B-1----:R1:W1:Y:S08]  /*0e60*/  SYNCS.EXCH.64 URZ, [UR6+0x38480], UR24 ;  /* 0x03848018063f75b2 */ /* 0x0022700008000100 */
[----:B------:R1:W1:Y:S01]  /*0e70*/  SYNCS.EXCH.64 URZ, [UR6+0x38498], UR4 ;  /* 0x03849804063f75b2 */ /* 0x0002620008000100 */
[----:B------:R1:W1:Y:S01]  /*0e80*/  SYNCS.EXCH.64 URZ, [UR6+0x38488], UR24 ;  /* 0x03848818063f75b2 */ /* 0x0002620008000100 */
[----:B------:R1:W1:Y:S01]  /*0e90*/  SYNCS.EXCH.64 URZ, [UR6+0x384a0], UR4 ;  /* 0x0384a004063f75b2 */ /* 0x0002620008000100 */
[----:B------:R1:W1:Y:S01]  /*0ea0*/  SYNCS.EXCH.64 URZ, [UR6+0x38490], UR24 ;  /* 0x03849018063f75b2 */ /* 0x0002620008000100 */
[----:B------:R1:W1:Y:S01]  /*0eb0*/  SYNCS.EXCH.64 URZ, [UR6+0x384a8], UR4 ;  /* 0x0384a804063f75b2 */ /* 0x0002620008000100 */
[----:B------:R-:W-:Y:S01]  /*0ec0*/  NOP ;  /* 0x0000000000007918 */ /* 0x000fe20000000000 */
.L_x_3:
[----:B------:R-:W2:Y:S01]  /*0ed0*/  SHFL.IDX PT, R11, R2, RZ, 0x1f ;  /* 0x00001fff020b7589 */ /* 0x000ea200000e0000 */
[----:B------:R-:W-:Y:S01]  /*0ee0*/  UISETP.EQ.AND UP6, UPT, UR54, 0x2, !UP1 ;  /* 0x000000023600788c */ /* 0x000fe2000cfc2270 */
[----:B------:R-:W-:-:S03]  /*0ef0*/  NOP ;  /* 0x0000000000007918 */ /* 0x000fc60000000000 */
[----:B------:R-:W-:-:S04]  /*0f00*/  USEL UR51, URZ, 0x1, !UP6 ;  /* 0x000000013f337887 */ /* 0x000fc8000f000000 */
[----:B------:R-:W-:Y:S01]  /*0f10*/  USEL UR51, UR51, 0x2, UP5 ;  /* 0x0000000233337887 */ /* 0x000fe2000a800000 */
[----:B--2---:R-:W-:-:S13]  /*0f20*/  ISETP.NE.AND P1, PT, R11, RZ, PT ;  /* 0x000000ff0b00720c */ /* 0x004fda0003f25270 */
[----:B------:R-:W-:Y:S05]  /*0f30*/  @P1 BRA `(.L_x_4) ;  /* 0x0000000000581947 */ /* 0x000fea0003800000 */
[----:B-1----:R-:W1:Y:S01]  /*0f40*/  S2UR UR5, SR_CgaCtaId ;  /* 0x00000000000579c3 */ /* 0x002e620000008800 */
[----:B------:R-:W-:Y:S01]  /*0f50*/  UMOV UR4, 0x400 ;  /* 0x0000040000047882 */ /* 0x000fe20000000000 */
[----:B------:R-:W-:Y:S01]  /*0f60*/  UMOV UR11, 0x20 ;  /* 0x00000020000b7882 */ /* 0x000fe20000000000 */
[----:B------:R-:W-:Y:S01]  /*0f70*/  UMOV UR24, 0x100 ;  /* 0x0000010000187882 */ /* 0x000fe20000000000 */
[----:B------:R-:W-:Y:S01]  /*0f80*/  ELECT P1, URZ, PT ;  /* 0x00000000003f782f */ /* 0x000fe20003820000 */
        /* <DEDUP_REMOVED lines=8> */
[----:B-1----:R2:W1:Y:S01]  /*1010*/  SYNCS.EXCH.64 URZ, [UR6+0x384b0], UR4 ;  /* 0x0384b004063f75b2 */ /* 0x0024620008000100 */
[----:B------:R2:W1:Y:S01]  /*1020*/  SYNCS.EXCH.64 URZ, [UR6+0x384d0], UR24 ;  /* 0x0384d018063f75b2 */ /* 0x0004620008000100 */
[----:B------:R2:W1:Y:S01]  /*1030*/  SYNCS.EXCH.64 URZ, [UR6+0x384b8], UR4 ;  /* 0x0384b804063f75b2 */ /* 0x0004620008000100 */
[----:B------:R2:W1:Y:S01]  /*1040*/  SYNCS.EXCH.64 URZ, [UR6+0x384d8], UR24 ;  /* 0x0384d818063f75b2 */ /* 0x0004620008000100 */
[----:B------:R2:W1:Y:S01]  /*1050*/  SYNCS.EXCH.64 URZ, [UR6+0x384c0], UR4 ;  /* 0x0384c004063f75b2 */ /* 0x0004620008000100 */
[----:B------:R2:W1:Y:S01]  /*1060*/  SYNCS.EXCH.64 URZ, [UR6+0x384e0], UR24 ;  /* 0x0384e018063f75b2 */ /* 0x0004620008000100 */
[----:B------:R2:W1:Y:S01]  /*1070*/  SYNCS.EXCH.64 URZ, [UR6+0x384c8], UR4 ;  /* 0x0384c804063f75b2 */ /* 0x0004620008000100 */
[----:B------:R2:W1:Y:S02]  /*1080*/  SYNCS.EXCH.64 URZ, [UR6+0x384e8], UR24 ;  /* 0x0384e818063f75b2 */ /* 0x0004640008000100 */
[----:B--2---:R-:W-:Y:S01]  /*1090*/  NOP ;  /* 0x0000000000007918 */ /* 0x004fe20000000000 */
.L_x_4:
[----:B------:R-:W2:Y:S01]  /*10a0*/  SHFL.IDX PT, R11, R2, RZ, 0x1f ;  /* 0x00001fff020b7589 */ /* 0x000ea200000e0000 */
[----:B------:R-:W-:Y:S01]  /*10b0*/  ELECT P1, URZ, PT ;  /* 0x00000000003f782f */ /* 0x000fe20003820000 */
[----:B------:R-:W3:Y:S01]  /*10c0*/  LDC.64 R12, c[0x0][0x8f8] ;  /* 0x00023e00ff0c7b82 */ /* 0x000ee20000000a00 */
[----:B-1----:R-:W-:Y:S01]  /*10d0*/  UMOV UR4, 0x20 ;  /* 0x0000002000047882 */ /* 0x002fe20000000000 */
[----:B------:R-:W-:Y:S01]  /*10e0*/  NOP ;  /* 0x0000000000007918 */ /* 0x000fe20000000000 */
[----:B------:R-:W-:Y:S01]  /*10f0*/  ULDC UR39, c[0x0][0xc] ;  /* 0x0000030000277ab9 */ /* 0x000fe20000000800 */
[----:B------:R-:W-:Y:S01]  /*1100*/  IMAD.MOV.U32 R16, RZ, RZ, -0x1 ;  /* 0xffffffffff107424 */ /* 0x000fe200078e00ff */
[----:B------:R-:W-:Y:S01]  /*1110*/  MOV R18, 0xffffffff ;  /* 0xffffffff00127802 */ /* 0x000fe20000000f00 */
[----:B------:R-:W-:Y:S01]  /*1120*/  IMAD.MOV.U32 R17, RZ, RZ, -0x1 ;  /* 0xffffffffff117424 */ /* 0x000fe200078e00ff */
[----:B--2---:R-:W-:-:S13]  /*1130*/  ISETP.NE.OR P1, PT, R11, RZ, !P1 ;  /* 0x000000ff0b00720c */ /* 0x004fda0004f25670 */
[----:B------:R-:W-:Y:S01]  /*1140*/  VOTEU.ALL UP5, P1 ;  /* 0x00000000003f7886 */ /* 0x000fe200008a0000 */
[----:B------:R-:W-:-:S04]  /*1150*/  VOTEU.ALL UP6, P1 ;  /* 0x00000000003f7886 */ /* 0x000fc800008c0000 */
[----:B------:R-:W1:Y:S01]  /*1160*/  @!UP5 S2UR UR11, SR_CgaCtaId ;  /* 0x00000000000bd9c3 */ /* 0x000e620000008800 */
[----:B------:R-:W-:Y:S01]  /*1170*/  @!UP5 UMOV UR6, 0x400 ;  /* 0x000004000006d882 */ /* 0x000fe20000000000 */
[----:B------:R-:W-:-:S04]  /*1180*/  @!UP5 UIADD3 UR4, -UR4, 0x100000, URZ ;  /* 0x001000000404d890 */ /* 0x000fc8000fffe13f */
[----:B------:R-:W-:Y:S02]  /*1190*/  @!UP5 USHF.L.U32 UR5, UR4, 0xb, URZ ;  /* 0x0000000b0405d899 */ /* 0x000fe4000800063f */
[----:B------:R-:W-:Y:S02]  /*11a0*/  @!UP5 USHF.L.U32 UR4, UR4, 0x1, URZ ;  /* 0x000000010404d899 */ /* 0x000fe4000800063f */
[----:B-1----:R-:W-:Y:S01]  /*11b0*/  @!UP5 ULEA UR6, UR11, UR6, 0x18 ;  /* 0x000000060b06d291 */ /* 0x002fe2000f8ec03f */
[----:B------:R-:W-:Y:S01]  /*11c0*/  VOTEU.ALL UP5, P1 ;  /* 0x00000000003f7886 */ /* 0x000fe200008a0000 */
[----:B---3--:R-:W-:Y:S01]  /*11d0*/  ISETP.LE.U32.AND P1, PT, R12, UR10, PT ;  /* 0x0000000a0c007c0c */ /* 0x008fe2000bf23070 */
[----:B------:R-:W-:Y:S01]  /*11e0*/  UMOV UR11, URZ ;  /* 0x0000003f000b7c82 */ /* 0x000fe20008000000 */
[----:B------:R-:W-:-:S04]  /*11f0*/  MOV R12, UR9 ;  /* 0x00000009000c7c02 */ /* 0x000fc80008000f00 */
[----:B------:R-:W-:Y:S01]  /*1200*/  ISETP.GE.U32.AND.EX P1, PT, R12, R13, PT, P1 ;  /* 0x0000000d0c00720c */ /* 0x000fe20003f26110 */
[----:B------:R-:W1:Y:S03]  /*1210*/  FENCE.VIEW.ASYNC.S ;  /* 0x00000000000073c6 */ /* 0x000e660000000000 */
[----:B-1----:R-:W4:Y:S01]  /*1220*/  @!UP5 SYNCS.EXCH.64 URZ, [UR6+0x384f0], UR4 ;  /* 0x0384f004063fd5b2 */ /* 0x002f220008000100 */
[----:B------:R1:W4:Y:S01]  /*1230*/  @!UP6 SYNCS.EXCH.64 URZ, [UR6+0x384f8], UR4 ;  /* 0x0384f804063fe5b2 */ /* 0x0003220008000100 */
[----:B------:R-:W-:Y:S01]  /*1240*/  NOP ;  /* 0x0000000000007918 */ /* 0x000fe20000000000 */
[----:B-1----:R-:W-:Y:S01]  /*1250*/  ULDC.U8 UR4, c[0x0][0x900] ;  /* 0x0002400000047ab9 */ /* 0x002fe20000000000 */
[----:B------:R-:W-:Y:S01]  /*1260*/  UMOV UR6, URZ ;  /* 0x0000003f00067c82 */ /* 0x000fe20008000000 */
[----:B----4-:R-:W-:Y:S01]  /*1270*/  BAR.SYNC.DEFER_BLOCKING 0x0 ;  /* 0x0000000000007b1d */ /* 0x010fe20000010000 */
[----:B------:R-:W-:-:S04]  /*1280*/  ISETP.NE.AND P2, PT, RZ, UR4, PT ;  /* 0x00000004ff007c0c */ /* 0x000fc8000bf45270 */
[----:B------:R-:W-:Y:S01]  /*1290*/  P2R R15, PR, RZ, 0x4 ;  /* 0x00000004ff0f7803 */ /* 0x000fe20000000000 */
[----:B------:R-:W-:Y:S01]  /*12a0*/  UMOV UR5, URZ ;  /* 0x0000003f00057c82 */ /* 0x000fe20008000000 */
[----:B------:R-:W-:-:S07]  /*12b0*/  UMOV UR4, URZ ;  /* 0x0000003f00047c82 */ /* 0x000fce0008000000 */
[----:B------:R-:W-:Y:S05]  /*12c0*/  @P2 BRA P1, `(.L_x_5) ;  /* 0x0000001400f82947 */ /* 0x000fea0000800000 */
[----:B------:R-:W-:Y:S01]  /*12d0*/  IMAD.U32 R11, RZ, RZ, UR9 ;  /* 0x00000009ff0b7e24 */ /* 0x000fe2000f8e00ff */
[----:B------:R-:W-:Y:S01]  /*12e0*/  ISETP.LE.U32.AND P1, PT, R6, UR10, PT ;  /* 0x0000000a06007c0c */ /* 0x000fe2000bf23070 */
[----:B------:R-:W-:Y:S01]  /*12f0*/  UMOV UR5, URZ ;  /* 0x0000003f00057c82 */ /* 0x000fe20008000000 */
[----:B------:R-:W-:Y:S01]  /*1300*/  UMOV UR4, URZ ;  /* 0x0000003f00047c82 */ /* 0x000fe20008000000 */
[----:B------:R-:W-:Y:S01]  /*1310*/  UMOV UR11, URZ ;  /* 0x0000003f000b7c82 */ /* 0x000fe20008000000 */
[----:B------:R-:W-:Y:S01]  /*1320*/  ISETP.GE.U32.AND.EX P1, PT, R11, R7, PT, P1 ;  /* 0x000000070b00720c */ /* 0x000fe20003f26110 */
[----:B------:R-:W-:-:S12]  /*1330*/  UMOV UR6, URZ ;  /* 0x0000003f00067c82 */ /* 0x000fd80008000000 */
[----:B------:R-:W-:Y:S05]  /*1340*/  @!P1 BRA `(.L_x_6) ;  /* 0x0000001000c49947 */ /* 0x000fea0003800000 */
[----:B------:R-:W-:Y:S01]  /*1350*/  VIADD R12, R20, 0x20 ;  /* 0x00000020140c7836 */ /* 0x000fe20000000000 */
[----:B------:R-:W-:Y:S01]  /*1360*/  MOV R6, R20 ;  /* 0x0000001400067202 */ /* 0x000fe20000000f00 */
[----:B-----5:R-:W-:Y:S01]  /*1370*/  IMAD.MOV.U32 R13, RZ, RZ, R8 ;  /* 0x000000ffff0d7224 */ /* 0x020fe200078e0008 */
[----:B------:R-:W-:Y:S02]  /*1380*/  MOV R17, R0 ;  /* 0x0000000000117202 */ /* 0x000fe40000000f00 */
[----:B------:R-:W-:-:S13]  /*1390*/  ISETP.GE.AND P1, PT, R12, R3, PT ;  /* 0x000000030c00720c */ /* 0x000fda0003f26270 */
[----:B------:R-:W1:Y:S01]  /*13a0*/  @!P1 LDC.64 R18, c[0x0][0x918] ;  /* 0x00024600ff129b82 */ /* 0x000e620000000a00 */
[----:B------:R-:W-:Y:S01]  /*13b0*/  @!P1 VIADD R7, R6, 0x20 ;  /* 0x0000002006079836 */ /* 0x000fe20000000000 */
[----:B------:R-:W-:Y:S02]  /*13c0*/  UIADD3 UR16, UP5, UR16, -0x1, URZ ;  /* 0xffffffff10107890 */ /* 0x000fe4000ffbe03f */
[----:B------:R-:W-:Y:S01]  /*13d0*/  UIADD3 UR14, UP6, UR14, -0x1, URZ ;  /* 0xffffffff0e0e7890 */ /* 0x000fe2000ffde03f */
[----:B------:R-:W-:Y:S01]  /*13e0*/  BSSY B0, `(.L_x_7) ;  /* 0x0000050000007945 */ /* 0x000fe20003800000 */
[----:B------:R-:W-:Y:S01]  /*13f0*/  UIADD3.X UR17, UR17, -0x1, URZ, UP5, !UPT ;  /* 0xffffffff11117890 */ /* 0x000fe2000affe43f */
[----:B-1----:R-:W-:-:S05]  /*1400*/  @!P1 IMAD.WIDE R18, R7, 0xc, R18 ;  /* 0x0000000c07129825 */ /* 0x002fca00078e0212 */
[----:B------:R1:W5:Y:S04]  /*1410*/  @!P1 LDG.E R8, desc[UR56][R18.64] ;  /* 0x0000003812089981 */ /* 0x000368000c1e1900 */
[----:B------:R1:W5:Y:S01]  /*1420*/  @!P1 LDG.E R0, desc[UR56][R18.64+0x4] ;  /* 0x0000043812009981 */ /* 0x000362000c1e1900 */
[----:B------:R-:W-:Y:S01]  /*1430*/  ISETP.GE.AND P1, PT, R6, R3, PT ;  /* 0x000000030600720c */ /* 0x000fe20003f26270 */
[----:B------:R-:W-:Y:S01]  /*1440*/  UIADD3.X UR15, UR15, -0x1, URZ, UP6, !UPT ;  /* 0xffffffff0f0f7890 */ /* 0x000fe2000b7fe43f */
[----:B------:R-:W-:Y:S01]  /*1450*/  IMAD.MOV.U32 R11, RZ, RZ, RZ ;  /* 0x000000ffff0b7224 */ /* 0x000fe200078e00ff */
[----:B------:R-:W-:Y:S01]  /*1460*/  UIADD3 UR4, UR8, -0x1, URZ ;  /* 0xffffffff08047890 */ /* 0x000fe2000fffe03f */
[----:B------:R-:W-:Y:S01]  /*1470*/  IMAD.MOV.U32 R7, RZ, RZ, RZ ;  /* 0x000000ffff077224 */ /* 0x000fe200078e00ff */
[----:B------:R-:W-:Y:S01]  /*1480*/  UIADD3 UR5, UR7, -0x1, URZ ;  /* 0xffffffff07057890 */ /* 0x000fe2000fffe03f */
[----:B------:R-:W-:Y:S01]  /*1490*/  MOV R32, 0x7fffffff ;  /* 0x7fffffff00207802 */ /* 0x000fe20000000f00 */
[----:B------:R-:W-:-:S06]  /*14a0*/  IMAD.MOV.U32 R34, RZ, RZ, RZ ;  /* 0x000000ffff227224 */ /* 0x000fcc00078e00ff */
[----:B-1----:R-:W-:Y:S05]  /*14b0*/  @P1 BRA `(.L_x_8) ;  /* 0x0000000400081947 */ /* 0x002fea0003800000 */
[----:B------:R-:W-:Y:S02]  /*14c0*/  PLOP3.LUT P3, PT, PT, PT, UP0, 0x80, 0x0 ;  /* 0x000000000000781c */ /* 0x000fe40003f6f008 */
[----:B------:R-:W-:Y:S02]  /*14d0*/  IADD3 R21, P2, R17, UR16, RZ ;  /* 0x0000001011157c10 */ /* 0x000fe4000ff5e0ff */
[----:B------:R-:W-:Y:S02]  /*14e0*/  IADD3 R25, P1, R13, UR14, RZ ;  /* 0x0000000e0d197c10 */ /* 0x000fe4000ff3e0ff */
[----:B------:R-:W-:Y:S02]  /*14f0*/  LEA.HI.X.SX32 R24, R17, UR17, 0x1, P2 ;  /* 0x0000001111187c11 */ /* 0x000fe400090f0eff */
[----:B------:R-:W-:-:S05]  /*1500*/  LEA.HI.X.SX32 R26, R13, UR15, 0x1, P1 ;  /* 0x0000000f0d1a7c11 */ /* 0x000fca00088f0eff */
[----:B------:R-:W-:Y:S05]  /*1510*/  @!P3 BRA `(.L_x_9) ;  /* 0x000000000030b947 */ /* 0x000fea0003800000 */
[----:B------:R-:W-:Y:S02]  /*1520*/  ULDC UR6, c[0x0][0x8dc] ;  /* 0x0002370000067ab9 */ /* 0x000fe40000000800 */
[----:B------:R-:W-:-:S05]  /*1530*/  IADD3 R13, P1, R25, UR6, RZ ;  /* 0x00000006190d7c10 */ /* 0x000fca000ff3e0ff */
[----:B------:R-:W-:-:S04]  /*1540*/  IMAD.X R17, RZ, RZ, R26, P1 ;  /* 0x000000ffff117224 */ /* 0x000fc800008e061a */
[----:B------:R-:W-:-:S04]  /*1550*/  IMAD.WIDE.U32 R4, R17, UR20, RZ ;  /* 0x0000001411047c25 */ /* 0x000fc8000f8e00ff */
[----:B------:R-:W-:-:S04]  /*1560*/  IMAD.WIDE.U32 R18, P1, R13, UR21, R4 ;  /* 0x000000150d127c25 */ /* 0x000fc8000f820004 */
[----:B------:R-:W-:Y:S01]  /*1570*/  IMAD.WIDE.U32 R4, R13, UR20, RZ ;  /* 0x000000140d047c25 */ /* 0x000fe2000f8e00ff */
[----:B------:R-:W-:-:S03]  /*1580*/  IADD3.X R23, RZ, RZ, RZ, P1, !PT ;  /* 0x000000ffff177210 */ /* 0x000fc60000ffe4ff */
[----:B------:R-:W-:Y:S01]  /*1590*/  IMAD.MOV.U32 R22, RZ, RZ, R19 ;  /* 0x000000ffff167224 */ /* 0x000fe200078e0013 */
[----:B------:R-:W-:-:S05]  /*15a0*/  IADD3 RZ, P1, R5, R18, RZ ;  /* 0x0000001205ff7210 */ /* 0x000fca0007f3e0ff */
[----:B------:R-:W-:-:S04]  /*15b0*/  IMAD.WIDE.U32.X R4, R17, UR21, R22, P1 ;  /* 0x0000001511047c25 */ /* 0x000fc800088e0416 */
[----:B------:R-:W-:Y:S01]  /*15c0*/  IMAD.MOV.U32 R25, RZ, RZ, R4 ;  /* 0x000000ffff197224 */ /* 0x000fe200078e0004 */
[----:B------:R-:W-:-:S07]  /*15d0*/  MOV R26, R5 ;  /* 0x00000005001a7202 */ /* 0x000fce0000000f00 */
.L_x_9:
[----:B------:R-:W-:Y:S05]  /*15e0*/  @!P0 BRA `(.L_x_10) ;  /* 0x0000000000308947 */ /* 0x000fea0003800000 */
[----:B------:R-:W-:Y:S02]  /*15f0*/  ULDC UR6, c[0x0][0x8f4] ;  /* 0x00023d0000067ab9 */ /* 0x000fe40000000800 */
[----:B------:R-:W-:-:S05]  /*1600*/  IADD3 R13, P1, R21, UR6, RZ ;  /* 0x00000006150d7c10 */ /* 0x000fca000ff3e0ff */
[----:B------:R-:W-:-:S04]  /*1610*/  IMAD.X R17, RZ, RZ, R24, P1 ;  /* 0x000000ffff117224 */ /* 0x000fc800008e0618 */
[----:B------:R-:W-:-:S04]  /*1620*/  IMAD.WIDE.U32 R4, R17, UR22, RZ ;  /* 0x0000001611047c25 */ /* 0x000fc8000f8e00ff */
[----:B------:R-:W-:-:S04]  /*1630*/  IMAD.WIDE.U32 R18, P1, R13, UR23, R4 ;  /* 0x000000170d127c25 */ /* 0x000fc8000f820004 */
[----:B------:R-:W-:Y:S01]  /*1640*/  IMAD.WIDE.U32 R4, R13, UR22, RZ ;  /* 0x000000160d047c25 */ /* 0x000fe2000f8e00ff */
[----:B------:R-:W-:-:S03]  /*1650*/  MOV R22, R19 ;  /* 0x0000001300167202 */ /* 0x000fc60000000f00 */
[----:B------:R-:W-:Y:S01]  /*1660*/  IMAD.X R23, RZ, RZ, RZ, P1 ;  /* 0x000000ffff177224 */ /* 0x000fe200008e06ff */
[----:B------:R-:W-:-:S05]  /*1670*/  IADD3 RZ, P1, R5, R18, RZ ;  /* 0x0000001205ff7210 */ /* 0x000fca0007f3e0ff */
[----:B------:R-:W-:-:S04]  /*1680*/  IMAD.WIDE.U32.X R4, R17, UR23, R22, P1 ;  /* 0x0000001711047c25 */ /* 0x000fc800088e0416 */
[----:B------:R-:W-:Y:S02]  /*1690*/  IMAD.MOV.U32 R21, RZ, RZ, R4 ;  /* 0x000000ffff157224 */ /* 0x000fe400078e0004 */
[----:B------:R-:W-:-:S07]  /*16a0*/  IMAD.MOV.U32 R24, RZ, RZ, R5 ;  /* 0x000000ffff187224 */ /* 0x000fce00078e0005 */
.L_x_10:
[----:B------:R-:W-:Y:S02]  /*16b0*/  SHF.R.U64 R4, R21, UR28, R24 ;  /* 0x0000001c15047c19 */ /* 0x000fe40008001218 */
[----:B------:R-:W-:-:S03]  /*16c0*/  SHF.R.U64 R5, R25, UR18, R26 ;  /* 0x0000001219057c19 */ /* 0x000fc6000800121a */
[----:B------:R-:W-:Y:S01]  /*16d0*/  VIADD R22, R4, UR5 ;  /* 0x0000000504167c36 */ /* 0x000fe20008000000 */
[----:B------:R-:W-:-:S04]  /*16e0*/  IADD3 R17, R5, UR4, RZ ;  /* 0x0000000405117c10 */ /* 0x000fc8000fffe0ff */
[----:B------:R-:W-:Y:S02]  /*16f0*/  IABS R18, R22 ;  /* 0x0000001600127213 */ /* 0x000fe40000000000 */
[----:B------:R-:W-:-:S03]  /*1700*/  IABS R13, R17 ;  /* 0x00000011000d7213 */ /* 0x000fc60000000000 */
[----:B------:R-:W-:-:S04]  /*1710*/  IMAD.HI.U32 R5, R18, UR19, RZ ;  /* 0x0000001312057c27 */ /* 0x000fc8000f8e00ff */
[----:B------:R-:W-:-:S04]  /*1720*/  IMAD.HI.U32 R4, R13, UR13, RZ ;  /* 0x0000000d0d047c27 */ /* 0x000fc8000f8e00ff */
[----:B------:R-:W-:Y:S02]  /*1730*/  IMAD R5, R5, UR30, R18 ;  /* 0x0000001e05057c24 */ /* 0x000fe4000f8e0212 */
[----:B------:R-:W-:Y:S01]  /*1740*/  IMAD R4, R4, UR29, R13 ;  /* 0x0000001d04047c24 */ /* 0x000fe2000f8e020d */
[----:B------:R-:W-:Y:S01]  /*1750*/  MOV R13, UR31 ;  /* 0x0000001f000d7c02 */ /* 0x000fe20008000f00 */
[----:B------:R-:W-:Y:S01]  /*1760*/  IMAD.U32 R18, RZ, RZ, UR32 ;  /* 0x00000020ff127e24 */ /* 0x000fe2000f8e00ff */
[----:B------:R-:W-:Y:S02]  /*1770*/  ISETP.LT.U32.AND P2, PT, R5, UR26, PT ;  /* 0x0000001a05007c0c */ /* 0x000fe4000bf41070 */
[----:B------:R-:W-:-:S11]  /*1780*/  ISETP.LT.U32.AND P1, PT, R4, UR27, PT ;  /* 0x0000001b04007c0c */ /* 0x000fd6000bf21070 */
[----:B------:R-:W-:Y:S02]  /*1790*/  @!P2 IADD3 R5, R5, -UR26, RZ ;  /* 0x8000001a0505ac10 */ /* 0x000fe4000fffe0ff */
[----:B------:R-:W-:Y:S01]  /*17a0*/  @!P1 VIADD R4, R4, -UR27 ;  /* 0x8000001b04049c36 */ /* 0x000fe20008000000 */
[----:B------:R-:W-:Y:S02]  /*17b0*/  ISETP.GE.AND P1, PT, R22, RZ, PT ;  /* 0x000000ff1600720c */ /* 0x000fe40003f26270 */
[----:B------:R-:W-:Y:S02]  /*17c0*/  ISETP.LT.U32.AND P4, PT, R5, UR26, PT ;  /* 0x0000001a05007c0c */ /* 0x000fe4000bf81070 */
[----:B------:R-:W-:Y:S02]  /*17d0*/  ISETP.LT.U32.AND P3, PT, R4, UR27, PT ;  /* 0x0000001b04007c0c */ /* 0x000fe4000bf61070 */
[----:B------:R-:W-:-:S09]  /*17e0*/  ISETP.GE.AND P2, PT, R17, RZ, PT ;  /* 0x000000ff1100720c */ /* 0x000fd20003f46270 */
[----:B------:R-:W-:Y:S01]  /*17f0*/  @!P4 VIADD R5, R5, -UR26 ;  /* 0x8000001a0505cc36 */ /* 0x000fe20008000000 */
[----:B------:R-:W-:Y:S01]  /*1800*/  PLOP3.LUT P4, PT, PT, PT, UP2, 0x80, 0x0 ;  /* 0x000000000000781c */ /* 0x000fe20003f8f028 */
[----:B------:R-:W-:Y:S01]  /*1810*/  @!P3 VIADD R4, R4, -UR27 ;  /* 0x8000001b0404bc36 */ /* 0x000fe20008000000 */
[----:B------:R-:W-:Y:S01]  /*1820*/  PLOP3.LUT P3, PT, PT, PT, UP4, 0x80, 0x0 ;  /* 0x000000000000781c */ /* 0x000fe20003f6f048 */
[----:B------:R-:W-:Y:S01]  /*1830*/  @!P1 IMAD.MOV R5, RZ, RZ, -R5 ;  /* 0x000000ffff059224 */ /* 0x000fe200078e0a05 */
[----:B------:R-:W-:Y:S02]  /*1840*/  PLOP3.LUT P1, PT, PT, PT, UP3, 0x80, 0x0 ;  /* 0x000000000000781c */ /* 0x000fe40003f2f038 */
[----:B------:R-:W-:Y:S02]  /*1850*/  @!P2 IADD3 R4, -R4, RZ, RZ ;  /* 0x000000ff0404a210 */ /* 0x000fe40007ffe1ff */
[----:B------:R-:W-:Y:S02]  /*1860*/  SEL R5, R18, R5, !P4 ;  /* 0x0000000512057207 */ /* 0x000fe40006000000 */
[----:B------:R-:W-:-:S03]  /*1870*/  SEL R4, R13, R4, !P3 ;  /* 0x000000040d047207 */ /* 0x000fc60005800000 */
[----:B------:R-:W-:Y:S01]  /*1880*/  IMAD.IADD R5, R22, 0x1, -R5 ;  /* 0x0000000116057824 */ /* 0x000fe200078e0a05 */
[----:B------:R-:W-:-:S04]  /*1890*/  IADD3 R32, R17, -R4, RZ ;  /* 0x8000000411207210 */ /* 0x000fc80007ffe0ff */
[----:B------:R-:W-:Y:S01]  /*18a0*/  SEL R4, R5, R32, !P1 ;  /* 0x0000002005047207 */ /* 0x000fe20004800000 */
[----:B------:R-:W-:-:S03]  /*18b0*/  IMAD R32, R32, R5, RZ ;  /* 0x0000000520207224 */ /* 0x000fc600078e02ff */
[----:B------:R-:W-:Y:S02]  /*18c0*/  SHF.R.S32.HI R5, RZ, 0x1f, R4 ;  /* 0x0000001fff057819 */ /* 0x000fe40000011404 */
[----:B------:R-:W-:-:S07]  /*18d0*/  SHF.R.S32.HI R34, RZ, 0x1f, R32 ;  /* 0x0000001fff227819 */ /* 0x000fce0000011420 */
.L_x_8:
[----:B------:R-:W-:Y:S05]  /*18e0*/  BSYNC B0 ;  /* 0x0000000000007941 */ /* 0x000fea0003800000 */
.L_x_7:
[----:B------:R-:W1:Y:S01]  /*18f0*/  SHFL.UP PT, R17, R32, 0x1, RZ ;  /* 0x0420000020117989 */ /* 0x000e6200000e00ff */
[C---:B------:R-:W-:Y:S02]  /*1900*/  ISETP.NE.AND P2, PT, R20.reuse, RZ, PT ;  /* 0x000000ff1400720c */ /* 0x040fe40003f45270 */
[C---:B------:R-:W-:Y:S01]  /*1910*/  ISETP.GE.U32.AND P3, PT, R20.reuse, 0x2, PT ;  /* 0x000000021400780c */ /* 0x040fe20003f66070 */
[----:B------:R-:W2:Y:S01]  /*1920*/  SHFL.UP PT, R13, R34, 0x1, RZ ;  /* 0x04200000220d7989 */ /* 0x000ea200000e00ff */
[C---:B------:R-:W-:Y:S02]  /*1930*/  ISETP.GE.U32.AND P4, PT, R20.reuse, 0x4, PT ;  /* 0x000000041400780c */ /* 0x040fe40003f86070 */
[C---:B------:R-:W-:Y:S02]  /*1940*/  ISETP.GE.U32.AND P5, PT, R20.reuse, 0x8, PT ;  /* 0x000000081400780c */ /* 0x040fe40003fa6070 */
[----:B------:R-:W-:Y:S02]  /*1950*/  ISETP.GE.U32.AND P6, PT, R20, 0x10, PT ;  /* 0x000000101400780c */ /* 0x000fe40003fc6070 */
[----:B-1----:R-:W-:-:S02]  /*1960*/  SEL R17, R17, RZ, P2 ;  /* 0x000000ff11117207 */ /* 0x002fc40001000000 */
[----:B--2---:R-:W-:Y:S02]  /*1970*/  SEL R13, R13, RZ, P2 ;  /* 0x000000ff0d0d7207 */ /* 0x004fe40001000000 */
[----:B------:R-:W-:-:S04]  /*1980*/  IADD3 R18, P1, R17, R32, RZ ;  /* 0x0000002011127210 */ /* 0x000fc80007f3e0ff */
[----:B------:R-:W-:Y:S01]  /*1990*/  IADD3.X R22, R13, R34, RZ, P1, !PT ;  /* 0x000000220d167210 */ /* 0x000fe20000ffe4ff */
[----:B------:R-:W1:Y:S04]  /*19a0*/  SHFL.UP PT, R17, R18, 0x2, RZ ;  /* 0x0440000012117989 */ /* 0x000e6800000e00ff */
[----:B------:R-:W2:Y:S01]  /*19b0*/  SHFL.UP PT, R13, R22, 0x2, RZ ;  /* 0x04400000160d7989 */ /* 0x000ea200000e00ff */
[----:B-1----:R-:W-:-:S04]  /*19c0*/  SEL R17, R17, RZ, P3 ;  /* 0x000000ff11117207 */ /* 0x002fc80001800000 */
[----:B------:R-:W-:Y:S02]  /*19d0*/  IADD3 R24, P1, R17, R18, RZ ;  /* 0x0000001211187210 */ /* 0x000fe40007f3e0ff */
[----:B--2---:R-:W-:-:S03]  /*19e0*/  SEL R13, R13, RZ, P3 ;  /* 0x000000ff0d0d7207 */ /* 0x004fc60001800000 */
[----:B------:R-:W1:Y:S02]  /*19f0*/  SHFL.UP PT, R17, R24, 0x4, RZ ;  /* 0x0480000018117989 */ /* 0x000e6400000e00ff */
[----:B------:R-:W-:-:S05]  /*1a00*/  IMAD.X R26, R13, 0x1, R22, P1 ;  /* 0x000000010d1a7824 */ /* 0x000fca00008e0616 */
[----:B------:R-:W2:Y:S01]  /*1a10*/  SHFL.UP PT, R13, R26, 0x4, RZ ;  /* 0x048000001a0d7989 */ /* 0x000ea200000e00ff */
[----:B-1----:R-:W-:-:S04]  /*1a20*/  SEL R17, R17, RZ, P4 ;  /* 0x000000ff11117207 */ /* 0x002fc80002000000 */
[----:B------:R-:W-:Y:S02]  /*1a30*/  IADD3 R18, P1, R17, R24, RZ ;  /* 0x0000001811127210 */ /* 0x000fe40007f3e0ff */
[----:B--2---:R-:W-:-:S03]  /*1a40*/  SEL R13, R13, RZ, P4 ;  /* 0x000000ff0d0d7207 */ /* 0x004fc60002000000 */
[----:B------:R-:W1:Y:S01]  /*1a50*/  SHFL.UP PT, R17, R18, 0x8, RZ ;  /* 0x0500000012117989 */ /* 0x000e6200000e00ff */
[----:B------:R-:W-:-:S05]  /*1a60*/  IADD3.X R22, R13, R26, RZ, P1, !PT ;  /* 0x0000001a0d167210 */ /* 0x000fca0000ffe4ff */
        /* <DEDUP_REMOVED lines=9> */
[----:B--2---:R-:W-:-:S04]  /*1b00*/  SEL R13, R13, RZ, P6 ;  /* 0x000000ff0d0d7207 */ /* 0x004fc80003000000 */
[----:B------:R-:W-:Y:S02]  /*1b10*/  IADD3.X R22, R13, R26, RZ, P1, !PT ;  /* 0x0000001a0d167210 */ /* 0x000fe40000ffe4ff */
[----:B------:R-:W-:-:S04]  /*1b20*/  ISETP.GT.U32.AND P1, PT, R18, UR10, PT ;  /* 0x0000000a12007c0c */ /* 0x000fc8000bf24070 */
[----:B------:R-:W-:-:S13]  /*1b30*/  ISETP.GT.U32.AND.EX P1, PT, R22, UR9, PT, P1 ;  /* 0x0000000916007c0c */ /* 0x000fda000bf24110 */
[----:B------:R-:W-:-:S04]  /*1b40*/  VOTE.ANY R17, PT, P1 ;  /* 0x0000000000117806 */ /* 0x000fc800008e0100 */
[----:B------:R-:W-:-:S13]  /*1b50*/  ISETP.NE.AND P1, PT, R17, RZ, PT ;  /* 0x000000ff1100720c */ /* 0x000fda0003f25270 */
[----:B------:R-:W-:Y:S05]  /*1b60*/  @P1 BRA `(.L_x_11) ;  /* 0x00000008006c1947 */ /* 0x000fea0003800000 */
[----:B------:R-:W1:Y:S01]  /*1b70*/  LDC R3, c[0x0][0x910] ;  /* 0x00024400ff037b82 */ /* 0x000e620000000800 */
[----:B------:R-:W-:Y:S01]  /*1b80*/  IMAD.MOV.U32 R21, RZ, RZ, R18 ;  /* 0x000000ffff157224 */ /* 0x000fe200078e0012 */
[----:B------:R-:W-:Y:S01]  /*1b90*/  MOV R23, R22 ;  /* 0x0000001600177202 */ /* 0x000fe20000000f00 */
[----:B------:R-:W-:Y:S01]  /*1ba0*/  ULDC UR13, c[0x0][0x8f4] ;  /* 0x00023d00000d7ab9 */ /* 0x000fe20000000800 */
[----:B------:R-:W-:Y:S01]  /*1bb0*/  ULDC UR6, c[0x0][0x8dc] ;  /* 0x0002370000067ab9 */ /* 0x000fe20000000800 */
[----:B------:R-:W-:Y:S01]  /*1bc0*/  ULDC UR22, c[0x0][0x8d8] ;  /* 0x0002360000167ab9 */ /* 0x000fe20000000800 */
[----:B------:R-:W-:Y:S01]  /*1bd0*/  ULDC UR23, c[0x0][0x8f0] ;  /* 0x00023c0000177ab9 */ /* 0x000fe20000000800 */
[----:B------:R-:W-:Y:S01]  /*1be0*/  ULDC.64 UR18, c[0x0][0x8d0] ;  /* 0x0002340000127ab9 */ /* 0x000fe20000000a00 */
[----:B------:R-:W-:-:S05]  /*1bf0*/  ULDC.64 UR20, c[0x0][0x8e8] ;  /* 0x00023a0000147ab9 */ /* 0x000fca0000000a00 */
.L_x_16:
[----:B------:R-:W-:Y:S01]  /*1c00*/  IMAD.MOV.U32 R6, RZ, RZ, R12 ;  /* 0x000000ffff067224 */ /* 0x000fe200078e000c */
[----:B------:R-:W-:Y:S01]  /*1c10*/  IADD3 R12, R12, 0x20, RZ ;  /* 0x000000200c0c7810 */ /* 0x000fe20007ffe0ff */
[----:B-----5:R-:W-:Y:S01]  /*1c20*/  IMAD.MOV.U32 R17, RZ, RZ, R0 ;  /* 0x000000ffff117224 */ /* 0x020fe200078e0000 */
[----:B------:R-:W-:Y:S02]  /*1c30*/  MOV R13, R8 ;  /* 0x00000008000d7202 */ /* 0x000fe40000000f00 */
[----:B-1----:R-:W-:-:S13]  /*1c40*/  ISETP.GE.AND P1, PT, R12, R3, PT ;  /* 0x000000030c00720c */ /* 0x002fda0003f26270 */
[----:B------:R-:W1:Y:S01]  /*1c50*/  @!P1 LDC.64 R18, c[0x0][0x918] ;  /* 0x00024600ff129b82 */ /* 0x000e620000000a00 */
[----:B------:R-:W-:Y:S01]  /*1c60*/  @!P1 VIADD R7, R6, 0x20 ;  /* 0x0000002006079836 */ /* 0x000fe20000000000 */
[----:B------:R2:W3:Y:S01]  /*1c70*/  SHFL.IDX PT, R11, R21, 0x1f, 0x1f ;  /* 0x03e01f00150b7f89 */ /* 0x0004e200000e0000 */
[----:B------:R-:W-:Y:S02]  /*1c80*/  BSSY B0, `(.L_x_12) ;  /* 0x0000064000007945 */ /* 0x000fe40003800000 */
[----:B-1----:R-:W-:-:S05]  /*1c90*/  @!P1 IMAD.WIDE R18, R7, 0xc, R18 ;  /* 0x0000000c07129825 */ /* 0x002fca00078e0212 */
[----:B------:R2:W5:Y:S04]  /*1ca0*/  @!P1 LDG.E R8, desc[UR56][R18.64] ;  /* 0x0000003812089981 */ /* 0x000568000c1e1900 */
[----:B------:R2:W5:Y:S01]  /*1cb0*/  @!P1 LDG.E R0, desc[UR56][R18.64+0x4] ;  /* 0x0000043812009981 */ /* 0x000562000c1e1900 */
[----:B------:R-:W-:Y:S01]  /*1cc0*/  ISETP.GE.AND P1, PT, R6, R3, PT ;  /* 0x000000030600720c */ /* 0x000fe20003f26270 */
[----:B------:R-:W-:Y:S01]  /*1cd0*/  IMAD.MOV.U32 R34, RZ, RZ, RZ ;  /* 0x000000ffff227224 */ /* 0x000fe200078e00ff */
[----:B------:R-:W-:Y:S01]  /*1ce0*/  MOV R32, 0x7fffffff ;  /* 0x7fffffff00207802 */ /* 0x000fe20000000f00 */
[----:B------:R2:W1:Y:S10]  /*1cf0*/  SHFL.IDX PT, R7, R23, 0x1f, 0x1f ;  /* 0x03e01f0017077f89 */ /* 0x00047400000e0000 */
[----:B--23--:R-:W-:Y:S05]  /*1d00*/  @P1 BRA `(.L_x_13) ;  /* 0x00000004006c1947 */ /* 0x00cfea0003800000 */
[----:B------:R-:W-:Y:S02]  /*1d10*/  IABS R28, R9 ;  /* 0x00000009001c7213 */ /* 0x000fe40000000000 */
[C---:B------:R-:W-:Y:S02]  /*1d20*/  IADD3 R21, P1, R13.reuse, UR14, RZ ;  /* 0x0000000e0d157c10 */ /* 0x040fe4000ff3e0ff */
[----:B------:R-:W2:Y:S02]  /*1d30*/  I2F.RP R4, R28 ;  /* 0x0000001c00047306 */ /* 0x000ea40000209400 */
[----:B------:R-:W-:Y:S02]  /*1d40*/  LEA.HI.X.SX32 R26, R13, UR15, 0x1, P1 ;  /* 0x0000000f0d1a7c11 */ /* 0x000fe400088f0eff */
[----:B------:R-:W-:-:S04]  /*1d50*/  IADD3 R13, P1, R17, UR16, RZ ;  /* 0x00000010110d7c10 */ /* 0x000fc8000ff3e0ff */
[----:B------:R-:W-:Y:S02]  /*1d60*/  LEA.HI.X.SX32 R24, R17, UR17, 0x1, P1 ;  /* 0x0000001111187c11 */ /* 0x000fe400088f0eff */
[----:B------:R-:W-:Y:S01]  /*1d70*/  PLOP3.LUT P1, PT, PT, PT, UP0, 0x80, 0x0 ;  /* 0x000000000000781c */ /* 0x000fe20003f2f008 */
[----:B--2---:R-:W2:Y:S02]  /*1d80*/  MUFU.RCP R4, R4 ;  /* 0x0000000400047308 */ /* 0x004ea40000001000 */
[----:B--2---:R-:W-:-:S06]  /*1d90*/  IADD3 R5, R4, 0xffffffe, RZ ;  /* 0x0ffffffe04057810 */ /* 0x004fcc0007ffe0ff */
[----:B------:R-:W2:Y:S02]  /*1da0*/  F2I.FTZ.U32.TRUNC.NTZ R25, R5 ;  /* 0x0000000500197305 */ /* 0x000ea4000021f000 */
[----:B--2---:R-:W-:Y:S02]  /*1db0*/  IMAD.MOV R27, RZ, RZ, -R25 ;  /* 0x000000ffff1b7224 */ /* 0x004fe400078e0a19 */
[----:B------:R-:W-:Y:S05]  /*1dc0*/  @!P1 BRA `(.L_x_14) ;  /* 0x00000000002c9947 */ /* 0x000fea0003800000 */
[----:B------:R-:W-:-:S04]  /*1dd0*/  IADD3 R21, P1, R21, UR6, RZ ;  /* 0x0000000615157c10 */ /* 0x000fc8000ff3e0ff */
[----:B------:R-:W-:-:S05]  /*1de0*/  IADD3.X R17, RZ, R26, RZ, P1, !PT ;  /* 0x0000001aff117210 */ /* 0x000fca0000ffe4ff */
[----:B------:R-:W-:-:S04]  /*1df0*/  IMAD.WIDE.U32 R4, R17, UR18, RZ ;  /* 0x0000001211047c25 */ /* 0x000fc8000f8e00ff */
[----:B------:R-:W-:-:S04]  /*1e00*/  IMAD.WIDE.U32 R18, P1, R21, UR19, R4 ;  /* 0x0000001315127c25 */ /* 0x000fc8000f820004 */
[----:B------:R-:W-:Y:S01]  /*1e10*/  IMAD.WIDE.U32 R4, R21, UR18, RZ ;  /* 0x0000001215047c25 */ /* 0x000fe2000f8e00ff */
[----:B------:R-:W-:-:S03]  /*1e20*/  MOV R22, R19 ;  /* 0x0000001300167202 */ /* 0x000fc60000000f00 */
[----:B------:R-:W-:Y:S01]  /*1e30*/  IMAD.X R23, RZ, RZ, RZ, P1 ;  /* 0x000000ffff177224 */ /* 0x000fe200008e06ff */
[----:B------:R-:W-:-:S05]  /*1e40*/  IADD3 RZ, P1, R5, R18, RZ ;  /* 0x0000001205ff7210 */ /* 0x000fca0007f3e0ff */
[----:B------:R-:W-:-:S04]  /*1e50*/  IMAD.WIDE.U32.X R4, R17, UR19, R22, P1 ;  /* 0x0000001311047c25 */ /* 0x000fc800088e0416 */
[----:B------:R-:W-:Y:S01]  /*1e60*/  IMAD.MOV.U32 R21, RZ, RZ, R4 ;  /* 0x000000ffff157224 */ /* 0x000fe200078e0004 */
[----:B------:R-:W-:-:S07]  /*1e70*/  MOV R26, R5 ;  /* 0x00000005001a7202 */ /* 0x000fce0000000f00 */
.L_x_14:
[----:B------:R-:W-:Y:S05]  /*1e80*/  @!P0 BRA `(.L_x_15) ;  /* 0x00000000002c8947 */ /* 0x000fea0003800000 */
        /* <DEDUP_REMOVED lines=11> */
.L_x_15:
[----:B------:R-:W-:Y:S02]  /*1f40*/  SHF.R.U64 R13, R13, UR23, R24 ;  /* 0x000000170d0d7c19 */ /* 0x000fe40008001218 */
[----:B------:R-:W-:Y:S02]  /*1f50*/  MOV R5, R27 ;  /* 0x0000001b00057202 */ /* 0x000fe40000000f00 */
[----:B------:R-:W-:Y:S01]  /*1f60*/  IABS R4, R9 ;  /* 0x0000000900047213 */ /* 0x000fe20000000000 */
[----:B------:R-:W-:Y:S01]  /*1f70*/  VIADD R17, R13, UR5 ;  /* 0x000000050d117c36 */ /* 0x000fe20008000000 */
[----:B------:R-:W-:Y:S01]  /*1f80*/  IABS R22, R10 ;  /* 0x0000000a00167213 */ /* 0x000fe20000000000 */
[----:B------:R-:W-:Y:S01]  /*1f90*/  IMAD R13, R5, R28, RZ ;  /* 0x0000001c050d7224 */ /* 0x000fe200078e02ff */
[----:B------:R-:W-:Y:S01]  /*1fa0*/  IADD3 R19, RZ, -R4, RZ ;  /* 0x80000004ff137210 */ /* 0x000fe20007ffe0ff */
[----:B------:R-:W-:Y:S01]  /*1fb0*/  IMAD.MOV.U32 R4, RZ, RZ, RZ ;  /* 0x000000ffff047224 */ /* 0x000fe200078e00ff */
[----:B------:R-:W-:-:S02]  /*1fc0*/  MOV R5, R25 ;  /* 0x0000001900057202 */ /* 0x000fc40000000f00 */
[----:B------:R-:W-:Y:S02]  /*1fd0*/  IABS R18, R17 ;  /* 0x0000001100127213 */ /* 0x000fe40000000000 */
[----:B------:R-:W-:Y:S01]  /*1fe0*/  SHF.R.U64 R21, R21, UR22, R26 ;  /* 0x0000001615157c19 */ /* 0x000fe2000800121a */
[----:B------:R-:W-:Y:S01]  /*1ff0*/  IMAD.HI.U32 R4, R25, R13, R4 ;  /* 0x0000000d19047227 */ /* 0x000fe200078e0004 */
[----:B------:R-:W-:Y:S02]  /*2000*/  MOV R5, R19 ;  /* 0x0000001300057202 */ /* 0x000fe40000000f00 */
[----:B------:R-:W2:Y:S01]  /*2010*/  I2F.RP R19, R22 ;  /* 0x0000001600137306 */ /* 0x000ea20000209400 */
[----:B------:R-:W-:Y:S01]  /*2020*/  IMAD.MOV.U32 R13, RZ, RZ, R18 ;  /* 0x000000ffff0d7224 */ /* 0x000fe200078e0012 */
[----:B------:R-:W-:Y:S02]  /*2030*/  IADD3 R18, R21, UR4, RZ ;  /* 0x0000000415127c10 */ /* 0x000fe4000fffe0ff */
[----:B------:R-:W-:Y:S01]  /*2040*/  IABS R25, R10 ;  /* 0x0000000a00197213 */ /* 0x000fe20000000000 */
[----:B------:R-:W-:-:S04]  /*2050*/  IMAD.HI.U32 R4, R4, R13, RZ ;  /* 0x0000000d04047227 */ /* 0x000fc800078e00ff */
[----:B------:R-:W-:-:S05]  /*2060*/  IMAD R13, R4, R5, R13 ;  /* 0x00000005040d7224 */ /* 0x000fca00078e020d */
[----:B------:R-:W-:Y:S01]  /*2070*/  ISETP.GT.U32.AND P1, PT, R28, R13, PT ;  /* 0x0000000d1c00720c */ /* 0x000fe20003f24070 */
[----:B--2---:R-:W2:-:S12]  /*2080*/  MUFU.RCP R19, R19 ;  /* 0x0000001300137308 */ /* 0x004e980000001000 */
[----:B------:R-:W-:Y:S01]  /*2090*/  @!P1 IMAD.IADD R13, R13, 0x1, -R28 ;  /* 0x000000010d0d9824 */ /* 0x000fe200078e0a1c */
[----:B--2---:R-:W-:Y:S02]  /*20a0*/  IADD3 R4, R19, 0xffffffe, RZ ;  /* 0x0ffffffe13047810 */ /* 0x004fe40007ffe0ff */
[----:B------:R-:W-:Y:S02]  /*20b0*/  IADD3 R19, RZ, -R25, RZ ;  /* 0x80000019ff137210 */ /* 0x000fe40007ffe0ff */
[----:B------:R2:W3:Y:S02]  /*20c0*/  F2I.FTZ.U32.TRUNC.NTZ R5, R4 ;  /* 0x0000000400057305 */ /* 0x0004e4000021f000 */
[----:B--2---:R-:W-:Y:S02]  /*20d0*/  IMAD.MOV.U32 R4, RZ, RZ, RZ ;  /* 0x000000ffff047224 */ /* 0x004fe400078e00ff */
[----:B---3--:R-:W-:-:S04]  /*20e0*/  IMAD.MOV R23, RZ, RZ, -R5 ;  /* 0x000000ffff177224 */ /* 0x008fc800078e0a05 */
[----:B------:R-:W-:Y:S01]  /*20f0*/  IMAD R21, R23, R22, RZ ;  /* 0x0000001617157224 */ /* 0x000fe200078e02ff */
[----:B------:R-:W-:-:S03]  /*2100*/  IABS R23, R18 ;  /* 0x0000001200177213 */ /* 0x000fc60000000000 */
[----:B------:R-:W-:-:S04]  /*2110*/  IMAD.HI.U32 R24, R5, R21, R4 ;  /* 0x0000001505187227 */ /* 0x000fc800078e0004 */
[----:B------:R-:W-:-:S04]  /*2120*/  IMAD.MOV.U32 R5, RZ, RZ, R23 ;  /* 0x000000ffff057224 */ /* 0x000fc800078e0017 */
[----:B------:R-:W-:-:S04]  /*2130*/  IMAD.HI.U32 R4, R24, R5, RZ ;  /* 0x0000000518047227 */ /* 0x000fc800078e00ff */
[----:B------:R-:W-:-:S05]  /*2140*/  IMAD R5, R4, R19, R5 ;  /* 0x0000001304057224 */ /* 0x000fca00078e0205 */
[----:B------:R-:W-:-:S13]  /*2150*/  ISETP.GT.U32.AND P1, PT, R22, R5, PT ;  /* 0x000000051600720c */ /* 0x000fda0003f24070 */
[----:B------:R-:W-:Y:S02]  /*2160*/  @!P1 IADD3 R5, R5, -R22, RZ ;  /* 0x8000001605059210 */ /* 0x000fe40007ffe0ff */
[----:B------:R-:W-:-:S13]  /*2170*/  ISETP.GT.U32.AND P1, PT, R28, R13, PT ;  /* 0x0000000d1c00720c */ /* 0x000fda0003f24070 */
[----:B------:R-:W-:Y:S01]  /*2180*/  @!P1 IMAD.IADD R13, R13, 0x1, -R28 ;  /* 0x000000010d0d9824 */ /* 0x000fe200078e0a1c */
[----:B------:R-:W-:-:S03]  /*2190*/  ISETP.GT.U32.AND P1, PT, R22, R5, PT ;  /* 0x000000051600720c */ /* 0x000fc60003f24070 */
[----:B------:R-:W-:-:S10]  /*21a0*/  IMAD.MOV.U32 R4, RZ, RZ, R13 ;  /* 0x000000ffff047224 */ /* 0x000fd400078e000d */
[----:B------:R-:W-:Y:S02]  /*21b0*/  @!P1 IADD3 R5, R5, -R22, RZ ;  /* 0x8000001605059210 */ /* 0x000fe40007ffe0ff */
[----:B------:R-:W-:-:S13]  /*21c0*/  ISETP.GE.AND P1, PT, R17, RZ, PT ;  /* 0x000000ff1100720c */ /* 0x000fda0003f26270 */
[----:B------:R-:W-:Y:S02]  /*21d0*/  @!P1 IADD3 R4, -R4, RZ, RZ ;  /* 0x000000ff04049210 */ /* 0x000fe40007ffe1ff */
[----:B------:R-:W-:-:S13]  /*21e0*/  ISETP.GE.AND P1, PT, R18, RZ, PT ;  /* 0x000000ff1200720c */ /* 0x000fda0003f26270 */
[----:B------:R-:W-:Y:S01]  /*21f0*/  @!P1 IMAD.MOV R5, RZ, RZ, -R5 ;  /* 0x000000ffff059224 */ /* 0x000fe200078e0a05 */
[----:B------:R-:W-:-:S13]  /*2200*/  ISETP.NE.AND P1, PT, RZ, UR7, PT ;  /* 0x00000007ff007c0c */ /* 0x000fda000bf25270 */
[----:B------:R-:W-:Y:S02]  /*2210*/  @!P1 LOP3.LUT R4, RZ, UR7, RZ, 0x33, !PT ;  /* 0x00000007ff049c12 */ /* 0x000fe4000f8e33ff */
[----:B------:R-:W-:Y:S02]  /*2220*/  ISETP.NE.AND P1, PT, RZ, UR8, PT ;  /* 0x00000008ff007c0c */ /* 0x000fe4000bf25270 */
[----:B------:R-:W-:-:S11]  /*2230*/  IADD3 R4, -R4, R17, RZ ;  /* 0x0000001104047210 */ /* 0x000fd60007ffe1ff */
[----:B------:R-:W-:Y:S02]  /*2240*/  @!P1 LOP3.LUT R5, RZ, UR8, RZ, 0x33, !PT ;  /* 0x00000008ff059c12 */ /* 0x000fe4000f8e33ff */
[----:B------:R-:W-:-:S03]  /*2250*/  PLOP3.LUT P1, PT, PT, PT, UP3, 0x80, 0x0 ;  /* 0x000000000000781c */ /* 0x000fc60003f2f038 */
[----:B------:R-:W-:-:S04]  /*2260*/  IMAD.IADD R5, R18, 0x1, -R5 ;  /* 0x0000000112057824 */ /* 0x000fc800078e0a05 */
[CC--:B------:R-:W-:Y:S01]  /*2270*/  IMAD R32, R4.reuse, R5.reuse, RZ ;  /* 0x0000000504207224 */ /* 0x0c0fe200078e02ff */
[----:B------:R-:W-:-:S04]  /*2280*/  SEL R13, R4, R5, !P1 ;  /* 0x00000005040d7207 */ /* 0x000fc80004800000 */
[----:B------:R-:W-:Y:S02]  /*2290*/  SHF.R.S32.HI R5, RZ, 0x1f, R13 ;  /* 0x0000001fff057819 */ /* 0x000fe4000001140d */
[----:B------:R-:W-:Y:S02]  /*22a0*/  SHF.R.S32.HI R34, RZ, 0x1f, R32 ;  /* 0x0000001fff227819 */ /* 0x000fe40000011420 */
[----:B------:R-:W-:-:S07]  /*22b0*/  MOV R4, R13 ;  /* 0x0000000d00047202 */ /* 0x000fce0000000f00 */
.L_x_13:
[----:B------:R-:W-:Y:S05]  /*22c0*/  BSYNC B0 ;  /* 0x0000000000007941 */ /* 0x000fea0003800000 */
.L_x_12:
[----:B------:R-:W2:Y:S04]  /*22d0*/  SHFL.UP PT, R17, R32, 0x1, RZ ;  /* 0x0420000020117989 */ /* 0x000ea800000e00ff */
[----:B------:R-:W3:Y:S01]  /*22e0*/  SHFL.UP PT, R13, R34, 0x1, RZ ;  /* 0x04200000220d7989 */ /* 0x000ee200000e00ff */
[----:B--2---:R-:W-:Y:S02]  /*22f0*/  SEL R17, R17, RZ, P2 ;  /* 0x000000ff11117207 */ /* 0x004fe40001000000 */
[----:B---3--:R-:W-:Y:S02]  /*2300*/  SEL R13, R13, RZ, P2 ;  /* 0x000000ff0d0d7207 */ /* 0x008fe40001000000 */
[----:B------:R-:W-:-:S05]  /*2310*/  IADD3 R24, P1, R17, R32, RZ ;  /* 0x0000002011187210 */ /* 0x000fca0007f3e0ff */
[----:B------:R-:W-:Y:S01]  /*2320*/  IMAD.X R26, R13, 0x1, R34, P1 ;  /* 0x000000010d1a7824 */ /* 0x000fe200008e0622 */
[----:B------:R-:W2:Y:S04]  /*2330*/  SHFL.UP PT, R17, R24, 0x2, RZ ;  /* 0x0440000018117989 */ /* 0x000ea800000e00ff */
[----:B------:R-:W3:Y:S01]  /*2340*/  SHFL.UP PT, R13, R26, 0x2, RZ ;  /* 0x044000001a0d7989 */ /* 0x000ee200000e00ff */
[----:B--2---:R-:W-:Y:S02]  /*2350*/  SEL R17, R17, RZ, P3 ;  /* 0x000000ff11117207 */ /* 0x004fe40001800000 */
[----:B---3--:R-:W-:Y:S02]  /*2360*/  SEL R13, R13, RZ, P3 ;  /* 0x000000ff0d0d7207 */ /* 0x008fe40001800000 */
[----:B------:R-:W-:-:S04]  /*2370*/  IADD3 R18, P1, R17, R24, RZ ;  /* 0x0000001811127210 */ /* 0x000fc80007f3e0ff */
[----:B------:R-:W-:Y:S01]  /*2380*/  IADD3.X R30, R13, R26, RZ, P1, !PT ;  /* 0x0000001a0d1e7210 */ /* 0x000fe20000ffe4ff */
        /* <DEDUP_REMOVED lines=18> */
[----:B------:R-:W-:-:S04]  /*24b0*/  IADD3 R21, P1, R18, R11, RZ ;  /* 0x0000000b12157210 */ /* 0x000fc80007f3e0ff */
[----:B-1----:R-:W-:Y:S02]  /*24c0*/  IADD3.X R23, R22, R7, RZ, P1, !PT ;  /* 0x0000000716177210 */ /* 0x002fe40000ffe4ff */
[----:B------:R-:W-:-:S04]  /*24d0*/  ISETP.GT.U32.AND P1, PT, R21, UR10, PT ;  /* 0x0000000a15007c0c */ /* 0x000fc8000bf24070 */
[----:B------:R-:W-:-:S13]  /*24e0*/  ISETP.GT.U32.AND.EX P1, PT, R23, UR9, PT, P1 ;  /* 0x0000000917007c0c */ /* 0x000fda000bf24110 */
[----:B------:R-:W-:-:S04]  /*24f0*/  VOTE.ANY R17, PT, P1 ;  /* 0x0000000000117806 */ /* 0x000fc800008e0100 */
[----:B------:R-:W-:-:S13]  /*2500*/  ISETP.NE.AND P1, PT, R17, RZ, PT ;  /* 0x000000ff1100720c */ /* 0x000fda0003f25270 */
[----:B------:R-:W-:Y:S05]  /*2510*/  @!P1 BRA `(.L_x_16) ;  /* 0xfffffff400b89947 */ /* 0x000fea000383ffff */
.L_x_11:
[----:B------:R-:W1:Y:S08]  /*2520*/  BREV R17, R17 ;  /* 0x0000001100117301 */ /* 0x000e700000000000 */
[----:B-1----:R-:W1:Y:S02]  /*2530*/  FLO.U32.SH R19, R17 ;  /* 0x0000001100137300 */ /* 0x002e6400000e0400 */
[----:B-1----:R-:W1:Y:S02]  /*2540*/  SHFL.IDX PT, R6, R6, R19, 0x1f ;  /* 0x00001f1306067589 */ /* 0x002e6400000e0000 */
[----:B-1----:R-:W-:-:S13]  /*2550*/  R2UR UR6, R6 ;  /* 0x00000000060672ca */ /* 0x002fda00000e0000 */
[----:B------:R-:W-:-:S05]  /*2560*/  VIADD R21, R20, UR6 ;  /* 0x0000000614157c36 */ /* 0x000fca0008000000 */
[----:B------:R-:W-:-:S13]  /*2570*/  ISETP.GE.AND P1, PT, R21, R3, PT ;  /* 0x000000031500720c */ /* 0x000fda0003f26270 */
[----:B------:R-:W1:Y:S02]  /*2580*/  @!P1 LDC.64 R12, c[0x0][0x918] ;  /* 0x00024600ff0c9b82 */ /* 0x000e640000000a00 */
[----:B-1----:R-:W-:-:S05]  /*2590*/  @!P1 IMAD.WIDE R12, R21, 0xc, R12 ;  /* 0x0000000c150c9825 */ /* 0x002fca00078e020c */
[----:B-----5:R1:W5:Y:S04]  /*25a0*/  @!P1 LDG.E R8, desc[UR56][R12.64] ;  /* 0x000000380c089981 */ /* 0x020368000c1e1900 */
[----:B------:R1:W5:Y:S01]  /*25b0*/  @!P1 LDG.E R0, desc[UR56][R12.64+0x4] ;  /* 0x000004380c009981 */ /* 0x000362000c1e1900 */
[----:B------:R-:W-:-:S03]  /*25c0*/  IADD3 R18, P1, P2, R18, R11, -R32 ;  /* 0x0000000b12127210 */ /* 0x000fc60007a3e820 */
[----:B------:R-:W-:Y:S01]  /*25d0*/  SHFL.IDX PT, R6, R32, R19, 0x1f ;  /* 0x00001f1320067589 */ /* 0x000fe200000e0000 */
[----:B------:R-:W-:-:S03]  /*25e0*/  IADD3.X R22, R22, R7, ~R34, P1, P2 ;  /* 0x0000000716167210 */ /* 0x000fc60000fe4c22 */
[----:B------:R-:W2:Y:S04]  /*25f0*/  SHFL.IDX PT, R18, R18, R19, 0x1f ;  /* 0x00001f1312127589 */ /* 0x000ea800000e0000 */
[----:B------:R-:W3:Y:S04]  /*2600*/  SHFL.IDX PT, R22, R22, R19, 0x1f ;  /* 0x00001f1316167589 */ /* 0x000ee800000e0000 */
[----:B------:R1:W4:Y:S04]  /*2610*/  SHFL.IDX PT, R7, R34, R19, 0x1f ;  /* 0x00001f1322077589 */ /* 0x00032800000e0000 */
[----:B------:R1:W1:Y:S04]  /*2620*/  SHFL.IDX PT, R5, R5, R19, 0x1f ;  /* 0x00001f1305057589 */ /* 0x00026800000e0000 */
[----:B------:R1:W1:Y:S01]  /*2630*/  SHFL.IDX PT, R4, R4, R19, 0x1f ;  /* 0x00001f1304047589 */ /* 0x00026200000e0000 */
[----:B--2---:R-:W-:-:S02]  /*2640*/  R2UR UR5, R18 ;  /* 0x00000000120572ca */ /* 0x004fc400000e0000 */
[----:B---3--:R-:W-:-:S15]  /*2650*/  R2UR UR4, R22 ;  /* 0x00000000160472ca */ /* 0x008fde00000e0000 */
.L_x_6:
[----:B------:R-:W-:Y:S01]  /*2660*/  ISETP.LE.AND P1, PT, R3, UR6, PT ;  /* 0x0000000603007c0c */ /* 0x000fe2000bf23270 */
[----:B------:R-:W-:Y:S01]  /*2670*/  IMAD.MOV.U32 R18, RZ, RZ, -0x1 ;  /* 0xffffffffff127424 */ /* 0x000fe200078e00ff */
[----:B------:R-:W-:-:S11]  /*2680*/  MOV R17, 0xffffffff ;  /* 0xffffffff00117802 */ /* 0x000fd60000000f00 */
[----:B------:R-:W-:Y:S05]  /*2690*/  @P1 BRA `(.L_x_5) ;  /* 0x0000000400041947 */ /* 0x000fea0003800000 */
[----:B------:R-:W-:Y:S01]  /*26a0*/  UIADD3 UR15, UP2, -UR5, UR10, URZ ;  /* 0x0000000a050f7290 */ /* 0x000fe2000ff5e13f */
[----:B------:R-:W2:Y:S01]  /*26b0*/  S2UR UR18, SR_CTAID.Y ;  /* 0x00000000001279c3 */ /* 0x000ea20000002600 */
[----:B------:R-:W-:Y:S01]  /*26c0*/  ULDC UR17, c[0x0][0x8c0] ;  /* 0x0002300000117ab9 */ /* 0x000fe20000000800 */
[----:B------:R-:W-:Y:S01]  /*26d0*/  ULDC UR20, c[0x0][0x8b0] ;  /* 0x00022c0000147ab9 */ /* 0x000fe20000000800 */
[----:B------:R-:W-:Y:S01]  /*26e0*/  UIADD3.X UR11, ~UR4, UR9, URZ, UP2, !UPT ;  /* 0x00000009040b7290 */ /* 0x000fe200097fe53f */
[--C-:B-1----:R-:W-:Y:S01]  /*26f0*/  SHF.R.U32.HI R23, RZ, UR20, R5.reuse ;  /* 0x00000014ff177c19 */ /* 0x102fe20008011605 */
[----:B------:R-:W-:Y:S01]  /*2700*/  ULDC UR19, c[0x0][0x904] ;  /* 0x0002410000137ab9 */ /* 0x000fe20000000800 */
[----:B------:R-:W-:Y:S01]  /*2710*/  ULDC UR13, c[0x0][0x8a8] ;  /* 0x00022a00000d7ab9 */ /* 0x000fe20000000800 */
[----:B------:R-:W-:Y:S01]  /*2720*/  USHF.R.U32.HI UR16, URZ, UR17, UR11 ;  /* 0x000000113f107299 */ /* 0x000fe2000801160b */
[----:B------:R-:W-:Y:S01]  /*2730*/  SHF.R.U64 R24, R4, UR20, R5 ;  /* 0x0000001404187c19 */ /* 0x000fe20008001205 */
[----:B------:R-:W-:-:S02]  /*2740*/  USHF.R.U64 UR15, UR15, UR17, UR11 ;  /* 0x000000110f0f7299 */ /* 0x000fc4000800120b */
[----:B------:R-:W-:Y:S02]  /*2750*/  USHF.R.U32.HI UR14, URZ, UR20, UR16 ;  /* 0x000000143f0e7299 */ /* 0x000fe40008011610 */
[----:B------:R-:W-:Y:S02]  /*2760*/  UIADD3 UR13, UR13, -0x1, URZ ;  /* 0xffffffff0d0d7890 */ /* 0x000fe4000fffe03f */
[----:B------:R-:W-:Y:S02]  /*2770*/  USHF.R.U32.HI UR21, URZ, UR19, UR14 ;  /* 0x000000133f157299 */ /* 0x000fe4000801160e */
[----:B------:R-:W-:Y:S02]  /*2780*/  USHF.R.U64 UR16, UR15, UR20, UR16 ;  /* 0x000000140f107299 */ /* 0x000fe40008001210 */
[----:B------:R-:W-:Y:S02]  /*2790*/  ULOP3.LUT UR15, UR15, UR13, URZ, 0xc0, !UPT ;  /* 0x0000000d0f0f7292 */ /* 0x000fe4000f8ec03f */
[----:B------:R-:W-:Y:S01]  /*27a0*/  LOP3.LUT R3, R23, UR21, RZ, 0xfc, !PT ;  /* 0x0000001517037c12 */ /* 0x000fe2000f8efcff */
[----:B------:R-:W-:-:S02]  /*27b0*/  USHF.R.U64 UR14, UR16, UR19, UR14 ;  /* 0x00000013100e7299 */ /* 0x000fc4000800120e */
[----:B--2---:R-:W-:Y:S01]  /*27c0*/  USEL UR11, UR40, UR18, !UP3 ;  /* 0x00000012280b7287 */ /* 0x004fe2000d800000 */
[----:B------:R-:W-:-:S13]  /*27d0*/  ISETP.NE.U32.AND P1, PT, R3, RZ, PT ;  /* 0x000000ff0300720c */ /* 0x000fda0003f25070 */
[----:B------:R-:W-:Y:S05]  /*27e0*/  @!P1 BRA `(.L_x_17) ;  /* 0x0000000000149947 */ /* 0x000fea0003800000 */
[----:B------:R-:W-:-:S07]  /*27f0*/  MOV R12, 0x2810 ;  /* 0x00002810000c7802 */ /* 0x000fce0000000f00 */
[----:B----45:R-:W-:Y:S05]  /*2800*/  CALL.REL.NOINC `($__internal_0_$__cuda_sm20_div_u64) ;  /* 0x0000019000607944 */ /* 0x030fea0003c00000 */
[----:B------:R-:W-:-:S05]  /*2810*/  IADD3 R13, -R3, RZ, RZ ;  /* 0x000000ff030d7210 */ /* 0x000fca0007ffe1ff */
[----:B------:R-:W-:Y:S01]  /*2820*/  IMAD R13, R24, R13, UR14 ;  /* 0x0000000e180d7e24 */ /* 0x000fe2000f8e020d */
[----:B------:R-:W-:Y:S06]  /*2830*/  BRA `(.L_x_18) ;  /* 0x0000000000507947 */ /* 0x000fec0003800000 */
.L_x_17:
[----:B------:R-:W1:Y:S01]  /*2840*/  I2F.U32.RP R3, R24 ;  /* 0x0000001800037306 */ /* 0x000e620000209000 */
[----:B------:R-:W-:-:S07]  /*2850*/  ISETP.NE.U32.AND P3, PT, R24, RZ, PT ;  /* 0x000000ff1800720c */ /* 0x000fce0003f65070 */
[----:B-1----:R-:W1:Y:S02]  /*2860*/  MUFU.RCP R3, R3 ;  /* 0x0000000300037308 */ /* 0x002e640000001000 */
[----:B-1----:R-:W-:-:S06]  /*2870*/  VIADD R12, R3, 0xffffffe ;  /* 0x0ffffffe030c7836 */ /* 0x002fcc0000000000 */
[----:B------:R1:W2:Y:S02]  /*2880*/  F2I.FTZ.U32.TRUNC.NTZ R13, R12 ;  /* 0x0000000c000d7305 */ /* 0x0002a4000021f000 */
[----:B-1----:R-:W-:Y:S01]  /*2890*/  IMAD.MOV.U32 R12, RZ, RZ, RZ ;  /* 0x000000ffff0c7224 */ /* 0x002fe200078e00ff */
[----:B--2---:R-:W-:-:S05]  /*28a0*/  IADD3 R11, RZ, -R13, RZ ;  /* 0x8000000dff0b7210 */ /* 0x004fca0007ffe0ff */
[----:B------:R-:W-:-:S04]  /*28b0*/  IMAD R11, R11, R24, RZ ;  /* 0x000000180b0b7224 */ /* 0x000fc800078e02ff */
[----:B------:R-:W-:-:S06]  /*28c0*/  IMAD.HI.U32 R13, R13, R11, R12 ;  /* 0x0000000b0d0d7227 */ /* 0x000fcc00078e000c */
[----:B------:R-:W-:-:S05]  /*28d0*/  IMAD.HI.U32 R3, R13, UR14, RZ ;  /* 0x0000000e0d037c27 */ /* 0x000fca000f8e00ff */
[----:B------:R-:W-:-:S05]  /*28e0*/  IADD3 R11, -R3, RZ, RZ ;  /* 0x000000ff030b7210 */ /* 0x000fca0007ffe1ff */
[----:B------:R-:W-:-:S05]  /*28f0*/  IMAD R11, R24, R11, UR14 ;  /* 0x0000000e180b7e24 */ /* 0x000fca000f8e020b */
[----:B------:R-:W-:-:S13]  /*2900*/  ISETP.GE.U32.AND P1, PT, R11, R24, PT ;  /* 0x000000180b00720c */ /* 0x000fda0003f26070 */
[----:B------:R-:W-:Y:S01]  /*2910*/  @P1 IMAD.IADD R11, R11, 0x1, -R24 ;  /* 0x000000010b0b1824 */ /* 0x000fe200078e0a18 */
[----:B------:R-:W-:-:S04]  /*2920*/  @P1 IADD3 R3, R3, 0x1, RZ ;  /* 0x0000000103031810 */ /* 0x000fc80007ffe0ff */
[----:B------:R-:W-:-:S13]  /*2930*/  ISETP.GE.U32.AND P2, PT, R11, R24, PT ;  /* 0x000000180b00720c */ /* 0x000fda0003f46070 */
[----:B------:R-:W-:Y:S01]  /*2940*/  @P2 VIADD R3, R3, 0x1 ;  /* 0x0000000103032836 */ /* 0x000fe20000000000 */
[----:B------:R-:W-:-:S04]  /*2950*/  @!P3 LOP3.LUT R3, RZ, R24, RZ, 0x33, !PT ;  /* 0x00000018ff03b212 */ /* 0x000fc800078e33ff */
[----:B------:R-:W-:-:S05]  /*2960*/  IADD3 R13, -R3, RZ, RZ ;  /* 0x000000ff030d7210 */ /* 0x000fca0007ffe1ff */
[----:B------:R-:W-:-:S07]  /*2970*/  IMAD R13, R24, R13, UR14 ;  /* 0x0000000e180d7e24 */ /* 0x000fce000f8e020d */
.L_x_18:
[----:B------:R-:W1:Y:S01]  /*2980*/  LDC R18, c[0x0][0x8a8] ;  /* 0x00022a00ff127b82 */ /* 0x000e620000000800 */
[----:B------:R-:W-:Y:S01]  /*2990*/  ULDC UR14, c[0x0][0x904] ;  /* 0x00024100000e7ab9 */ /* 0x000fe20000000800 */
[----:B------:R-:W-:Y:S01]  /*29a0*/  UMOV UR13, 0xffffffff ;  /* 0xffffffff000d7882 */ /* 0x000fe20000000000 */
[----:B------:R-:W-:Y:S01]  /*29b0*/  PLOP3.LUT P1, PT, PT, PT, UP3, 0x80, 0x0 ;  /* 0x000000000000781c */ /* 0x000fe20003f2f038 */
[----:B------:R-:W-:-:S04]  /*29c0*/  USHF.L.U32 UR13, UR13, UR14, URZ ;  /* 0x0000000e0d0d7299 */ /* 0x000fc8000800063f */
[----:B------:R-:W2:Y:S02]  /*29d0*/  LDC R16, c[0x0][0x8b8] ;  /* 0x00022e00ff107b82 */ /* 0x000ea40000000800 */
[----:B------:R-:W-:Y:S01]  /*29e0*/  LOP3.LUT R11, RZ, UR13, RZ, 0x33, !PT ;  /* 0x0000000dff0b7c12 */ /* 0x000fe2000f8e33ff */
[----:B------:R-:W-:Y:S02]  /*29f0*/  UMOV UR13, 0x1 ;  /* 0x00000001000d7882 */ /* 0x000fe40000000000 */
[----:B------:R-:W-:Y:S01]  /*2a00*/  USHF.L.U32 UR13, UR13, UR14, URZ ;  /* 0x0000000e0d0d7299 */ /* 0x000fe2000800063f */
[----:B------:R-:W-:-:S05]  /*2a10*/  LOP3.LUT R12, R11, UR16, RZ, 0xc0, !PT ;  /* 0x000000100b0c7c12 */ /* 0x000fca000f8ec0ff */
[----:B------:R-:W-:Y:S02]  /*2a20*/  IMAD R3, R3, UR13, R12 ;  /* 0x0000000d03037c24 */ /* 0x000fe4000f8e020c */
[----:B-1----:R-:W-:Y:S02]  /*2a30*/  IMAD R13, R13, R18, UR15 ;  /* 0x0000000f0d0d7e24 */ /* 0x002fe4000f8e0212 */
[----:B------:R-:W-:Y:S02]  /*2a40*/  @P1 IMAD.U32 R18, RZ, RZ, UR6 ;  /* 0x00000006ff121e24 */ /* 0x000fe4000f8e00ff */
[----:B------:R-:W-:Y:S02]  /*2a50*/  @!P1 IMAD.U32 R18, RZ, RZ, UR6 ;  /* 0x00000006ff129e24 */ /* 0x000fe4000f8e00ff */
[----:B--2---:R-:W-:Y:S01]  /*2a60*/  IMAD R17, R3, R16, UR11 ;  /* 0x0000000b03117e24 */ /* 0x004fe2000f8e0210 */
[----:B------:R-:W-:Y:S01]  /*2a70*/  @P1 MOV R16, R13 ;  /* 0x0000000d00101202 */ /* 0x000fe20000000f00 */
[----:B------:R-:W-:-:S03]  /*2a80*/  UMOV UR11, 0x1 ;  /* 0x00000001000b7882 */ /* 0x000fc60000000000 */
[----:B------:R-:W-:Y:S01]  /*2a90*/  @!P1 MOV R16, R17 ;  /* 0x0000001100109202 */ /* 0x000fe20000000f00 */
[----:B------:R-:W-:-:S07]  /*2aa0*/  @!P1 IMAD.MOV.U32 R17, RZ, RZ, R13 ;  /* 0x000000ffff119224 */ /* 0x000fce00078e000d */
.L_x_5:
[----:B------:R-:W-:-:S13]  /*2ab0*/  ISETP.NE.AND P1, PT, RZ, UR11, PT ;  /* 0x0000000bff007c0c */ /* 0x000fda000bf25270 */
[----:B------:R-:W-:Y:S05]  /*2ac0*/  @!P1 EXIT ;  /* 0x000000000000994d */ /* 0x000fea0003800000 */
[----:B------:R-:W2:Y:S02]  /*2ad0*/  LDC.64 R22, c[0x0][0x290] ;  /* 0x0000a400ff167b82 */ /* 0x000ea40000000a00 */
[----:B--2---:R-:W-:-:S05]  /*2ae0*/  IMAD.WIDE R22, R18, 0xc, R22 ;  /* 0x0000000c12167825 */ /* 0x004fca00078e0216 */
[----:B-1----:R1:W5:Y:S04]  /*2af0*/  LDG.E R13, desc[UR56][R22.64] ;  /* 0x00000038160d7981 */ /* 0x002368000c1e1900 */
[----:B------:R1:W5:Y:S04]  /*2b00*/  LDG.E R12, desc[UR56][R22.64+0x4] ;  /* 0x00000438160c7981 */ /* 0x000368000c1e1900 */
[----:B------:R1:W5:Y:S01]  /*2b10*/  LDG.E R11, desc[UR56][R22.64+0x8] ;  /* 0x00000838160b7981 */ /* 0x000362000c1e1900 */
[----:B------:R-:W-:Y:S01]  /*2b20*/  PLOP3.LUT P1, PT, PT, PT, UP1, 0x80, 0x0 ;  /* 0x000000000000781c */ /* 0x000fe20003f2f018 */
[----:B------:R-:W2:Y:S01]  /*2b30*/  S2UR UR41, SR_CgaCtaId ;  /* 0x00000000002979c3 */ /* 0x000ea20000008800 */
[----:B------:R-:W-:-:S11]  /*2b40*/  SHF.R.S32.HI R19, RZ, 0x1f, R18 ;  /* 0x0000001fff137819 */ /* 0x000fd60000011412 */
[----:B-1----:R-:W-:Y:S05]  /*2b50*/  @!P1 BRA `(.L_x_19) ;  /* 0x0000010c00989947 */ /* 0x002fea0003800000 */
[----:B------:R-:W-:-:S06]  /*2b60*/  UISETP.GT.U32.AND UP0, UPT, UR33, 0x1, UPT ;  /* 0x000000012100788c */ /* 0x000fcc000bf04070 */
[----:B------:R-:W-:-:S13]  /*2b70*/  PLOP3.LUT P0, PT, PT, PT, UP0, 0x80, 0x0 ;  /* 0x000000000000781c */ /* 0x000fda0003f0f008 */
[----:B--2---:R-:W-:Y:S05]  /*2b80*/  @P0 EXIT ;  /* 0x000000000000094d */ /* 0x004fea0003800000 */
.L_x_20:
[----:B------:R-:W-:-:S08]  /*2b90*/  NOP ;  /* 0x0000000000007918 */ /* 0x000fd00000000000 */
[----:B------:R-:W1:Y:S02]  /*2ba0*/  USETMAXREG.TRY_ALLOC.CTAPOOL UP0, 0xe8 ;  /* 0x000000e8000079c8 */ /* 0x000e640008000600 */
[----:B-1----:R-:W-:-:S13]  /*2bb0*/  PLOP3.LUT P0, PT, PT, PT, UP0, 0x80, 0x0 ;  /* 0x000000000000781c */ /* 0x002fda0003f0f008 */
[----:B------:R-:W-:Y:S05]  /*2bc0*/  @!P0 BRA `(.L_x_20) ;  /* 0xfffffffc00f08947 */ /* 0x000fea000383ffff */
[----:B------:R-:W1:Y:S01]  /*2bd0*/  SHFL.IDX PT, R2, R2, RZ, 0x1f ;  /* 0x00001fff02027589 */ /* 0x000e6200000e0000 */
[----:B------:R-:W2:Y:S01]  /*2be0*/  S2UR UR4, SR_CTAID.Y ;  /* 0x00000000000479c3 */ /* 0x000ea20000002600 */
[----:B------:R-:W-:Y:S01]  /*2bf0*/  UMOV UR58, URZ ;  /* 0x0000003f003a7c82 */ /* 0x000fe20008000000 */
[----:B------:R-:W-:Y:S01]  /*2c00*/  UMOV UR59, URZ ;  /* 0x0000003f003b7c82 */ /* 0x000fe20008000000 */
[----:B-1----:R-:W-:Y:S01]  /*2c10*/  LOP3.LUT P0, RZ, R2, 0x3, RZ, 0xc0, !PT ;  /* 0x0000000302ff7812 */ /* 0x002fe2000780c0ff */
[----:B--2---:R-:W-:-:S12]  /*2c20*/  UIMAD UR4, UR4, UR39, UR40 ;  /* 0x00000027040472a4 */ /* 0x004fd8000f8e0228 */
[----:B------:R-:W-:Y:S05]  /*2c30*/  @P0 BRA `(.L_x_21) ;  /* 0x0000000000a40947 */ /* 0x000fea0003800000 */
[----:B------:R-:W-:Y:S01]  /*2c40*/  ELECT P0, URZ, PT ;  /* 0x00000000003f782f */ /* 0x000fe20003800000 */
[----:B------:R-:W-:-:S12]  /*2c50*/  BSSY B0, `(.L_x_22) ;  /* 0x0000020000007945 */ /* 0x000fd80003800000 */
[----:B------:R-:W-:Y:S05]  /*2c60*/  @!P0 BRA `(.L_x_23) ;  /* 0x0000000000788947 */ /* 0x000fea0003800000 */
[----:B------:R-:W1:Y:S01]  /*2c70*/  S2UR UR6, SR_CgaCtaId ;  /* 0x00000000000679c3 */ /* 0x000e620000008800 */
[----:B------:R-:W-:Y:S01]  /*2c80*/  UISETP.NE.AND UP0, UPT, UR12, 0x1, UPT ;  /* 0x000000010c00788c */ /* 0x000fe2000bf05270 */
[----:B------:R-:W-:-:S06]  /*2c90*/  UMOV UR5, 0x400 ;  /* 0x0000040000057882 */ /* 0x000fcc0000000000 */
[----:B------:R-:W2:Y:S08]  /*2ca0*/  LDC.64 R4, c[0x0][0x700] ;  /* 0x0001c000ff047b82 */ /* 0x000eb00000000a00 */
[----:B----4-:R-:W2:Y:S08]  /*2cb0*/  LDC.64 R6, c[0x0][0x708] ;  /* 0x0001c200ff067b82 */ /* 0x010eb00000000a00 */
[----:B-----5:R-:W3:Y:S01]  /*2cc0*/  LDC.64 R8, c[0x0][0x710] ;  /* 0x0001c400ff087b82 */ /* 0x020ee20000000a00 */
[----:B-1----:R-:W-:-:S04]  /*2cd0*/  ULEA UR5, UR6, UR5, 0x18 ;  /* 0x0000000506057291 */ /* 0x002fc8000f8ec03f */
[----:B------:R-:W-:Y:S02]  /*2ce0*/  UIADD3 UR6, UR5, 0x80, URZ ;  /* 0x0000008005067890 */ /* 0x000fe4000fffe03f */
[----:B------:R-:W-:Y:S01]  /*2cf0*/  @!UP0 UIADD3 UR6, UR5, URZ, URZ ;  /* 0x0000003f05068290 */ /* 0x000fe2000fffe03f */
[----:B------:R-:W3:Y:S08]  /*2d00*/  LDC.64 R10, c[0x0][0x718] ;  /* 0x0001c600ff0a7b82 */ /* 0x000ef00000000a00 */
[----:B------:R-:W1:Y:S01]  /*2d10*/  LDC.64 R20, c[0x0][0x720] ;  /* 0x0001c800ff147b82 */ /* 0x000e620000000a00 */
[----:B--2---:R2:W-:Y:S07]  /*2d20*/  STS.128 [UR6+0x38700], R4 ;  /* 0x03870004ff007988 */ /* 0x0045ee0008000c06 */
[----:B------:R-:W1:Y:S08]  /*2d30*/  LDC.64 R22, c[0x0][0x728] ;  /* 0x0001ca00ff167b82 */ /* 0x000e700000000a00 */
[----:B------:R-:W4:Y:S01]  /*2d40*/  LDC.64 R24, c[0x0][0x730] ;  /* 0x0001cc00ff187b82 */ /* 0x000f220000000a00 */
[----:B---3--:R2:W-:Y:S07]  /*2d50*/  STS.128 [UR6+0x38710], R8 ;  /* 0x03871008ff007988 */ /* 0x0085ee0008000c06 */
[----:B------:R-:W4:Y:S08]  /*2d60*/  LDC.64 R26, c[0x0][0x738] ;  /* 0x0001ce00ff1a7b82 */ /* 0x000f300000000a00 */
[----:B------:R-:W3:Y:S01]  /*2d70*/  LDC.64 R28, c[0x0][0x740] ;  /* 0x0001d000ff1c7b82 */ /* 0x000ee20000000a00 */
[----:B-1----:R2:W-:Y:S07]  /*2d80*/  STS.128 [UR6+0x38720], R20 ;  /* 0x03872014ff007988 */ /* 0x0025ee0008000c06 */
[----:B------:R-:W3:Y:S08]  /*2d90*/  LDC.64 R30, c[0x0][0x748] ;  /* 0x0001d200ff1e7b82 */ /* 0x000ef00000000a00 */
[----:B------:R-:W1:Y:S01]  /*2da0*/  LDC.64 R32, c[0x0][0x750] ;  /* 0x0001d400ff207b82 */ /* 0x000e620000000a00 */
[----:B----4-:R2:W-:Y:S07]  /*2db0*/  STS.128 [UR6+0x38730], R24 ;  /* 0x03873018ff007988 */ /* 0x0105ee0008000c06 */
[----:B------:R-:W1:Y:S08]  /*2dc0*/  LDC.64 R34, c[0x0][0x758] ;  /* 0x0001d600ff227b82 */ /* 0x000e700000000a00 */
[----:B------:R-:W4:Y:S01]  /*2dd0*/  LDC.64 R36, c[0x0][0x760] ;  /* 0x0001d800ff247b82 */ /* 0x000f220000000a00 */
[----:B---3--:R2:W-:Y:S07]  /*2de0*/  STS.128 [UR6+0x38740], R28 ;  /* 0x0387401cff007988 */ /* 0x0085ee0008000c06 */
[----:B------:R-:W4:Y:S08]  /*2df0*/  LDC.64 R38, c[0x0][0x768] ;  /* 0x0001da00ff267b82 */ /* 0x000f300000000a00 */
[----:B------:R-:W3:Y:S01]  /*2e00*/  LDC.64 R40, c[0x0][0x770] ;  /* 0x0001dc00ff287b82 */ /* 0x000ee20000000a00 */
[----:B-1----:R2:W-:Y:S07]  /*2e10*/  STS.128 [UR6+0x38750], R32 ;  /* 0x03875020ff007988 */ /* 0x0025ee0008000c06 */
[----:B------:R-:W3:Y:S01]  /*2e20*/  LDC.64 R42, c[0x0][0x778] ;  /* 0x0001de00ff2a7b82 */ /* 0x000ee20000000a00 */
[----:B----4-:R2:W-:Y:S04]  /*2e30*/  STS.128 [UR6+0x38760], R36 ;  /* 0x03876024ff007988 */ /* 0x0105e80008000c06 */
[----:B---3--:R2:W-:Y:S02]  /*2e40*/  STS.128 [UR6+0x38770], R40 ;  /* 0x03877028ff007988 */ /* 0x0085e40008000c06 */
.L_x_23:
[----:B------:R-:W-:Y:S05]  /*2e50*/  BSYNC B0 ;  /* 0x0000000000007941 */ /* 0x000fea0003800000 */
.L_x_22:
[----:B------:R-:W-:Y:S01]  /*2e60*/  UISETP.NE.AND UP0, UPT, UR12, 0x1, UPT ;  /* 0x000000010c00788c */ /* 0x000fe2000bf05270 */
[----:B------:R-:W-:Y:S01]  /*2e70*/  NOP ;  /* 0x0000000000007918 */ /* 0x000fe20000000000 */
[----:B------:R-:W-:Y:S01]  /*2e80*/  ULDC UR5, c[0x0][0x884] ;  /* 0x0002210000057ab9 */ /* 0x000fe20000000800 */
[----:B------:R-:W-:Y:S01]  /*2e90*/  ULDC.64 UR58, c[0x0][0x800] ;  /* 0x00020000003a7ab9 */ /* 0x000fe20000000a00 */
[----:B------:R-:W-:-:S04]  /*2ea0*/  USEL UR5, UR5, URZ, UP0 ;  /* 0x0000003f05057287 */ /* 0x000fc80008000000 */
[----:B------:R-:W-:-:S04]  /*2eb0*/  UIADD3 UR5, UR4, UR5, URZ ;  /* 0x0000000504057290 */ /* 0x000fc8000fffe03f */
[----:B------:R-:W-:-:S12]  /*2ec0*/  UIMAD.WIDE UR58, UR5, 0x80, UR58 ;  /* 0x00000080053a78a5 */ /* 0x000fd8000f8e023a */
.L_x_21:
[----:B------:R-:W-:-:S13]  /*2ed0*/  ISETP.NE.AND P0, PT, RZ, UR54, PT ;  /* 0x00000036ff007c0c */ /* 0x000fda000bf05270 */
[----:B------:R-:W-:Y:S05]  /*2ee0*/  @P0 BRA `(.L_x_24) ;  /* 0x00000004001c0947 */ /* 0x000fea0003800000 */
[----:B------:R-:W-:Y:S01]  /*2ef0*/  ELECT P0, URZ, PT ;  /* 0x00000000003f782f */ /* 0x000fe20003800000 */
[----:B------:R-:W-:-:S12]  /*2f00*/  BSSY B0, `(.L_x_25) ;  /* 0x0000030000007945 */ /* 0x000fd80003800000 */
[----:B------:R-:W-:Y:S05]  /*2f10*/  @!P0 BRA `(.L_x_26) ;  /* 0x0000000000b88947 */ /* 0x000fea0003800000 */
[C---:B------:R-:W-:Y:S01]  /*2f20*/  SHF.L.U32 R2, R18.reuse, 0x3, RZ ;  /* 0x0000000312027819 */ /* 0x040fe200000006ff */
[----:B------:R-:W-:Y:S01]  /*2f30*/  ULDC.64 UR4, c[0x0][0x820] ;  /* 0x0002080000047ab9 */ /* 0x000fe20000000a00 */
[----:B------:R-:W-:Y:S02]  /*2f40*/  SHF.L.U64.HI R19, R18, 0x3, R19 ;  /* 0x0000000312137819 */ /* 0x000fe40000010213 */
[----:B--2---:R-:W-:-:S04]  /*2f50*/  IADD3 R4, P0, R2, UR4, RZ ;  /* 0x0000000402047c10 */ /* 0x004fc8000ff1e0ff */
[----:B------:R-:W-:Y:S01]  /*2f60*/  IADD3.X R5, R19, UR5, RZ, P0, !PT ;  /* 0x0000000513057c10 */ /* 0x000fe200087fe4ff */
[----:B------:R-:W-:-:S05]  /*2f70*/  ULDC.64 UR4, c[0x0][0x818] ;  /* 0x0002060000047ab9 */ /* 0x000fca0000000a00 */
[----:B------:R-:W2:Y:S01]  /*2f80*/  LDG.E.64 R4, desc[UR56][R4.64] ;  /* 0x0000003804047981 */ /* 0x000ea2000c1e1b00 */
[----:B------:R-:W-:-:S04]  /*2f90*/  IADD3 R2, P0, R2, UR4, RZ ;  /* 0x0000000402027c10 */ /* 0x000fc8000ff1e0ff */
[----:B------:R-:W-:-:S06]  /*2fa0*/  IADD3.X R3, R19, UR5, RZ, P0, !PT ;  /* 0x0000000513037c10 */ /* 0x000fcc00087fe4ff */
[----:B------:R-:W3:Y:S01]  /*2fb0*/  LDG.E.64 R2, desc[UR56][R2.64] ;  /* 0x0000003802027981 */ /* 0x000ee2000c1e1b00 */
[----:B------:R-:W1:Y:S01]  /*2fc0*/  S2UR UR5, SR_CgaCtaId ;  /* 0x00000000000579c3 */ /* 0x000e620000008800 */
[----:B------:R-:W-:Y:S01]  /*2fd0*/  UISETP.NE.AND UP0, UPT, UR12, 0x1, UPT ;  /* 0x000000010c00788c */ /* 0x000fe2000bf05270 */
[----:B------:R-:W-:Y:S02]  /*2fe0*/  UMOV UR4, 0x400 ;  /* 0x0000040000047882 */ /* 0x000fe40000000000 */
[----:B-1----:R-:W-:-:S04]  /*2ff0*/  ULEA UR4, UR5, UR4, 0x18 ;  /* 0x0000000405047291 */ /* 0x002fc8000f8ec03f */
[----:B------:R-:W-:-:S04]  /*3000*/  UIADD3 UR5, UR4, 0x80, URZ ;  /* 0x0000008004057890 */ /* 0x000fc8000fffe03f */
[----:B------:R-:W-:-:S04]  /*3010*/  @!UP0 UIADD3 UR5, UR4, URZ, URZ ;  /* 0x0000003f04058290 */ /* 0x000fc8000fffe03f */
[----:B------:R-:W-:-:S05]  /*3020*/  UIADD3 UR4, UR5, 0x38700, URZ ;  /* 0x0003870005047890 */ /* 0x000fca000fffe03f */
[----:B-----5:R-:W1:Y:S01]  /*3030*/  LDS R0, [UR5+0x3871c] ;  /* 0x03871c05ff007984 */ /* 0x020e620008000800 */
[----:B------:R-:W-:-:S03]  /*3040*/  IMAD.U32 R10, RZ, RZ, UR4 ;  /* 0x00000004ff0a7e24 */ /* 0x000fc6000f8e00ff */
[----:B------:R-:W-:Y:S02]  /*3050*/  STS [UR5+0x38730], RZ ;  /* 0x038730ffff007988 */ /* 0x000fe40008000805 */
[----:B------:R-:W-:-:S05]  /*3060*/  SHF.R.U64 R10, R10, 0x4, RZ ;  /* 0x000000040a0a7819 */ /* 0x000fca00000012ff */
[----:B------:R-:W-:Y:S04]  /*3070*/  STS [UR5+0x38710], R10 ;  /* 0x0387100aff007988 */ /* 0x000fe80008000805 */
[----:B------:R-:W-:Y:S01]  /*3080*/  STS [UR5+0x38714], R10 ;  /* 0x0387140aff007988 */ /* 0x000fe20008000805 */
[----:B--2---:R-:W-:-:S04]  /*3090*/  SHF.L.U64.HI R9, R4, 0x1, R5 ;  /* 0x0000000104097819 */ /* 0x004fc80000010205 */
[----:B------:R-:W-:-:S04]  /*30a0*/  LOP3.LUT R9, R9, 0x1fffffff, RZ, 0xc0, !PT ;  /* 0x1fffffff09097812 */ /* 0x000fc800078ec0ff */
[----:B------:R-:W-:Y:S01]  /*30b0*/  SHF.R.U32.HI R5, RZ, 0x4, R9 ;  /* 0x00000004ff057819 */ /* 0x000fe20000011609 */
[----:B---3--:R-:W-:Y:S03]  /*30c0*/  STS.64 [UR5+0x38700], R2 ;  /* 0x03870002ff007988 */ /* 0x008fe60008000a05 */
[----:B-1----:R-:W-:-:S05]  /*30d0*/  LOP3.LUT R0, R0, 0xf, R5, 0xb8, !PT ;  /* 0x0000000f00007812 */ /* 0x002fca00078eb805 */
[----:B------:R1:W-:Y:S04]  /*30e0*/  STS [UR5+0x3871c], R0 ;  /* 0x03871c00ff007988 */ /* 0x0003e80008000805 */
[----:B------:R-:W2:Y:S01]  /*30f0*/  LDS R5, [UR5+0x3871c] ;  /* 0x03871c05ff057984 */ /* 0x000ea20008000800 */
[----:B-1----:R-:W-:Y:S01]  /*3100*/  SHF.L.U32 R0, R4, 0x1, RZ ;  /* 0x0000000104007819 */ /* 0x002fe200000006ff */
[----:B------:R-:W-:-:S03]  /*3110*/  VIADD R4, R13, 0xffffffff ;  /* 0xffffffff0d047836 */ /* 0x000fc60000000000 */
[----:B------:R-:W-:-:S04]  /*3120*/  LOP3.LUT R0, R0, 0xfffffffe, RZ, 0xc0, !PT ;  /* 0xfffffffe00007812 */ /* 0x000fc800078ec0ff */
[----:B------:R-:W-:-:S05]  /*3130*/  SHF.R.U64 R0, R0, 0x4, R9 ;  /* 0x0000000400007819 */ /* 0x000fca0000001209 */
[----:B------:R-:W-:Y:S01]  /*3140*/  STS [UR5+0x3870c], R0 ;  /* 0x03870c00ff007988 */ /* 0x000fe20008000805 */
[----:B--2---:R-:W-:-:S05]  /*3150*/  LOP3.LUT R6, R5, 0xf0, RZ, 0xb8, !PT ;  /* 0x000000f005067812 */ /* 0x004fca00078eb8ff */
[----:B------:R4:W-:Y:S04]  /*3160*/  STS [UR5+0x3871c], R6 ;  /* 0x03871c06ff007988 */ /* 0x0009e80008000805 */
[----:B------:R-:W1:Y:S01]  /*3170*/  LDS R5, [UR5+0x3871c] ;  /* 0x03871c05ff057984 */ /* 0x000e620008000800 */
[----:B----4-:R-:W-:Y:S02]  /*3180*/  CS2R R6, SRZ ;  /* 0x0000000000067805 */ /* 0x010fe4000001ff00 */
[----:B-1----:R-:W-:Y:S02]  /*3190*/  LOP3.LUT R11, R5, 0xf00, RZ, 0xb8, !PT ;  /* 0x00000f00050b7812 */ /* 0x002fe400078eb8ff */
[----:B------:R-:W-:-:S03]  /*31a0*/  IADD3 R5, R12, -0x1, RZ ;  /* 0xffffffff0c057810 */ /* 0x000fc60007ffe0ff */
[----:B------:R-:W-:Y:S04]  /*31b0*/  STS.64 [UR5+0x38718], R10 ;  /* 0x0387180aff007988 */ /* 0x000fe80008000a05 */
[----:B------:R-:W1:Y:S04]  /*31c0*/  LDS R8, [UR5+0x3871c] ;  /* 0x03871c05ff087984 */ /* 0x000e680008000800 */
[----:B------:R3:W-:Y:S01]  /*31d0*/  STS.128 [UR5+0x38720], R4 ;  /* 0x03872004ff007988 */ /* 0x0007e20008000c05 */
[----:B-1----:R-:W-:-:S05]  /*31e0*/  LOP3.LUT R8, R8, 0xf000, RZ, 0xb8, !PT ;  /* 0x0000f00008087812 */ /* 0x002fca00078eb8ff */
[----:B------:R3:W-:Y:S02]  /*31f0*/  STS [UR5+0x3871c], R8 ;  /* 0x03871c08ff007988 */ /* 0x0007e40008000805 */
.L_x_26:
[----:B------:R-:W-:Y:S05]  /*3200*/  BSYNC B0 ;  /* 0x0000000000007941 */ /* 0x000fea0003800000 */
.L_x_25:
[----:B------:R-:W-:Y:S01]  /*3210*/  ELECT P0, URZ, PT ;  /* 0x00000000003f782f */ /* 0x000fe20003800000 */
[----:B------:R-:W-:Y:S01]  /*3220*/  NOP ;  /* 0x0000000000007918 */ /* 0x000fe20000000000 */
[----:B------:R-:W-:Y:S11]  /*3230*/  BSSY B0, `(.L_x_27) ;  /* 0x0000004000007945 */ /* 0x000ff60003800000 */
[----:B------:R-:W-:Y:S05]  /*3240*/  @!P0 BRA `(.L_x_28) ;  /* 0x0000000000088947 */ /* 0x000fea0003800000 */
[----:B------:R0:W-:Y:S01]  /*3250*/  UTMACMDFLUSH ;  /* 0x00000000000079b7 */ /* 0x0001e20000000000 */
[----:B------:R-:W-:-:S04]  /*3260*/  DEPBAR.LE SB0, 0x0 ;  /* 0x000080000000791a */ /* 0x000fc80000000000 */
.L_x_28:
[----:B------:R-:W-:Y:S05]  /*3270*/  BSYNC B0 ;  /* 0x0000000000007941 */ /* 0x000fea0003800000 */
.L_x_27:
[----:B------:R-:W1:Y:S01]  /*3280*/  S2UR UR5, SR_CgaCtaId ;  /* 0x00000000000579c3 */ /* 0x000e620000008800 */
[----:B-----5:R-:W2:Y:S01]  /*3290*/  S2R R0, SR_LANEID ;  /* 0x0000000000007919 */ /* 0x020ea20000000000 */
[----:B------:R-:W-:Y:S01]  /*32a0*/  UISETP.NE.AND UP0, UPT, UR12, 0x1, UPT ;  /* 0x000000010c00788c */ /* 0x000fe2000bf05270 */
[----:B------:R-:W-:Y:S02]  /*32b0*/  UMOV UR4, 0x400 ;  /* 0x0000040000047882 */ /* 0x000fe40000000000 */
[----:B-1----:R-:W-:-:S04]  /*32c0*/  ULEA UR4, UR5, UR4, 0x18 ;  /* 0x0000000405047291 */ /* 0x002fc8000f8ec03f */
[----:B------:R-:W-:-:S04]  /*32d0*/  UIADD3 UR5, UR4, 0x80, URZ ;  /* 0x0000008004057890 */ /* 0x000fc8000fffe03f */
[----:B------:R-:W-:Y:S01]  /*32e0*/  @!UP0 UIADD3 UR5, UR4, URZ, URZ ;  /* 0x0000003f04058290 */ /* 0x000fe2000fffe03f */
[----:B--2---:R-:W-:-:S05]  /*32f0*/  IMAD.SHL.U32 R0, R0, 0x4, RZ ;  /* 0x0000000400007824 */ /* 0x004fca00078e00ff */
[----:B------:R-:W-:Y:S02]  /*3300*/  MOV R3, UR5 ;  /* 0x0000000500037c02 */ /* 0x000fe40008000f00 */
[C---:B------:R-:W-:Y:S02]  /*3310*/  IADD3 R2, P0, R0.reuse, UR58, RZ ;  /* 0x0000003a00027c10 */ /* 0x040fe4000ff1e0ff */
[----:B---3--:R-:W-:-:S03]  /*3320*/  IADD3 R4, R0, 0x38700, R3 ;  /* 0x0003870000047810 */ /* 0x008fc60007ffe003 */
[----:B------:R-:W-:Y:S02]  /*3330*/  IMAD.X R3, RZ, RZ, UR59, P0 ;  /* 0x0000003bff037e24 */ /* 0x000fe400080e06ff */
[----:B------:R-:W1:Y:S04]  /*3340*/  LDS R5, [R4] ;  /* 0x0000000004057984 */ /* 0x000e680000000800 */
[----:B-1----:R1:W5:Y:S02]  /*3350*/  ATOMG.E.EXCH.STRONG.GPU PT, RZ, [R2], R5 ;  /* 0x0000000502ff73a8 */ /* 0x00236400041ee100 */
.L_x_24:
[----:B-1----:R-:W-:Y:S01]  /*3360*/  SHF.R.S32.HI R3, RZ, 0x1f, R14 ;  /* 0x0000001fff037819 */ /* 0x002fe2000001140e */
[----:B------:R-:W1:Y:S01]  /*3370*/  S2UR UR42, SR_CgaCtaId ;  /* 0x00000000002a79c3 */ /* 0x000e620000008800 */
[----:B------:R-:W-:Y:S01]  /*3380*/  UISETP.NE.AND UP0, UPT, UR12, 0x1, UPT ;  /* 0x000000010c00788c */ /* 0x000fe2000bf05270 */
[----:B--2---:R-:W-:Y:S01]  /*3390*/  MOV R23, RZ ;  /* 0x000000ff00177202 */ /* 0x004fe20000000f00 */
[----:B------:R-:W-:Y:S01]  /*33a0*/  UMOV UR43, 0x400 ;  /* 0x00000400002b7882 */ /* 0x000fe20000000000 */
[----:B------:R-:W-:Y:S01]  /*33b0*/  LEA.HI R3, R3, R14, RZ, 0x8 ;  /* 0x0000000e03037211 */ /* 0x000fe200078f40ff */
[----:B------:R-:W-:Y:S02]  /*33c0*/  ULOP3.LUT UR50, UR52, 0x1, URZ, 0xfc, !UPT ;  /* 0x0000000134327892 */ /* 0x000fe4000f8efc3f */
[----:B------:R-:W-:Y:S01]  /*33d0*/  ULOP3.LUT UR47, UR53, 0x1, URZ, 0xfc, !UPT ;  /* 0x00000001352f7892 */ /* 0x000fe2000f8efc3f */
[----:B------:R-:W-:Y:S01]  /*33e0*/  LOP3.LUT R3, R3, 0xffffff00, RZ, 0xc0, !PT ;  /* 0xffffff0003037812 */ /* 0x000fe200078ec0ff */
[----:B------:R-:W-:Y:S01]  /*33f0*/  ULOP3.LUT UR48, UR51, 0x1, URZ, 0xfc, !UPT ;  /* 0x0000000133307892 */ /* 0x000fe2000f8efc3f */
[----:B------:R-:W-:-:S02]  /*3400*/  UMOV UR36, URZ ;  /* 0x0000003f00247c82 */ /* 0x000fc40008000000 */
[----:B------:R-:W-:Y:S01]  /*3410*/  IADD3 R3, -R3, R14, RZ ;  /* 0x0000000e03037210 */ /* 0x000fe20007ffe1ff */
[----:B------:R-:W-:Y:S01]  /*3420*/  UMOV UR60, URZ ;  /* 0x0000003f003c7c82 */ /* 0x000fe20008000000 */
[----:B------:R-:W-:Y:S01]  /*3430*/  UMOV UR55, URZ ;  /* 0x0000003f00377c82 */ /* 0x000fe20008000000 */
[----:B------:R-:W-:Y:S01]  /*3440*/  UMOV UR37, URZ ;  /* 0x0000003f00257c82 */ /* 0x000fe20008000000 */
[----:B------:R-:W-:Y:S01]  /*3450*/  SHF.R.S32.HI R2, RZ, 0x1f, R3 ;  /* 0x0000001fff027819 */ /* 0x000fe20000011403 */
[C---:B------:R-:W-:Y:S01]  /*3460*/  IMAD.SHL.U32 R5, R3.reuse, 0x40, RZ ;  /* 0x0000004003057824 */ /* 0x040fe200078e00ff */
[CC--:B-----5:R-:W-:Y:S01]  /*3470*/  LEA.HI R0, R3.reuse, R3.reuse, RZ, 0x1 ;  /* 0x0000000303007211 */ /* 0x0e0fe200078f08ff */
[----:B------:R-:W-:Y:S01]  /*3480*/  VIADD R155, R3, 0x1f ;  /* 0x0000001f039b7836 */ /* 0x000fe20000000000 */
[CC--:B------:R-:W-:Y:S01]  /*3490*/  LEA.HI R4, R2.reuse, R3.reuse, RZ, 0x5 ;  /* 0x0000000302047211 */ /* 0x0c0fe200078f28ff */
[----:B------:R-:W-:Y:S01]  /*34a0*/  UMOV UR38, URZ ;  /* 0x0000003f00267c82 */ /* 0x000fe20008000000 */
[----:B----4-:R-:W-:-:S02]  /*34b0*/  LEA.HI R7, R2, R3, RZ, 0x4 ;  /* 0x0000000302077211 */ /* 0x010fc400078f20ff */
[----:B------:R-:W-:Y:S01]  /*34c0*/  SHF.R.S32.HI R4, RZ, 0x5, R4 ;  /* 0x00000005ff047819 */ /* 0x000fe20000011404 */
[----:B-1----:R-:W-:Y:S01]  /*34d0*/  ULEA UR43, UR42, UR43, 0x18 ;  /* 0x0000002b2a2b7291 */ /* 0x002fe2000f8ec03f */
[----:B------:R-:W-:Y:S02]  /*34e0*/  SHF.R.S32.HI R0, RZ, 0x1, R0 ;  /* 0x00000001ff007819 */ /* 0x000fe40000011400 */
[----:B------:R-:W-:Y:S01]  /*34f0*/  SHF.R.S32.HI R8, RZ, 0x4, R7 ;  /* 0x00000004ff087819 */ /* 0x000fe20000011407 */
[----:B------:R-:W-:Y:S01]  /*3500*/  UIADD3 UR49, UR43, 0x80, URZ ;  /* 0x000000802b317890 */ /* 0x000fe2000fffe03f */
[----:B------:R-:W-:Y:S01]  /*3510*/  SHF.L.U32 R6, R4, 0x4, RZ ;  /* 0x0000000404067819 */ /* 0x000fe200000006ff */
[----:B------:R-:W-:Y:S01]  /*3520*/  IMAD.SHL.U32 R4, R0, 0x80, RZ ;  /* 0x0000008000047824 */ /* 0x000fe200078e00ff */
[----:B------:R-:W-:Y:S01]  /*3530*/  LEA.HI R9, R7, R8, RZ, 0x1 ;  /* 0x0000000807097211 */ /* 0x000fe200078f08ff */
[----:B------:R-:W-:Y:S01]  /*3540*/  @!UP0 UIADD3 UR49, UR43, URZ, URZ ;  /* 0x0000003f2b318290 */ /* 0x000fe2000fffe03f */
[----:B------:R-:W-:-:S02]  /*3550*/  LOP3.LUT R5, R5, 0x40, RZ, 0xc0, !PT ;  /* 0x0000004005057812 */ /* 0x000fc400078ec0ff */
[----:B------:R-:W-:Y:S01]  /*3560*/  LOP3.LUT R4, R4, 0x180, RZ, 0xc0, !PT ;  /* 0x0000018004047812 */ /* 0x000fe200078ec0ff */
[----:B------:R-:W-:Y:S01]  /*3570*/  UIADD3 UR49, UR49, 0x38700, URZ ;  /* 0x0003870031317890 */ /* 0x000fe2000fffe03f */
[----:B------:R-:W-:Y:S02]  /*3580*/  LOP3.LUT R9, R9, 0x7ffffe, RZ, 0xc0, !PT ;  /* 0x007ffffe09097812 */ /* 0x000fe400078ec0ff */
[CC--:B------:R-:W-:Y:S02]  /*3590*/  LEA.HI R156, R2.reuse, R3.reuse, RZ, 0x7 ;  /* 0x00000003029c7211 */ /* 0x0c0fe400078f38ff */
[----:B------:R-:W-:Y:S01]  /*35a0*/  LOP3.LUT R7, R5, 0x30, R6, 0xf8, !PT ;  /* 0x0000003005077812 */ /* 0x000fe200078ef806 */
[----:B------:R-:W-:Y:S01]  /*35b0*/  IMAD.MOV.U32 R6, RZ, RZ, 0x1 ;  /* 0x00000001ff067424 */ /* 0x000fe200078e00ff */
[----:B------:R-:W-:Y:S02]  /*35c0*/  LEA.HI R0, R2, R3, RZ, 0x3 ;  /* 0x0000000302007211 */ /* 0x000fe400078f18ff */
[----:B------:R-:W-:-:S02]  /*35d0*/  LOP3.LUT R5, R4, R5, RZ, 0xfc, !PT ;  /* 0x0000000504057212 */ /* 0x000fc400078efcff */
[----:B------:R-:W-:Y:S02]  /*35e0*/  IADD3 R9, R8, -R9, RZ ;  /* 0x8000000908097210 */ /* 0x000fe40007ffe0ff */
[----:B------:R-:W-:Y:S02]  /*35f0*/  SHF.R.S32.HI R156, RZ, 0x7, R156 ;  /* 0x00000007ff9c7819 */ /* 0x000fe4000001149c */
[----:B------:R-:W-:Y:S02]  /*3600*/  LOP3.LUT R7, R7, 0x8, R0, 0xf8, !PT ;  /* 0x0000000807077812 */ /* 0x000fe400078ef800 */
[----:B------:R-:W-:Y:S01]  /*3610*/  SHF.R.U32.HI R5, RZ, 0x3, R5 ;  /* 0x00000003ff057819 */ /* 0x000fe20000011605 */
[----:B------:R-:W-:-:S03]  /*3620*/  IMAD R154, R156, 0x4, R9 ;  /* 0x000000049c9a7824 */ /* 0x000fc600078e0209 */
[----:B------:R-:W-:-:S04]  /*3630*/  LOP3.LUT R5, R5, R7, R4, 0x1e, !PT ;  /* 0x0000000705057212 */ /* 0x000fc800078e1e04 */
[----:B------:R-:W-:-:S07]  /*3640*/  LEA R154, R154, R5, 0x9 ;  /* 0x000000059a9a7211 */ /* 0x000fce00078e48ff */
.L_x_149:
[----:B--2---:R-:W1:Y:S02]  /*3650*/  LDC.64 R2, c[0x0][0x290] ;  /* 0x0000a400ff027b82 */ /* 0x004e640000000a00 */
[----:B-1----:R-:W-:-:S05]  /*3660*/  IMAD.WIDE R2, R18, 0xc, R2 ;  /* 0x0000000c12027825 */ /* 0x002fca00078e0202 */
[----:B------:R-:W2:Y:S01]  /*3670*/  LDG.E R4, desc[UR56][R2.64+0x8] ;  /* 0x0000083802047981 */ /* 0x000ea2000c1e1900 */
[----:B------:R-:W-:Y:S01]  /*3680*/  UMOV UR9, URZ ;  /* 0x0000003f00097c82 */ /* 0x000fe20008000000 */
[----:B------:R-:W-:Y:S01]  /*3690*/  UMOV UR10, UR55 ;  /* 0x00000037000a7c82 */ /* 0x000fe20008000000 */
[--C-:B------:R-:W-:Y:S01]  /*36a0*/  IMAD.MOV.U32 R152, RZ, RZ, R18.reuse ;  /* 0x000000ffff987224 */ /* 0x100fe200078e0012 */
[----:B------:R-:W-:Y:S01]  /*36b0*/  STL [R1], RZ ;  /* 0x000000ff01007387 */ /* 0x000fe20000100800 */
[----:B------:R-:W-:Y:S02]  /*36c0*/  SHF.R.S32.HI R19, RZ, 0x1f, R18 ;  /* 0x0000001fff137819 */ /* 0x000fe40000011412 */
[----:B------:R-:W-:Y:S02]  /*36d0*/  CS2R R150, SRZ ;  /* 0x0000000000967805 */ /* 0x000fe4000001ff00 */
[----:B------:R-:W-:Y:S01]  /*36e0*/  CS2R R24, SRZ ;  /* 0x0000000000187805 */ /* 0x000fe2000001ff00 */
[----:B------:R-:W-:Y:S01]  /*36f0*/  STL [R1+0x4], RZ ;  /* 0x000004ff01007387 */ /* 0x000fe20000100800 */
[----:B------:R-:W-:-:S02]  /*3700*/  CS2R R26, SRZ ;  /* 0x00000000001a7805 */ /* 0x000fc4000001ff00 */
[----:B------:R-:W-:Y:S02]  /*3710*/  CS2R R28, SRZ ;  /* 0x00000000001c7805 */ /* 0x000fe4000001ff00 */
[----:B------:R-:W-:Y:S01]  /*3720*/  CS2R R30, SRZ ;  /* 0x00000000001e7805 */ /* 0x000fe2000001ff00 */
[----:B------:R-:W-:Y:S01]  /*3730*/  STL [R1+0x8], RZ ;  /* 0x000008ff01007387 */ /* 0x000fe20000100800 */
[----:B------:R-:W-:Y:S02]  /*3740*/  CS2R R32, SRZ ;  /* 0x0000000000207805 */ /* 0x000fe4000001ff00 */
        /* <DEDUP_REMOVED lines=76> */
[----:B------:R-:W-:Y:S01]  /*3c10*/  CS2R R148, SRZ ;  /* 0x0000000000947805 */ /* 0x000fe2000001ff00 */
[----:B------:R-:W-:Y:S04]  /*3c20*/  STL [R1+0x58], RZ ;  /* 0x000058ff01007387 */ /* 0x000fe80000100800 */
        /* <DEDUP_REMOVED lines=51> */
[----:B------:R-:W-:Y:S01]  /*3f60*/  STL [R1+0x128], RZ ;  /* 0x000128ff01007387 */ /* 0x000fe20000100800 */
[----:B--2---:R-:W-:-:S02]  /*3f70*/  ISETP.GE.AND P0, PT, R4, 0x1, PT ;  /* 0x000000010400780c */ /* 0x004fc40003f06270 */
[----:B------:R-:W-:Y:S01]  /*3f80*/  IADD3 R5, R4, 0x3f, RZ ;  /* 0x0000003f04057810 */ /* 0x000fe20007ffe0ff */
[----:B------:R-:W-:Y:S03]  /*3f90*/  STL [R1+0x12c], RZ ;  /* 0x00012cff01007387 */ /* 0x000fe60000100800 */
[----:B------:R-:W-:Y:S01]  /*3fa0*/  SHF.R.S32.HI R0, RZ, 0x1f, R5 ;  /* 0x0000001fff007819 */ /* 0x000fe20000011405 */
[----:B------:R-:W-:Y:S03]  /*3fb0*/  STL [R1+0x130], RZ ;  /* 0x000130ff01007387 */ /* 0x000fe60000100800 */
[----:B------:R-:W-:Y:S01]  /*3fc0*/  LEA.HI R5, R0, R5, RZ, 0x6 ;  /* 0x0000000500057211 */ /* 0x000fe200078f30ff */
[----:B------:R-:W-:Y:S01]  /*3fd0*/  STL [R1+0x134], RZ ;  /* 0x000134ff01007387 */ /* 0x000fe20000100800 */
[----:B------:R-:W-:-:S02]  /*3fe0*/  MOV R0, UR37 ;  /* 0x0000002500007c02 */ /* 0x000fc40008000f00 */
[----:B------:R-:W-:Y:S01]  /*3ff0*/  SHF.R.S32.HI R5, RZ, 0x6, R5 ;  /* 0x00000006ff057819 */ /* 0x000fe20000011405 */
        /* <DEDUP_REMOVED lines=9> */
[----:B-----5:R-:W1:Y:S04]  /*4090*/  SHFL.IDX PT, R7, R156, RZ, 0x1f ;  /* 0x00001fff9c077589 */ /* 0x020e6800000e0000 */
[----:B------:R2:W-:Y:S04]  /*40a0*/  STL [R1+0x15c], RZ ;  /* 0x00015cff01007387 */ /* 0x0005e80000100800 */
[----:B------:R2:W-:Y:S04]  /*40b0*/  STL [R1+0x160], RZ ;  /* 0x000160ff01007387 */ /* 0x0005e80000100800 */
[----:B------:R2:W-:Y:S04]  /*40c0*/  STL [R1+0x164], RZ ;  /* 0x000164ff01007387 */ /* 0x0005e80000100800 */
[----:B------:R2:W-:Y:S04]  /*40d0*/  STL [R1+0x168], RZ ;  /* 0x000168ff01007387 */ /* 0x0005e80000100800 */
[----:B------:R2:W-:Y:S04]  /*40e0*/  STL [R1+0x16c], RZ ;  /* 0x00016cff01007387 */ /* 0x0005e80000100800 */
[----:B------:R2:W-:Y:S01]  /*40f0*/  STL [R1+0x170], RZ ;  /* 0x000170ff01007387 */ /* 0x0005e20000100800 */
[----:B-1----:R-:W-:-:S03]  /*4100*/  R2UR UR4, R7 ;  /* 0x00000000070472ca */ /* 0x002fc600000e0000 */
[----:B------:R2:W-:Y:S04]  /*4110*/  STL [R1+0x174], RZ ;  /* 0x000174ff01007387 */ /* 0x0005e80000100800 */
[----:B------:R2:W-:Y:S04]  /*4120*/  STL [R1+0x178], RZ ;  /* 0x000178ff01007387 */ /* 0x0005e80000100800 */
[----:B------:R2:W-:Y:S02]  /*4130*/  STL [R1+0x17c], RZ ;  /* 0x00017cff01007387 */ /* 0x0005e40000100800 */
[----:B------:R-:W-:-:S02]  /*4140*/  ULEA.HI UR5, UR4, UR4, URZ, 0x1 ;  /* 0x0000000404057291 */ /* 0x000fc4000f8f083f */
[----:B------:R2:W-:Y:S02]  /*4150*/  STL [R1+0x180], RZ ;  /* 0x000180ff01007387 */ /* 0x0005e40000100800 */
[----:B------:R-:W-:Y:S02]  /*4160*/  ULOP3.LUT UR5, UR5, 0x1e, URZ, 0xc0, !UPT ;  /* 0x0000001e05057892 */ /* 0x000fe4000f8ec03f */
[----:B------:R2:W-:Y:S02]  /*4170*/  STL [R1+0x184], RZ ;  /* 0x000184ff01007387 */ /* 0x0005e40000100800 */
[----:B------:R-:W-:Y:S02]  /*4180*/  UIADD3 UR5, UR4, -UR5, URZ ;  /* 0x8000000504057290 */ /* 0x000fe4000fffe03f */
[----:B------:R2:W-:Y:S02]  /*4190*/  STL [R1+0x188], RZ ;  /* 0x000188ff01007387 */ /* 0x0005e40000100800 */
[----:B------:R-:W-:-:S02]  /*41a0*/  ULEA UR5, UR5, UR43, 0xd ;  /* 0x0000002b05057291 */ /* 0x000fc4000f8e683f */
[----:B------:R2:W-:Y:S02]  /*41b0*/  STL [R1+0x18c], RZ ;  /* 0x00018cff01007387 */ /* 0x0005e40000100800 */
[----:B------:R-:W-:Y:S02]  /*41c0*/  USHF.R.U32.HI UR5, URZ, 0x4, UR5 ;  /* 0x000000043f057899 */ /* 0x000fe40008011605 */
[----:B------:R2:W-:Y:S02]  /*41d0*/  STL [R1+0x190], RZ ;  /* 0x000190ff01007387 */ /* 0x0005e40000100800 */
[----:B------:R-:W-:Y:S02]  /*41e0*/  ULOP3.LUT UR8, UR5, 0x3fff, URZ, 0xc0, !UPT ;  /* 0x00003fff05087892 */ /* 0x000fe4000f8ec03f */
[----:B------:R2:W-:Y:S04]  /*41f0*/  STL [R1+0x194], RZ ;  /* 0x000194ff01007387 */ /* 0x0005e80000100800 */
        /* <DEDUP_REMOVED lines=25> */
[----:B------:R2:W-:Y:S01]  /*4390*/  STL [R1+0x1fc], RZ ;  /* 0x0001fcff01007387 */ /* 0x0005e20000100800 */
[----:B------:R-:W-:Y:S05]  /*43a0*/  @!P0 BRA `(.L_x_29) ;  /* 0x0000003800148947 */ /* 0x000fea0003800000 */
[----:B------:R-:W-:-:S06]  /*43b0*/  UISETP.NE.AND UP0, UPT, UR50, 0x3, UPT ;  /* 0x000000033200788c */ /* 0x000fcc000bf05270 */
[----:B------:R-:W-:-:S13]  /*43c0*/  PLOP3.LUT P1, PT, PT, PT, UP0, 0x80, 0x0 ;  /* 0x000000000000781c */ /* 0x000fda0003f2f008 */
[----:B------:R-:W-:Y:S05]  /*43d0*/  @!P1 BRA `(.L_x_30) ;  /* 0x0000000000049947 */ /* 0x000fea0003800000 */
[----:B------:R-:W-:Y:S01]  /*43e0*/  BPT.TRAP 0x1 ;  /* 0x000000040000795c */ /* 0x000fe20000300000 */
.L_x_30:
[----:B------:R-:W-:Y:S01]  /*43f0*/  ULEA UR4, UR55, UR43, 0x3 ;  /* 0x0000002b37047291 */ /* 0x000fe2000f8e183f */
[----:B------:R-:W-:-:S05]  /*4400*/  IMAD.U32 R0, RZ, RZ, UR37 ;  /* 0x00000025ff007e24 */ /* 0x000fca000f8e00ff */
[----:B------:R-:W-:-:S04]  /*4410*/  SHF.L.U32 R0, R0, 0x1f, RZ ;  /* 0x0000001f00007819 */ /* 0x000fc800000006ff */
[----:B------:R1:W3:Y:S01]  /*4420*/  SYNCS.PHASECHK.TRANS64.TRYWAIT P0, [UR4+0x38480], R0 ;  /* 0x03848000ff0075a7 */ /* 0x0002e20008000144 */
[----:B------:R-:W-:Y:S05]  /*4430*/  @!P1 BRA `(.L_x_31) ;  /* 0x0000000000049947 */ /* 0x000fea0003800000 */
[----:B------:R-:W-:Y:S01]  /*4440*/  BPT.TRAP 0x1 ;  /* 0x000000040000795c */ /* 0x000fe20000300000 */
.L_x_31:
[----:B---3--:R-:W-:Y:S05]  /*4450*/  @P0 BRA `(.L_x_32) ;  /* 0x0000000000080947 */ /* 0x008fea0003800000 */
[----:B------:R-:W3:Y:S02]  /*4460*/  SYNCS.PHASECHK.TRANS64.TRYWAIT P0, [UR4+0x38480], R0 ;  /* 0x03848000ff0075a7 */ /* 0x000ee40008000144 */
[----:B---3--:R-:W-:Y:S05]  /*4470*/  @!P0 BRA `(.L_x_33) ;  /* 0x0000015c00ec8947 */ /* 0x008fea0003800000 */
.L_x_32:
[----:B------:R-:W-:Y:S01]  /*4480*/  UIADD3 UR4, UR43, 0x18000, URZ ;  /* 0x000180002b047890 */ /* 0x000fe2000fffe03f */
[----:B------:R-:W-:Y:S01]  /*4490*/  WARPGROUP.ARRIVE ;  /* 0x00000000000079c5 */ /* 0x000fe20000000000 */
[----:B------:R-:W-:Y:S01]  /*44a0*/  ULOP3.LUT UR9, UR8, 0x10000, URZ, 0xfc, !UPT ;  /* 0x0001000008097892 */ /* 0x000fe2000f8efc3f */
[----:B------:R4:W-:Y:S01]  /*44b0*/  STL [R1+0x300], R23 ;  /* 0x0003001701007387 */ /* 0x0009e20000100800 */
[----:B------:R-:W-:Y:S02]  /*44c0*/  USHF.R.U32.HI UR4, URZ, 0x4, UR4 ;  /* 0x000000043f047899 */ /* 0x000fe40008011604 */
[----:B------:R-:W-:Y:S01]  /*44d0*/  ULEA UR9, UR55, UR9, 0xb ;  /* 0x0000000937097291 */ /* 0x000fe2000f8e583f */
[----:B------:R1:W-:Y:S01]  /*44e0*/  STL [R1+0x2fc], R19 ;  /* 0x0002fc1301007387 */ /* 0x0003e20000100800 */
[----:B------:R-:W-:Y:S01]  /*44f0*/  ULOP3.LUT UR4, UR4, 0x3fff, URZ, 0xc0, !UPT ;  /* 0x00003fff04047892 */ /* 0x000fe2000f8ec03f */
[----:B------:R-:W-:Y:S01]  /*4500*/  UMOV UR5, 0x40000040 ;  /* 0x4000004000057882 */ /* 0x000fe20000000000 */
[----:B------:R-:W-:-:S02]  /*4510*/  UMOV UR7, 0x40000040 ;  /* 0x4000004000077882 */ /* 0x000fc40000000000 */
[----:B------:R-:W-:Y:S01]  /*4520*/  ULOP3.LUT UR4, UR4, 0x10000, URZ, 0xfc, !UPT ;  /* 0x0001000004047892 */ /* 0x000fe2000f8efc3f */
[----:B------:R2:W-:Y:S03]  /*4530*/  STL [R1+0x2f8], R18 ;  /* 0x0002f81201007387 */ /* 0x0005e60000100800 */
[----:B------:R-:W-:Y:S01]  /*4540*/  ULEA UR10, UR55, UR4, 0xb ;  /* 0x00000004370a7291 */ /* 0x000fe2000f8e583f */
[----:B------:R3:W-:Y:S02]  /*4550*/  STL [R1+0x2f4], R17 ;  /* 0x0002f41101007387 */ /* 0x0007e40000100800 */
[----:B------:R-:W-:Y:S02]  /*4560*/  UMOV UR4, UR9 ;  /* 0x0000000900047c82 */ /* 0x000fe40008000000 */
[----:B------:R3:W-:Y:S02]  /*4570*/  STL [R1+0x2f0], R16 ;  /* 0x0002f01001007387 */ /* 0x0007e40000100800 */
[----:B------:R-:W-:-:S02]  /*4580*/  UMOV UR6, UR10 ;  /* 0x0000000a00067c82 */ /* 0x000fc40008000000 */
[----:B------:R-:W-:Y:S01]  /*4590*/  HGMMA.64x256x16.F32.BF16 R24, gdesc[UR4], RZ, !UPT, gsb0 ;  /* 0x03e00000041879f0 */ /* 0x000fe2000c0018ff */
[----:B------:R3:W-:Y:S01]  /*45a0*/  STL [R1+0x2ec], R6 ;  /* 0x0002ec0601007387 */ /* 0x0007e20000100800 */
[----:B------:R-:W-:Y:S01]  /*45b0*/  UIADD3 UR4, UR9, 0x400, URZ ;  /* 0x0000040009047890 */ /* 0x000fe2000fffe03f */
[----:B------:R-:W-:Y:S02]  /*45c0*/  UMOV UR5, 0x40000040 ;  /* 0x4000004000057882 */ /* 0x000fe40000000000 */
[----:B------:R3:W-:Y:S04]  /*45d0*/  STL [R1+0x2e8], R5 ;  /* 0x0002e80501007387 */ /* 0x0007e80000100800 */
[----:B------:R3:W-:Y:S01]  /*45e0*/  STL [R1+0x2e4], R4 ;  /* 0x0002e40401007387 */ /* 0x0007e20000100800 */
[----:B------:R-:W-:-:S03]  /*45f0*/  WARPGROUP.DEPBAR.LE gsb0, 0x0 ;  /* 0x00008000000079c5 */ /* 0x000fc60000010000 */
[----:B------:R-:W-:Y:S01]  /*4600*/  STL.64 [R1], R24 ;  /* 0x0000001801007387 */ /* 0x000fe20000100a00 */
[----:B------:R-:W-:Y:S01]  /*4610*/  MOV R227, R57 ;  /* 0x0000003900e37202 */ /* 0x000fe20000000f00 */
[----:B------:R-:W-:Y:S01]  /*4620*/  IMAD.MOV.U32 R226, RZ, RZ, R58 ;  /* 0x000000ffffe27224 */ /* 0x000fe200078e003a */
[----:B------:R-:W-:Y:S01]  /*4630*/  MOV R225, R59 ;  /* 0x0000003b00e17202 */ /* 0x000fe20000000f00 */
[----:B------:R-:W-:Y:S01]  /*4640*/  STL.64 [R1+0x8], R26 ;  /* 0x0000081a01007387 */ /* 0x000fe20000100a00 */
[----:B------:R-:W-:Y:S01]  /*4650*/  IMAD.MOV.U32 R224, RZ, RZ, R60 ;  /* 0x000000ffffe07224 */ /* 0x000fe200078e003c */
[----:B------:R-:W-:Y:S01]  /*4660*/  MOV R223, R61 ;  /* 0x0000003d00df7202 */ /* 0x000fe20000000f00 */
[----:B------:R-:W-:Y:S01]  /*4670*/  IMAD.MOV.U32 R222, RZ, RZ, R62 ;  /* 0x000000ffffde7224 */ /* 0x000fe200078e003e */
[----:B------:R-:W-:Y:S01]  /*4680*/  STL.64 [R1+0x10], R28 ;  /* 0x0000101c01007387 */ /* 0x000fe20000100a00 */
        /* <DEDUP_REMOVED lines=79> */
[----:B----4-:R-:W-:Y:S01]  /*4b80*/  MOV R23, R129 ;  /* 0x0000008100177202 */ /* 0x010fe20000000f00 */
[----:B------:R-:W-:Y:S01]  /*4b90*/  IMAD.MOV.U32 R22, RZ, RZ, R130 ;  /* 0x000000ffff167224 */ /* 0x000fe200078e0082 */
[----:B------:R-:W-:Y:S01]  /*4ba0*/  MOV R21, R131 ;  /* 0x0000008300157202 */ /* 0x000fe20000000f00 */
[----:B------:R-:W-:Y:S01]  /*4bb0*/  IMAD.MOV.U32 R20, RZ, RZ, R132 ;  /* 0x000000ffff147224 */ /* 0x000fe200078e0084 */
[----:B-1----:R-:W-:Y:S01]  /*4bc0*/  MOV R19, R133 ;  /* 0x0000008500137202 */ /* 0x002fe20000000f00 */
[----:B--2---:R-:W-:Y:S01]  /*4bd0*/  IMAD.MOV.U32 R18, RZ, RZ, R134 ;  /* 0x000000ffff127224 */ /* 0x004fe200078e0086 */
[----:B---3--:R-:W-:Y:S01]  /*4be0*/  MOV R17, R135 ;  /* 0x0000008700117202 */ /* 0x008fe20000000f00 */
        /* <DEDUP_REMOVED lines=15> */
[----:B------:R1:W-:Y:S01]  /*4ce0*/  STL [R1+0x80], R56 ;  /* 0x0000803801007387 */ /* 0x0003e20000100800 */
[----:B------:R-:W-:-:S03]  /*4cf0*/  MOV R0, R151 ;  /* 0x0000009700007202 */ /* 0x000fc60000000f00 */
[----:B------:R-:W-:Y:S04]  /*4d00*/  STL [R1+0x5e8], R156 ;  /* 0x0005e89c01007387 */ /* 0x000fe80000100800 */
[----:B------:R-:W-:Y:S01]  /*4d10*/  STL.64 [R1+0x5e0], R154 ;  /* 0x0005e09a01007387 */ /* 0x000fe20000100a00 */
[----:B-1----:R-:W-:-:S03]  /*4d20*/  WARPGROUP.ARRIVE ;  /* 0x00000000000079c5 */ /* 0x002fc60000000000 */
[----:B------:R-:W-:Y:S03]  /*4d30*/  STL [R1+0x5d8], R152 ;  /* 0x0005d89801007387 */ /* 0x000fe60000100800 */
[----:B------:R-:W-:Y:S03]  /*4d40*/  HGMMA.64x256x16.F32.BF16 R24, gdesc[UR4], RZ, !UPT, gsb0 ;  /* 0x03e00000041879f0 */ /* 0x000fe6000c0018ff */
[----:B------:R-:W-:Y:S02]  /*4d50*/  WARPGROUP.DEPBAR.LE gsb0, 0x0 ;  /* 0x00008000000079c5 */ /* 0x000fe40000010000 */
[----:B------:R-:W-:Y:S04]  /*4d60*/  STL.64 [R1+0x5d0], R150 ;  /* 0x0005d09601007387 */ /* 0x000fe80000100a00 */
        /* <DEDUP_REMOVED lines=24> */
[----:B------:R1:W-:Y:S04]  /*4ef0*/  STL.64 [R1+0x508], R100 ;  /* 0x0005086401007387 */ /* 0x0003e80000100a00 */
[----:B-1----:R-:W2:Y:S04]  /*4f00*/  LDL.LU R100, [R1] ;  /* 0x0000000001647983 */ /* 0x002ea80000300800 */
[----:B------:R-:W2:Y:S04]  /*4f10*/  LDL.LU R101, [R1+0x4] ;  /* 0x0000040001657983 */ /* 0x000ea80000300800 */
        /* <DEDUP_REMOVED lines=30> */
[----:B------:R-:W2:Y:S01]  /*5100*/  LDL.LU R132, [R1+0x80] ;  /* 0x0000800001847983 */ /* 0x000ea20000300800 */
        /* <DEDUP_REMOVED lines=46> */
[----:B------:R-:W-:-:S02]  /*53f0*/  UIADD3 UR4, UR9, 0x2, URZ ;  /* 0x0000000209047890 */ /* 0x000fc4000fffe03f */
[----:B------:R-:W-:Y:S01]  /*5400*/  UIADD3 UR6, UR10, 0x2, URZ ;  /* 0x000000020a067890 */ /* 0x000fe2000fffe03f */
[----:B------:R-:W-:Y:S01]  /*5410*/  UMOV UR5, 0x40000040 ;  /* 0x4000004000057882 */ /* 0x000fe20000000000 */
[----:B------:R-:W-:Y:S01]  /*5420*/  UMOV UR7, 0x40000040 ;  /* 0x4000004000077882 */ /* 0x000fe20000000000 */
[----:B--2---:R-:W-:-:S06]  /*5430*/  WARPGROUP.ARRIVE ;  /* 0x00000000000079c5 */ /* 0x004fcc0000000000 */
[----:B------:R-:W-:Y:S03]  /*5440*/  HGMMA.64x256x16.F32.BF16 R100, gdesc[UR4], R100, gsb0 ;  /* 0x03e00000046479f0 */ /* 0x000fe60008001864 */
[----:B------:R-:W-:Y:S02]  /*5450*/  WARPGROUP.DEPBAR.LE gsb0, 0x0 ;  /* 0x00008000000079c5 */ /* 0x000fe40000010000 */
[----:B------:R-:W-:Y:S04]  /*5460*/  STL.64 [R1], R100 ;  /* 0x0000006401007387 */ /* 0x000fe80000100a00 */
        /* <DEDUP_REMOVED lines=63> */
[----:B-1----:R-:W2:Y:S04]  /*5860*/  LDL.LU R156, [R1+0x5e8] ;  /* 0x0005e800019c7983 */ /* 0x002ea80000300800 */
[----:B------:R-:W3:Y:S04]  /*5870*/  LDL.LU.64 R154, [R1+0x5e0] ;  /* 0x0005e000019a7983 */ /* 0x000ee80000300a00 */
[----:B------:R-:W4:Y:S04]  /*5880*/  LDL.LU R152, [R1+0x5d8] ;  /* 0x0005d80001987983 */ /* 0x000f280000300800 */
[----:B------:R-:W2:Y:S04]  /*5890*/  LDL.LU.64 R150, [R1+0x5d0] ;  /* 0x0005d00001967983 */ /* 0x000ea80000300a00 */
        /* <DEDUP_REMOVED lines=24> */
[----:B------:R-:W2:Y:S01]  /*5a20*/  LDL.LU.64 R100, [R1+0x508] ;  /* 0x0005080001647983 */ /* 0x000ea20000300a00 */
[----:B------:R-:W-:Y:S01]  /*5a30*/  UIADD3 UR4, UR9, 0x402, URZ ;  /* 0x0000040209047890 */ /* 0x000fe2000fffe03f */
[----:B------:R-:W-:Y:S01]  /*5a40*/  UMOV UR5, 0x40000040 ;  /* 0x4000004000057882 */ /* 0x000fe20000000000 */
[----:B--2---:R-:W-:-:S07]  /*5a50*/  WARPGROUP.ARRIVE ;  /* 0x00000000000079c5 */ /* 0x004fce0000000000 */
[----:B------:R-:W-:Y:S03]  /*5a60*/  HGMMA.64x256x16.F32.BF16 R24, gdesc[UR4], R24, gsb0 ;  /* 0x03e00000041879f0 */ /* 0x000fe60008001818 */
        /* <DEDUP_REMOVED lines=65> */
[----:B-1----:R-:W2:Y:S04]  /*5e80*/  LDL.LU.64 R24, [R1] ;  /* 0x0000000001187983 */ /* 0x002ea80000300a00 */
        /* <DEDUP_REMOVED lines=63> */
[----:B------:R-:W-:-:S02]  /*6280*/  UIADD3 UR4, UR9, 0x4, URZ ;  /* 0x0000000409047890 */ /* 0x000fc4000fffe03f */
[----:B------:R-:W-:Y:S01]  /*6290*/  UIADD3 UR6, UR10, 0x4, URZ ;  /* 0x000000040a067890 */ /* 0x000fe2000fffe03f */
[----:B------:R-:W-:Y:S01]  /*62a0*/  UMOV UR5, 0x40000040 ;  /* 0x4000004000057882 */ /* 0x000fe20000000000 */
[----:B------:R-:W-:Y:S01]  /*62b0*/  UMOV UR7, 0x40000040 ;  /* 0x4000004000077882 */ /* 0x000fe20000000000 */
[----:B--2---:R-:W-:-:S06]  /*62c0*/  WARPGROUP.ARRIVE ;  /* 0x00000000000079c5 */ /* 0x004fcc0000000000 */
[----:B------:R-:W-:Y:S03]  /*62d0*/  HGMMA.64x256x16.F32.BF16 R24, gdesc[UR4], R24, gsb0 ;  /* 0x03e00000041879f0 */ /* 0x000fe60008001818 */
[----:B------:R-:W-:Y:S02]  /*62e0*/  WARPGROUP.DEPBAR.LE gsb0, 0x0 ;  /* 0x00008000000079c5 */ /* 0x000fe40000010000 */
        /* <DEDUP_REMOVED lines=64> */
[----:B------:R1:W-:Y:S01]  /*66f0*/  STL [R1+0x80], R56 ;  /* 0x0000803801007387 */ /* 0x0003e20000100800 */
[----:B------:R-:W-:Y:S01]  /*6700*/  MOV R178, R102 ;  /* 0x0000006600b27202 */ /* 0x000fe20000000f00 */
[----:B------:R-:W-:Y:S01]  /*6710*/  IMAD.MOV.U32 R179, RZ, RZ, R103 ;  /* 0x000000ffffb37224 */ /* 0x000fe200078e0067 */
[----:B------:R-:W-:Y:S01]  /*6720*/  MOV R176, R100 ;  /* 0x0000006400b07202 */ /* 0x000fe20000000f00 */
[----:B------:R-:W2:Y:S01]  /*6730*/  LDL.LU.64 R150, [R1+0x500] ;  /* 0x0005000001967983 */ /* 0x000ea20000300a00 */
[----:B------:R-:W-:Y:S01]  /*6740*/  IMAD.MOV.U32 R177, RZ, RZ, R101 ;  /* 0x000000ffffb17224 */ /* 0x000fe200078e0065 */
[----:B------:R-:W-:Y:S01]  /*6750*/  MOV R174, R98 ;  /* 0x0000006200ae7202 */ /* 0x000fe20000000f00 */
[----:B------:R-:W-:Y:S01]  /*6760*/  IMAD.MOV.U32 R175, RZ, RZ, R99 ;  /* 0x000000ffffaf7224 */ /* 0x000fe200078e0063 */
[----:B------:R-:W2:Y:S01]  /*6770*/  LDL.LU.64 R148, [R1+0x4f8] ;  /* 0x0004f80001947983 */ /* 0x000ea20000300a00 */
        /* <DEDUP_REMOVED lines=52> */
[----:B------:R-:W-:-:S02]  /*6ac0*/  IMAD.MOV.U32 R18, RZ, RZ, R59 ;  /* 0x000000ffff127224 */ /* 0x000fc400078e003b */
[----:B------:R-:W-:Y:S01]  /*6ad0*/  IMAD.MOV.U32 R23, RZ, RZ, R57 ;  /* 0x000000ffff177224 */ /* 0x000fe200078e0039 */
        /* <DEDUP_REMOVED lines=32> */
[----:B-1----:R-:W2:Y:S04]  /*6ce0*/  LDL.LU.64 R56, [R1+0x388] ;  /* 0x0003880001387983 */ /* 0x002ea80000300a00 */
        /* <DEDUP_REMOVED lines=17> */
[----:B------:R-:W-:-:S02]  /*6e00*/  UMOV UR5, 0x40000040 ;  /* 0x4000004000057882 */ /* 0x000fc40000000000 */
[----:B------:R-:W-:Y:S04]  /*6e10*/  STL [R1+0x2e0], R156 ;  /* 0x0002e09c01007387 */ /* 0x000fe80000100800 */
[----:B---3--:R-:W-:Y:S04]  /*6e20*/  STL.64 [R1+0x2d8], R154 ;  /* 0x0002d89a01007387 */ /* 0x008fe80000100a00 */
[----:B----4-:R-:W-:Y:S01]  /*6e30*/  STL [R1+0x2d0], R152 ;  /* 0x0002d09801007387 */ /* 0x010fe20000100800 */
[----:B--2---:R-:W-:-:S06]  /*6e40*/  WARPGROUP.ARRIVE ;  /* 0x00000000000079c5 */ /* 0x004fcc0000000000 */
        /* <DEDUP_REMOVED lines=99> */
[----:B------:R-:W-:Y:S01]  /*7480*/  UIADD3 UR4, UR9, 0x6, URZ ;  /* 0x0000000609047890 */ /* 0x000fe2000fffe03f */
[----:B------:R1:W5:Y:S01]  /*7490*/  LDL.LU R23, [R1+0x300] ;  /* 0x0003000001177983 */ /* 0x0003620000300800 */
[----:B------:R-:W-:Y:S01]  /*74a0*/  UIADD3 UR6, UR10, 0x6, URZ ;  /* 0x000000060a067890 */ /* 0x000fe2000fffe03f */
[----:B------:R-:W-:Y:S01]  /*74b0*/  UMOV UR5, 0x40000040 ;  /* 0x4000004000057882 */ /* 0x000fe20000000000 */
[----:B------:R-:W-:Y:S01]  /*74c0*/  UMOV UR7, 0x40000040 ;  /* 0x4000004000077882 */ /* 0x000fe20000000000 */
[----:B------:R1:W5:Y:S04]  /*74d0*/  LDL.LU R19, [R1+0x2fc] ;  /* 0x0002fc0001137983 */ /* 0x0003680000300800 */
[----:B------:R1:W5:Y:S04]  /*74e0*/  LDL.LU R18, [R1+0x2f8] ;  /* 0x0002f80001127983 */ /* 0x0003680000300800 */
[----:B------:R1:W5:Y:S04]  /*74f0*/  LDL.LU R17, [R1+0x2f4] ;  /* 0x0002f40001117983 */ /* 0x0003680000300800 */
[----:B------:R1:W5:Y:S04]  /*7500*/  LDL.LU R16, [R1+0x2f0] ;  /* 0x0002f00001107983 */ /* 0x0003680000300800 */
[----:B------:R1:W5:Y:S04]  /*7510*/  LDL.LU R6, [R1+0x2ec] ;  /* 0x0002ec0001067983 */ /* 0x0003680000300800 */
[----:B------:R1:W5:Y:S04]  /*7520*/  LDL.LU R5, [R1+0x2e8] ;  /* 0x0002e80001057983 */ /* 0x0003680000300800 */
[----:B------:R1:W5:Y:S01]  /*7530*/  LDL.LU R4, [R1+0x2e4] ;  /* 0x0002e40001047983 */ /* 0x0003620000300800 */
        /* <DEDUP_REMOVED lines=67> */
[----:B--2---:R1:W5:Y:S04]  /*7970*/  LDL.LU R156, [R1+0x2e0] ;  /* 0x0002e000019c7983 */ /* 0x0043680000300800 */
[----:B------:R1:W5:Y:S04]  /*7980*/  LDL.LU.64 R154, [R1+0x2d8] ;  /* 0x0002d800019a7983 */ /* 0x0003680000300a00 */
[----:B------:R1:W5:Y:S04]  /*7990*/  LDL.LU R152, [R1+0x2d0] ;  /* 0x0002d00001987983 */ /* 0x0003680000300800 */
        /* <DEDUP_REMOVED lines=28> */
[----:B------:R-:W-:-:S04]  /*7b60*/  UIADD3 UR10, UR55, 0x1, URZ ;  /* 0x00000001370a7890 */ /* 0x000fc8000fffe03f */
[----:B------:R-:W-:Y:S01]  /*7b70*/  UISETP.NE.AND UP0, UPT, UR10, 0x3, UPT ;  /* 0x000000030a00788c */ /* 0x000fe2000bf05270 */
[----:B------:R-:W-:-:S03]  /*7b80*/  UMOV UR9, 0x1 ;  /* 0x0000000100097882 */ /* 0x000fc60000000000 */
[----:B------:R-:W-:Y:S01]  /*7b90*/  USEL UR10, UR10, URZ, UP0 ;  /* 0x0000003f0a0a7287 */ /* 0x000fe20008000000 */
[----:B--2---:R-:W-:-:S06]  /*7ba0*/  WARPGROUP.ARRIVE ;  /* 0x00000000000079c5 */ /* 0x004fcc0000000000 */
[----:B------:R-:W-:Y:S01]  /*7bb0*/  HGMMA.64x256x16.F32.BF16 R24, gdesc[UR4], R24, gsb0 ;  /* 0x03e00000041879f0 */ /* 0x000fe20008001818 */
[----:B------:R-:W-:-:S04]  /*7bc0*/  USEL UR4, URZ, 0x1, UP0 ;  /* 0x000000013f047887 */ /* 0x000fc80008000000 */
[----:B------:R-:W-:-:S06]  /*7bd0*/  ULOP3.LUT UR4, UR37, UR4, URZ, 0x3c, !UPT ;  /* 0x0000000425047292 */ /* 0x000fcc000f8e3c3f */
[----:B-1----:R-:W-:Y:S01]  /*7be0*/  MOV R0, UR4 ;  /* 0x0000000400007c02 */ /* 0x002fe20008000f00 */
[----:B------:R-:W-:-:S06]  /*7bf0*/  WARPGROUP.DEPBAR.LE gsb0, 0x0 ;  /* 0x00008000000079c5 */ /* 0x000fcc0000010000 */
.L_x_29:
[----:B-----5:R-:W-:-:S05]  /*7c00*/  VIMNMX R2, R5, 0x1, PT ;  /* 0x0000000105027848 */ /* 0x020fca0003fe0100 */
[----:B------:R-:W-:-:S05]  /*7c10*/  IMAD.IADD R5, R5, 0x1, -R2 ;  /* 0x0000000105057824 */ /* 0x000fca00078e0a02 */
[----:B------:R-:W-:-:S13]  /*7c20*/  ISETP.GE.AND P0, PT, R5, 0x1, PT ;  /* 0x000000010500780c */ /* 0x000fda0003f06270 */
[----:B------:R-:W-:Y:S05]  /*7c30*/  @!P0 BRA `(.L_x_34) ;  /* 0x00000044005c8947 */ /* 0x000fea0003800000 */
[----:B------:R-:W-:Y:S01]  /*7c40*/  MOV R2, R5 ;  /* 0x0000000500027202 */ /* 0x000fe20000000f00 */
[----:B------:R-:W-:-:S06]  /*7c50*/  UMOV UR11, UR55 ;  /* 0x00000037000b7c82 */ /* 0x000fcc0008000000 */
.L_x_41:
[----:B------:R-:W-:-:S06]  /*7c60*/  UISETP.NE.AND UP0, UPT, UR50, 0x3, UPT ;  /* 0x000000033200788c */ /* 0x000fcc000bf05270 */
[----:B------:R-:W-:-:S13]  /*7c70*/  PLOP3.LUT P1, PT, PT, PT, UP0, 0x80, 0x0 ;  /* 0x000000000000781c */ /* 0x000fda0003f2f008 */
[----:B------:R-:W-:Y:S05]  /*7c80*/  @!P1 BRA `(.L_x_35) ;  /* 0x0000000000049947 */ /* 0x000fea0003800000 */
[----:B------:R-:W-:Y:S01]  /*7c90*/  BPT.TRAP 0x1 ;  /* 0x000000040000795c */ /* 0x000fe20000300000 */
.L_x_35:
[----:B------:R-:W-:Y:S01]  /*7ca0*/  ULEA UR4, UR10, UR43, 0x3 ;  /* 0x0000002b0a047291 */ /* 0x000fe2000f8e183f */
[----:B------:R-:W-:-:S08]  /*7cb0*/  SHF.L.U32 R3, R0, 0x1f, RZ ;  /* 0x0000001f00037819 */ /* 0x000fd000000006ff */
[----:B------:R1:W3:Y:S01]  /*7cc0*/  SYNCS.PHASECHK.TRANS64.TRYWAIT P0, [UR4+0x38480], R3 ;  /* 0x03848003ff0075a7 */ /* 0x0002e20008000144 */
[----:B------:R-:W-:Y:S05]  /*7cd0*/  @!P1 BRA `(.L_x_36) ;  /* 0x0000000000049947 */ /* 0x000fea0003800000 */
[----:B------:R-:W-:Y:S01]  /*7ce0*/  BPT.TRAP 0x1 ;  /* 0x000000040000795c */ /* 0x000fe20000300000 */
.L_x_36:
[----:B---3--:R-:W-:Y:S05]  /*7cf0*/  @P0 BRA `(.L_x_37) ;  /* 0x0000000000080947 */ /* 0x008fea0003800000 */
[----:B------:R-:W3:Y:S02]  /*7d00*/  SYNCS.PHASECHK.TRANS64.TRYWAIT P0, [UR4+0x38480], R3 ;  /* 0x03848003ff0075a7 */ /* 0x000ee40008000144 */
[----:B---3--:R-:W-:Y:S05]  /*7d10*/  @!P0 BRA `(.L_x_38) ;  /* 0x0000012400dc8947 */ /* 0x008fea0003800000 */
.L_x_37:
        /* <DEDUP_REMOVED lines=64> */
[----:B----4-:R-:W4:Y:S04]  /*8120*/  LDL.LU.64 R24, [R1] ;  /* 0x0000000001187983 */ /* 0x010f280000300a00 */
[----:B------:R-:W4:Y:S04]  /*8130*/  LDL.LU.64 R26, [R1+0x8] ;  /* 0x00000800011a7983 */ /* 0x000f280000300a00 */
        /* <DEDUP_REMOVED lines=61> */
[----:B------:R-:W4:Y:S01]  /*8510*/  LDL.LU.64 R150, [R1+0x1f8] ;  /* 0x0001f80001967983 */ /* 0x000f220000300a00 */
[----:B------:R-:W-:-:S02]  /*8520*/  UIADD3 UR4, UR43, 0x18000, URZ ;  /* 0x000180002b047890 */ /* 0x000fc4000fffe03f */
[----:B------:R-:W-:Y:S01]  /*8530*/  ULOP3.LUT UR12, UR8, 0x10000, URZ, 0xfc, !UPT ;  /* 0x00010000080c7892 */ /* 0x000fe2000f8efc3f */
[----:B------:R-:W-:Y:S01]  /*8540*/  STL [R1+0x308], R23 ;  /* 0x0003081701007387 */ /* 0x000fe20000100800 */
[----:B------:R-:W-:Y:S02]  /*8550*/  USHF.R.U32.HI UR4, URZ, 0x4, UR4 ;  /* 0x000000043f047899 */ /* 0x000fe40008011604 */
[----:B------:R-:W-:Y:S01]  /*8560*/  UISETP.NE.U32.AND UP0, UPT, UR9, URZ, UPT ;  /* 0x0000003f0900728c */ /* 0x000fe2000bf05070 */
[----:B------:R-:W-:Y:S01]  /*8570*/  STL [R1+0x304], R19 ;  /* 0x0003041301007387 */ /* 0x000fe20000100800 */
[----:B------:R-:W-:Y:S02]  /*8580*/  ULOP3.LUT UR4, UR4, 0x3fff, URZ, 0xc0, !UPT ;  /* 0x00003fff04047892 */ /* 0x000fe4000f8ec03f */
[----:B------:R-:W-:Y:S01]  /*8590*/  ULEA UR12, UR10, UR12, 0xb ;  /* 0x0000000c0a0c7291 */ /* 0x000fe2000f8e583f */
[----:B------:R-:W-:Y:S01]  /*85a0*/  STL [R1+0x300], R18 ;  /* 0x0003001201007387 */ /* 0x000fe20000100800 */
[----:B------:R-:W-:Y:S01]  /*85b0*/  ULOP3.LUT UR4, UR4, 0x10000, URZ, 0xfc, !UPT ;  /* 0x0001000004047892 */ /* 0x000fe2000f8efc3f */
[----:B------:R-:W-:Y:S01]  /*85c0*/  UMOV UR5, 0x40000040 ;  /* 0x4000004000057882 */ /* 0x000fe20000000000 */
[----:B------:R-:W-:-:S02]  /*85d0*/  UMOV UR7, 0x40000040 ;  /* 0x4000004000077882 */ /* 0x000fc40000000000 */
[----:B------:R-:W-:Y:S01]  /*85e0*/  ULEA UR13, UR10, UR4, 0xb ;  /* 0x000000040a0d7291 */ /* 0x000fe2000f8e583f */
[----:B------:R-:W-:Y:S02]  /*85f0*/  STL [R1+0x2fc], R17 ;  /* 0x0002fc1101007387 */ /* 0x000fe40000100800 */
[----:B------:R-:W-:Y:S02]  /*8600*/  UMOV UR4, UR12 ;  /* 0x0000000c00047c82 */ /* 0x000fe40008000000 */
[----:B------:R-:W-:Y:S02]  /*8610*/  STL [R1+0x2f8], R16 ;  /* 0x0002f81001007387 */ /* 0x000fe40000100800 */
[----:B------:R-:W-:Y:S02]  /*8620*/  UMOV UR6, UR13 ;  /* 0x0000000d00067c82 */ /* 0x000fe40008000000 */
[----:B------:R-:W-:Y:S04]  /*8630*/  STL [R1+0x2f4], R6 ;  /* 0x0002f40601007387 */ /* 0x000fe80000100800 */
[----:B------:R-:W-:Y:S04]  /*8640*/  STL [R1+0x2f0], R5 ;  /* 0x0002f00501007387 */ /* 0x000fe80000100800 */
[----:B------:R-:W-:Y:S04]  /*8650*/  STL [R1+0x2ec], R4 ;  /* 0x0002ec0401007387 */ /* 0x000fe80000100800 */
[----:B------:R1:W-:Y:S04]  /*8660*/  STL [R1+0x2e8], R2 ;  /* 0x0002e80201007387 */ /* 0x0003e80000100800 */
[----:B------:R2:W-:Y:S01]  /*8670*/  STL [R1+0x2e4], R0 ;  /* 0x0002e40001007387 */ /* 0x0005e20000100800 */
[----:B----4-:R-:W-:-:S06]  /*8680*/  WARPGROUP.ARRIVE ;  /* 0x00000000000079c5 */ /* 0x010fcc0000000000 */
[----:B------:R-:W-:Y:S03]  /*8690*/  HGMMA.64x256x16.F32.BF16 R24, gdesc[UR4], R24, UP0, gsb0 ;  /* 0x03e00000041879f0 */ /* 0x000fe6000b801818 */
[----:B------:R-:W-:Y:S02]  /*86a0*/  WARPGROUP.DEPBAR.LE gsb0, 0x0 ;  /* 0x00008000000079c5 */ /* 0x000fe40000010000 */
[----:B------:R-:W-:Y:S01]  /*86b0*/  STL.64 [R1], R24 ;  /* 0x0000001801007387 */ /* 0x000fe20000100a00 */
[----:B-1----:R-:W-:Y:S01]  /*86c0*/  MOV R2, R150 ;  /* 0x0000009600027202 */ /* 0x002fe20000000f00 */
[----:B--2---:R-:W-:Y:S01]  /*86d0*/  IMAD.MOV.U32 R0, RZ, RZ, R151 ;  /* 0x000000ffff007224 */ /* 0x004fe200078e0097 */
[----:B------:R-:W-:Y:S01]  /*86e0*/  MOV R4, R148 ;  /* 0x0000009400047202 */ /* 0x000fe20000000f00 */
[----:B------:R-:W-:Y:S01]  /*86f0*/  STL.64 [R1+0x8], R26 ;  /* 0x0000081a01007387 */ /* 0x000fe20000100a00 */
[----:B---3--:R-:W-:Y:S01]  /*8700*/  IMAD.MOV.U32 R3, RZ, RZ, R149 ;  /* 0x000000ffff037224 */ /* 0x008fe200078e0095 */
        /* <DEDUP_REMOVED lines=173> */
[----:B------:R-:W-:Y:S04]  /*91e0*/  STL.64 [R1+0x5e8], R154 ;  /* 0x0005e89a01007387 */ /* 0x000fe80000100a00 */
[----:B------:R-:W-:Y:S01]  /*91f0*/  STL [R1+0x5e0], R152 ;  /* 0x0005e09801007387 */ /* 0x000fe20000100800 */
[----:B--2---:R-:W-:-:S06]  /*9200*/  WARPGROUP.ARRIVE ;  /* 0x00000000000079c5 */ /* 0x004fcc0000000000 */
[----:B------:R-:W-:Y:S03]  /*9210*/  HGMMA.64x256x16.F32.BF16 R24, gdesc[UR4], R24, UP0, gsb0 ;  /* 0x03e00000041879f0 */ /* 0x000fe6000b801818 */
        /* <DEDUP_REMOVED lines=106> */
[----:B------:R-:W-:-:S02]  /*98c0*/  UIADD3 UR4, UR12, 0x2, URZ ;  /* 0x000000020c047890 */ /* 0x000fc4000fffe03f */
[----:B------:R-:W-:Y:S01]  /*98d0*/  UIADD3 UR6, UR13, 0x2, URZ ;  /* 0x000000020d067890 */ /* 0x000fe2000fffe03f */
[----:B------:R-:W-:Y:S01]  /*98e0*/  UMOV UR5, 0x40000040 ;  /* 0x4000004000057882 */ /* 0x000fe20000000000 */
[----:B------:R-:W-:Y:S01]  /*98f0*/  UMOV UR7, 0x40000040 ;  /* 0x4000004000077882 */ /* 0x000fe20000000000 */
[----:B--2---:R-:W-:-:S06]  /*9900*/  WARPGROUP.ARRIVE ;  /* 0x00000000000079c5 */ /* 0x004fcc0000000000 */
[----:B------:R-:W-:Y:S03]  /*9910*/  HGMMA.64x256x16.F32.BF16 R100, gdesc[UR4], R100, UP0, gsb0 ;  /* 0x03e00000046479f0 */ /* 0x000fe6000b801864 */
        /* <DEDUP_REMOVED lines=246> */
[----:B------:R-:W-:Y:S01]  /*a880*/  STL.64 [R1+0x60], R48 ;  /* 0x0000603001007387 */ /* 0x000fe20000100a00 */
[----:B------:R-:W-:-:S03]  /*a890*/  IMAD.MOV.U32 R7, RZ, RZ, R150 ;  /* 0x000000ffff077224 */ /* 0x000fc600078e0096 */
[----:B------:R-:W-:Y:S01]  /*a8a0*/  STL.64 [R1+0x68], R50 ;  /* 0x0000683201007387 */ /* 0x000fe20000100a00 */
[----:B------:R-:W-:-:S03]  /*a8b0*/  MOV R3, R151 ;  /* 0x0000009700037202 */ /* 0x000fc60000000f00 */
[----:B------:R-:W-:Y:S01]  /*a8c0*/  STL.64 [R1+0x70], R52 ;  /* 0x0000703401007387 */ /* 0x000fe20000100a00 */
[----:B------:R-:W-:Y:S01]  /*a8d0*/  IMAD.MOV.U32 R9, RZ, RZ, R148 ;  /* 0x000000ffff097224 */ /* 0x000fe200078e0094 */
[----:B------:R-:W-:Y:S02]  /*a8e0*/  MOV R8, R149 ;  /* 0x0000009500087202 */ /* 0x000fe40000000f00 */
[----:B------:R-:W-:Y:S01]  /*a8f0*/  STL.64 [R1+0x78], R54 ;  /* 0x0000783601007387 */ /* 0x000fe20000100a00 */
[----:B------:R-:W-:Y:S01]  /*a900*/  IMAD.MOV.U32 R11, RZ, RZ, R146 ;  /* 0x000000ffff0b7224 */ /* 0x000fe200078e0092 */
[----:B------:R-:W-:Y:S02]  /*a910*/  MOV R10, R147 ;  /* 0x00000093000a7202 */ /* 0x000fe40000000f00 */
[----:B------:R1:W-:Y:S01]  /*a920*/  STL [R1+0x80], R56 ;  /* 0x0000803801007387 */ /* 0x0003e20000100800 */
[----:B------:R-:W-:Y:S01]  /*a930*/  IMAD.MOV.U32 R13, RZ, RZ, R144 ;  /* 0x000000ffff0d7224 */ /* 0x000fe200078e0090 */
[----:B------:R-:W-:-:S02]  /*a940*/  MOV R12, R145 ;  /* 0x00000091000c7202 */ /* 0x000fc40000000f00 */
[----:B------:R-:W2:Y:S01]  /*a950*/  LDL.LU.64 R150, [R1+0x508] ;  /* 0x0005080001967983 */ /* 0x000ea20000300a00 */
[----:B------:R-:W-:Y:S01]  /*a960*/  IMAD.MOV.U32 R15, RZ, RZ, R142 ;  /* 0x000000ffff0f7224 */ /* 0x000fe200078e008e */
[----:B------:R-:W-:Y:S02]  /*a970*/  MOV R14, R143 ;  /* 0x0000008f000e7202 */ /* 0x000fe40000000f00 */
[----:B------:R-:W2:Y:S01]  /*a980*/  LDL.LU.64 R148, [R1+0x500] ;  /* 0x0005000001947983 */ /* 0x000ea20000300a00 */
[----:B------:R-:W-:Y:S01]  /*a990*/  IMAD.MOV.U32 R21, RZ, RZ, R140 ;  /* 0x000000ffff157224 */ /* 0x000fe200078e008c */
[----:B------:R-:W-:Y:S02]  /*a9a0*/  MOV R20, R141 ;  /* 0x0000008d00147202 */ /* 0x000fe40000000f00 */
[----:B------:R-:W2:Y:S01]  /*a9b0*/  LDL.LU.64 R146, [R1+0x4f8] ;  /* 0x0004f80001927983 */ /* 0x000ea20000300a00 */
        /* <DEDUP_REMOVED lines=123> */
[----:B------:R-:W-:-:S03]  /*b170*/  MOV R23, R57 ;  /* 0x0000003900177202 */ /* 0x000fc60000000f00 */
        /* <DEDUP_REMOVED lines=238> */
[----:B-1----:R-:W-:Y:S05]  /*c060*/  @!P1 BRA `(.L_x_39) ;  /* 0x0000000000049947 */ /* 0x002fea0003800000 */
[----:B------:R-:W-:Y:S01]  /*c070*/  BPT.TRAP 0x1 ;  /* 0x000000040000795c */ /* 0x000fe20000300000 */
.L_x_39:
[----:B------:R-:W-:Y:S02]  /*c080*/  UISETP.GT.U32.AND UP0, UPT, UR52, 0x1, UPT ;  /* 0x000000013400788c */ /* 0x000fe4000bf04070 */
[----:B------:R-:W-:-:S04]  /*c090*/  ULEA UR4, UR11, UR43, 0x3 ;  /* 0x0000002b0b047291 */ /* 0x000fc8000f8e183f */
[----:B------:R-:W-:Y:S01]  /*c0a0*/  UIADD3 UR4, UR4, 0x38498, URZ ;  /* 0x0003849804047890 */ /* 0x000fe2000fffe03f */
[----:B------:R-:W-:-:S03]  /*c0b0*/  PLOP3.LUT P0, PT, PT, PT, UP0, 0x80, 0x0 ;  /* 0x000000000000781c */ /* 0x000fc60003f0f008 */
[----:B------:R-:W-:-:S09]  /*c0c0*/  UPRMT UR4, URZ, 0x654, UR4 ;  /* 0x000006543f047896 */ /* 0x000fd20008000004 */
[----:B------:R-:W-:Y:S01]  /*c0d0*/  SYNCS.ARRIVE.TRANS64.RED.A1T0 RZ, [UR4], RZ ;  /* 0x000000ffffff79a7 */ /* 0x000fe20008100404 */
[----:B------:R-:W-:Y:S05]  /*c0e0*/  @P0 BRA `(.L_x_40) ;  /* 0x0000000000040947 */ /* 0x000fea0003800000 */
[----:B------:R-:W-:Y:S01]  /*c0f0*/  BPT.TRAP 0x1 ;  /* 0x000000040000795c */ /* 0x000fe20000300000 */
.L_x_40:
[----:B------:R-:W-:Y:S01]  /*c100*/  UIADD3 UR10, UR10, 0x1, URZ ;  /* 0x000000010a0a7890 */ /* 0x000fe2000fffe03f */
[C---:B-----5:R-:W-:Y:S01]  /*c110*/  ISETP.GT.AND P0, PT, R2.reuse, 0x1, PT ;  /* 0x000000010200780c */ /* 0x060fe20003f04270 */
[----:B------:R-:W-:Y:S01]  /*c120*/  UIADD3 UR11, UR11, 0x1, URZ ;  /* 0x000000010b0b7890 */ /* 0x000fe2000fffe03f */
[----:B------:R-:W-:Y:S01]  /*c130*/  VIADD R2, R2, 0xffffffff ;  /* 0xffffffff02027836 */ /* 0x000fe20000000000 */
[----:B------:R-:W-:Y:S02]  /*c140*/  UISETP.NE.AND UP0, UPT, UR10, 0x3, UPT ;  /* 0x000000030a00788c */ /* 0x000fe4000bf05270 */
[----:B------:R-:W-:Y:S02]  /*c150*/  UISETP.NE.AND UP1, UPT, UR11, 0x3, UPT ;  /* 0x000000030b00788c */ /* 0x000fe4000bf25270 */
[----:B------:R-:W-:Y:S02]  /*c160*/  USEL UR4, URZ, 0x1, UP0 ;  /* 0x000000013f047887 */ /* 0x000fe40008000000 */
[----:B------:R-:W-:-:S02]  /*c170*/  USEL UR10, UR10, URZ, UP0 ;  /* 0x0000003f0a0a7287 */ /* 0x000fc40008000000 */
[----:B------:R-:W-:Y:S02]  /*c180*/  USEL UR11, UR11, URZ, UP1 ;  /* 0x0000003f0b0b7287 */ /* 0x000fe40008800000 */
[----:B------:R-:W-:Y:S01]  /*c190*/  LOP3.LUT R0, R0, UR4, RZ, 0x3c, !PT ;  /* 0x0000000400007c12 */ /* 0x000fe2000f8e3cff */
[----:B------:R-:W-:Y:S09]  /*c1a0*/  @P0 BRA `(.L_x_41) ;  /* 0xffffffb800ac0947 */ /* 0x000ff2000383ffff */
.L_x_34:
[----:B------:R-:W-:-:S13]  /*c1b0*/  ISETP.GE.AND P0, PT, R4, 0x1, PT ;  /* 0x000000010400780c */ /* 0x000fda0003f06270 */
[----:B------:R-:W-:Y:S05]  /*c1c0*/  @!P0 BRA `(.L_x_42) ;  /* 0x0000000000408947 */ /* 0x000fea0003800000 */
[----:B------:R-:W-:-:S06]  /*c1d0*/  UISETP.NE.AND UP0, UPT, UR50, 0x3, UPT ;  /* 0x000000033200788c */ /* 0x000fcc000bf05270 */
[----:B------:R-:W-:-:S13]  /*c1e0*/  PLOP3.LUT P0, PT, PT, PT, UP0, 0x80, 0x0 ;  /* 0x000000000000781c */ /* 0x000fda0003f0f008 */
[----:B------:R-:W-:Y:S05]  /*c1f0*/  @!P0 BRA `(.L_x_43) ;  /* 0x0000000000048947 */ /* 0x000fea0003800000 */
[----:B------:R-:W-:Y:S01]  /*c200*/  BPT.TRAP 0x1 ;  /* 0x000000040000795c */ /* 0x000fe20000300000 */
.L_x_43:
[----:B------:R-:W-:Y:S01]  /*c210*/  IADD3 R5, R5, UR55, RZ ;  /* 0x0000003705057c10 */ /* 0x000fe2000fffe0ff */
[----:B------:R-:W-:-:S04]  /*c220*/  UISETP.GT.U32.AND UP0, UPT, UR52, 0x1, UPT ;  /* 0x000000013400788c */ /* 0x000fc8000bf04070 */
[----:B------:R-:W-:Y:S02]  /*c230*/  IMAD.WIDE.U32 R2, R5, -0x55555555, RZ ;  /* 0xaaaaaaab05027825 */ /* 0x000fe400078e00ff */
[----:B------:R-:W-:-:S03]  /*c240*/  PLOP3.LUT P0, PT, PT, PT, UP0, 0x80, 0x0 ;  /* 0x000000000000781c */ /* 0x000fc60003f0f008 */
[----:B------:R-:W-:-:S05]  /*c250*/  SHF.R.U32.HI R0, RZ, 0x1, R3 ;  /* 0x00000001ff007819 */ /* 0x000fca0000011603 */
[----:B------:R-:W-:-:S05]  /*c260*/  IMAD R0, R0, -0x3, R5 ;  /* 0xfffffffd00007824 */ /* 0x000fca00078e0205 */
[----:B------:R-:W-:-:S05]  /*c270*/  LEA R0, R0, UR43, 0x3 ;  /* 0x0000002b00007c11 */ /* 0x000fca000f8e18ff */
[----:B------:R-:W-:-:S05]  /*c280*/  VIADD R0, R0, 0x38498 ;  /* 0x0003849800007836 */ /* 0x000fca0000000000 */
[----:B------:R-:W-:-:S04]  /*c290*/  PRMT R0, RZ, 0x654, R0 ;  /* 0x00000654ff007816 */ /* 0x000fc80000000000 */
[----:B------:R1:W-:Y:S01]  /*c2a0*/  SYNCS.ARRIVE.TRANS64.RED.A1T0 RZ, [R0+URZ], RZ ;  /* 0x000000ff00ff79a7 */ /* 0x0003e2000810043f */
[----:B------:R-:W-:Y:S05]  /*c2b0*/  @P0 BRA `(.L_x_42) ;  /* 0x0000000000040947 */ /* 0x000fea0003800000 */
[----:B------:R-:W-:Y:S01]  /*c2c0*/  BPT.TRAP 0x1 ;  /* 0x000000040000795c */ /* 0x000fe20000300000 */
.L_x_42:
[----:B------:R-:W-:Y:S02]  /*c2d0*/  R2UR UR4, R4 ;  /* 0x00000000040472ca */ /* 0x000fe400000e0000 */
[----:B------:R-:W-:Y:S02]  /*c2e0*/  R2UR UR45, R16 ;  /* 0x00000000102d72ca */ /* 0x000fe400000e0000 */
[----:B------:R-:W-:Y:S02]  /*c2f0*/  R2UR UR46, R17 ;  /* 0x00000000112e72ca */ /* 0x000fe400000e0000 */
[----:B------:R-:W-:-:S07]  /*c300*/  LOP3.LUT P0, RZ, R6, 0xff, RZ, 0xc0, !PT ;  /* 0x000000ff06ff7812 */ /* 0x000fce000780c0ff */
[----:B------:R-:W-:Y:S02]  /*c310*/  UIADD3 UR4, UR4, 0x3f, URZ ;  /* 0x0000003f04047890 */ /* 0x000fe4000fffe03f */
[----:B------:R-:W-:Y:S02]  /*c320*/  USHF.L.U32 UR45, UR45, 0x8, URZ ;  /* 0x000000082d2d7899 */ /* 0x000fe4000800063f */
[----:B------:R-:W-:Y:S02]  /*c330*/  USHF.R.S32.HI UR5, URZ, 0x1f, UR4 ;  /* 0x0000001f3f057899 */ /* 0x000fe40008011404 */
[----:B------:R-:W-:Y:S02]  /*c340*/  USHF.L.U32 UR46, UR46, 0x8, URZ ;  /* 0x000000082e2e7899 */ /* 0x000fe4000800063f */
[----:B------:R-:W-:Y:S02]  /*c350*/  ULEA.HI UR5, UR5, UR4, URZ, 0x6 ;  /* 0x0000000405057291 */ /* 0x000fe4000f8f303f */
[----:B------:R-:W-:-:S02]  /*c360*/  UIADD3 UR4, UR43, 0x30000, URZ ;  /* 0x000300002b047890 */ /* 0x000fc4000fffe03f */
[----:B------:R-:W-:Y:S02]  /*c370*/  USHF.R.S32.HI UR5, URZ, 0x6, UR5 ;  /* 0x000000063f057899 */ /* 0x000fe40008011405 */
[----:B------:R-:W-:Y:S02]  /*c380*/  ULOP3.LUT UP2, URZ, UR4, 0x3ff, URZ, 0xc0, !UPT ;  /* 0x000003ff043f7892 */ /* 0x000fe4000f84c03f */
[----:B------:R-:W-:Y:S02]  /*c390*/  UIADD3 UR55, UR55, UR5, URZ ;  /* 0x0000000537377290 */ /* 0x000fe4000fffe03f */
[----:B------:R-:W-:Y:S02]  /*c3a0*/  UISETP.GE.U32.AND UP1, UPT, UR5, 0x3, UPT ;  /* 0x000000030500788c */ /* 0x000fe4000bf26070 */
[----:B------:R-:W-:Y:S01]  /*c3b0*/  UISETP.GT.U32.AND UP0, UPT, UR55, 0x2, UPT ;  /* 0x000000023700788c */ /* 0x000fe2000bf04070 */
[----:B------:R-:W-:-:S03]  /*c3c0*/  PLOP3.LUT P1, PT, PT, PT, UP2, 0x80, 0x0 ;  /* 0x000000000000781c */ /* 0x000fc60003f2f028 */
[----:B------:R-:W-:-:S04]  /*c3d0*/  UISETP.LT.U32.AND UP0, UPT, UR5, 0x3, UP0 ;  /* 0x000000030500788c */ /* 0x000fc80008701070 */
[----:B------:R-:W-:Y:S02]  /*c3e0*/  USEL UR6, URZ, 0x1, !UP0 ;  /* 0x000000013f067887 */ /* 0x000fe4000c000000 */
[----:B------:R-:W-:Y:S02]  /*c3f0*/  @UP1 UIMAD.WIDE.U32 UR4, UR55, -0x55555555, URZ ;  /* 0xaaaaaaab370418a5 */ /* 0x000fe4000f8e003f */
[----:B------:R-:W-:Y:S02]  /*c400*/  ULOP3.LUT UR37, UR37, UR6, URZ, 0x3c, !UPT ;  /* 0x0000000625257292 */ /* 0x000fe4000f8e3c3f */
[----:B------:R-:W-:-:S04]  /*c410*/  @UP1 USHF.R.U32.HI UR4, URZ, 0x1, UR5 ;  /* 0x000000013f041899 */ /* 0x000fc80008011605 */
[----:B------:R-:W-:Y:S01]  /*c420*/  @UP1 ULOP3.LUT UR37, UR37, 0x1, UR4, 0x78, !UPT ;  /* 0x0000000125251892 */ /* 0x000fe2000f8e7804 */
[----:B------:R-:W-:Y:S11]  /*c430*/  @!P0 BRA `(.L_x_44) ;  /* 0x00000000000c8947 */ /* 0x000ff60003800000 */
[----:B------:R-:W-:-:S04]  /*c440*/  DEPBAR {5,4,3,2,1,0} ;  /* 0x0000003f0000791a */ /* 0x000fc80000000000 */
[----:B------:R3:W-:Y:S02]  /*c450*/  UTMACCTL.IV [UR58] ;  /* 0x000000003a0079b9 */ /* 0x0007e40008000000 */
[----:B---3--:R-:W-:Y:S01]  /*c460*/  NOP ;  /* 0x0000000000007918 */ /* 0x008fe20000000000 */
.L_x_44:
[----:B------:R-:W-:Y:S05]  /*c470*/  @!P1 BRA `(.L_x_45) ;  /* 0x00000000007c9947 */ /* 0x000fea0003800000 */
[----:B------:R-:W-:Y:S01]  /*c480*/  MOV R16, 0x0 ;  /* 0x0000000000107802 */ /* 0x000fe20000000f00 */
[----:B------:R-:W-:Y:S01]  /*c490*/  ULDC.64 UR4, c[0x4][0x68] ;  /* 0x01001a0000047ab9 */ /* 0x000fe20000000a00 */
[----:B------:R-:W-:Y:S01]  /*c4a0*/  ULDC.64 UR6, c[0x4][0x70] ;  /* 0x01001c0000067ab9 */ /* 0x000fe20000000a00 */
[----:B------:R-:W-:Y:S01]  /*c4b0*/  ULDC.64 UR8, c[0x4][0x8] ;  /* 0x0100020000087ab9 */ /* 0x000fe20000000a00 */
[----:B------:R3:W4:Y:S01]  /*c4c0*/  LDC.64 R2, c[0x4][R16] ;  /* 0x0100000010027b82 */ /* 0x0007220000000a00 */
[----:B------:R-:W-:Y:S01]  /*c4d0*/  MOV R4, UR4 ;  /* 0x0000000400047c02 */ /* 0x000fe20008000f00 */
[----:B------:R-:W-:Y:S01]  /*c4e0*/  IMAD.U32 R5, RZ, RZ, UR5 ;  /* 0x00000005ff057e24 */ /* 0x000fe2000f8e00ff */
[----:B------:R-:W-:Y:S01]  /*c4f0*/  MOV R6, UR6 ;  /* 0x0000000600067c02 */ /* 0x000fe20008000f00 */
[----:B------:R-:W-:Y:S01]  /*c500*/  IMAD.U32 R7, RZ, RZ, UR7 ;  /* 0x00000007ff077e24 */ /* 0x000fe2000f8e00ff */
[----:B------:R-:W-:Y:S01]  /*c510*/  MOV R10, UR8 ;  /* 0x00000008000a7c02 */ /* 0x000fe20008000f00 */
[----:B------:R-:W-:Y:S01]  /*c520*/  IMAD.U32 R11, RZ, RZ, UR9 ;  /* 0x00000009ff0b7e24 */ /* 0x000fe2000f8e00ff */
[----:B------:R-:W-:Y:S01]  /*c530*/  MOV R8, 0x70 ;  /* 0x0000007000087802 */ /* 0x000fe20000000f00 */
[----:B------:R-:W-:Y:S01]  /*c540*/  IMAD.MOV.U32 R12, RZ, RZ, 0x1 ;  /* 0x00000001ff0c7424 */ /* 0x000fe200078e00ff */
[----:B---3--:R-:W-:-:S07]  /*c550*/  MOV R13, RZ ;  /* 0x000000ff000d7202 */ /* 0x008fce0000000f00 */
[----:B------:R-:W-:-:S07]  /*c560*/  LEPC R20, `(.L_x_46) ;  /* 0x000000001014794e */ /* 0x000fce0000000000 */
[----:B-12-4-:R-:W-:Y:S05]  /*c570*/  CALL.ABS.NOINC R2 ;  /* 0x0000000002007343 */ /* 0x016fea0003c00000 */
.L_x_46:
[----:B------:R1:W2:Y:S01]  /*c580*/  LDC.64 R2, c[0x4][R16] ;  /* 0x0100000010027b82 */ /* 0x0002a20000000a00 */
[----:B------:R-:W-:Y:S01]  /*c590*/  ULDC.64 UR4, c[0x4][0x68] ;  /* 0x01001a0000047ab9 */ /* 0x000fe20000000a00 */
[----:B------:R-:W-:Y:S01]  /*c5a0*/  ULDC.64 UR6, c[0x4][0x70] ;  /* 0x01001c0000067ab9 */ /* 0x000fe20000000a00 */
[----:B------:R-:W-:Y:S01]  /*c5b0*/  ULDC.64 UR8, c[0x4][0x8] ;  /* 0x0100020000087ab9 */ /* 0x000fe20000000a00 */
[----:B------:R-:W-:Y:S01]  /*c5c0*/  IMAD.U32 R4, RZ, RZ, UR4 ;  /* 0x00000004ff047e24 */ /* 0x000fe2000f8e00ff */
[----:B------:R-:W-:Y:S01]  /*c5d0*/  MOV R5, UR5 ;  /* 0x0000000500057c02 */ /* 0x000fe20008000f00 */
[----:B------:R-:W-:Y:S01]  /*c5e0*/  IMAD.U32 R6, RZ, RZ, UR6 ;  /* 0x00000006ff067e24 */ /* 0x000fe2000f8e00ff */
[----:B------:R-:W-:Y:S01]  /*c5f0*/  MOV R7, UR7 ;  /* 0x0000000700077c02 */ /* 0x000fe20008000f00 */
[----:B------:R-:W-:Y:S01]  /*c600*/  IMAD.U32 R10, RZ, RZ, UR8 ;  /* 0x00000008ff0a7e24 */ /* 0x000fe2000f8e00ff */
[----:B------:R-:W-:Y:S01]  /*c610*/  MOV R11, UR9 ;  /* 0x00000009000b7c02 */ /* 0x000fe20008000f00 */
[----:B------:R-:W-:Y:S01]  /*c620*/  IMAD.MOV.U32 R8, RZ, RZ, 0x70 ;  /* 0x00000070ff087424 */ /* 0x000fe200078e00ff */
[----:B------:R-:W-:Y:S01]  /*c630*/  MOV R12, 0x1 ;  /* 0x00000001000c7802 */ /* 0x000fe20000000f00 */
[----:B-1----:R-:W-:-:S07]  /*c640*/  IMAD.MOV.U32 R13, RZ, RZ, RZ ;  /* 0x000000ffff0d7224 */ /* 0x002fce00078e00ff */
[----:B------:R-:W-:-:S07]  /*c650*/  LEPC R20, `(.L_x_45) ;  /* 0x000000001014794e */ /* 0x000fce0000000000 */
[----:B--2---:R-:W-:Y:S05]  /*c660*/  CALL.ABS.NOINC R2 ;  /* 0x0000000002007343 */ /* 0x004fea0003c00000 */
.L_x_45:
[----:B------:R-:W-:Y:S02]  /*c670*/  ULDC.64 UR4, c[0x0][0x590] ;  /* 0x0001640000047ab9 */ /* 0x000fe40000000a00 */
[----:B------:R-:W-:-:S04]  /*c680*/  ISETP.NE.U32.AND P0, PT, RZ, UR4, PT ;  /* 0x00000004ff007c0c */ /* 0x000fc8000bf05070 */
[----:B------:R-:W-:-:S13]  /*c690*/  ISETP.NE.AND.EX P0, PT, RZ, UR5, PT, P0 ;  /* 0x00000005ff007c0c */ /* 0x000fda000bf05300 */
[----:B------:R-:W-:Y:S05]  /*c6a0*/  @!P0 BRA `(.L_x_47) ;  /* 0x0000000000148947 */ /* 0x000fea0003800000 */
[----:B------:R-:W-:-:S04]  /*c6b0*/  LEA R2, P0, R18, UR4, 0x3 ;  /* 0x0000000412027c11 */ /* 0x000fc8000f8018ff */
[----:B------:R-:W-:-:S06]  /*c6c0*/  LEA.HI.X R3, R18, UR5, R19, 0x3, P0 ;  /* 0x0000000512037c11 */ /* 0x000fcc00080f1c13 */
[----:B------:R-:W1:Y:S04]  /*c6d0*/  LDG.E.64 R2, desc[UR56][R2.64] ;  /* 0x0000003802027981 */ /* 0x000e68000c1e1b00 */
[----:B-1----:R1:W5:Y:S01]  /*c6e0*/  LD.E R0, desc[UR56][R2.64] ;  /* 0x0000003802007980 */ /* 0x002362000c101900 */
[----:B------:R-:W-:Y:S05]  /*c6f0*/  BRA `(.L_x_48) ;  /* 0x0000000000307947 */ /* 0x000fea0003800000 */
.L_x_47:
[----:B------:R-:W-:Y:S02]  /*c700*/  ULDC.64 UR4, c[0x0][0x588] ;  /* 0x0001620000047ab9 */ /* 0x000fe40000000a00 */
[----:B------:R-:W-:-:S04]  /*c710*/  ISETP.NE.U32.AND P0, PT, RZ, UR4, PT ;  /* 0x00000004ff007c0c */ /* 0x000fc8000bf05070 */
[----:B------:R-:W-:-:S13]  /*c720*/  ISETP.NE.AND.EX P0, PT, RZ, UR5, PT, P0 ;  /* 0x00000005ff007c0c */ /* 0x000fda000bf05300 */
[----:B------:R-:W-:Y:S05]  /*c730*/  @!P0 BRA `(.L_x_49) ;  /* 0x0000000000188947 */ /* 0x000fea0003800000 */
[----:B------:R-:W3:Y:S01]  /*c740*/  LDC.64 R4, c[0x0][0x588] ;  /* 0x00016200ff047b82 */ /* 0x000ee20000000a00 */
[----:B------:R-:W-:Y:S02]  /*c750*/  ULDC UR4, c[0x0][0x598] ;  /* 0x0001660000047ab9 */ /* 0x000fe40000000800 */
[----:B------:R-:W-:-:S04]  /*c760*/  IMAD R2, R18, UR4, RZ ;  /* 0x0000000412027c24 */ /* 0x000fc8000f8e02ff */
[----:B---3--:R-:W-:-:S05]  /*c770*/  IMAD.WIDE R2, R2, 0x4, R4 ;  /* 0x0000000402027825 */ /* 0x008fca00078e0204 */
[----:B-1----:R3:W5:Y:S01]  /*c780*/  LDG.E R0, desc[UR56][R2.64] ;  /* 0x0000003802007981 */ /* 0x002762000c1e1900 */
[----:B------:R-:W-:Y:S05]  /*c790*/  BRA `(.L_x_48) ;  /* 0x0000000000087947 */ /* 0x000fea0003800000 */
.L_x_49:
[----:B------:R-:W-:Y:S02]  /*c7a0*/  ULDC UR4, c[0x0][0x580] ;  /* 0x0001600000047ab9 */ /* 0x000fe40000000800 */
[----:B-1----:R-:W-:-:S07]  /*c7b0*/  MOV R0, UR4 ;  /* 0x0000000400007c02 */ /* 0x002fce0008000f00 */
.L_x_48:
[----:B------:R-:W-:Y:S02]  /*c7c0*/  ULDC.64 UR4, c[0x0][0x5b8] ;  /* 0x00016e0000047ab9 */ /* 0x000fe40000000a00 */
[----:B------:R-:W-:-:S04]  /*c7d0*/  ISETP.NE.U32.AND P0, PT, RZ, UR4, PT ;  /* 0x00000004ff007c0c */ /* 0x000fc8000bf05070 */
[----:B------:R-:W-:-:S13]  /*c7e0*/  ISETP.NE.AND.EX P0, PT, RZ, UR5, PT, P0 ;  /* 0x00000005ff007c0c */ /* 0x000fda000bf05300 */
[----:B------:R-:W-:Y:S05]  /*c7f0*/  @!P0 BRA `(.L_x_50) ;  /* 0x0000000000148947 */ /* 0x000fea0003800000 */
[----:B-1-3--:R-:W-:-:S04]  /*c800*/  LEA R2, P0, R18, UR4, 0x3 ;  /* 0x0000000412027c11 */ /* 0x00afc8000f8018ff */
[----:B------:R-:W-:-:S06]  /*c810*/  LEA.HI.X R3, R18, UR5, R19, 0x3, P0 ;  /* 0x0000000512037c11 */ /* 0x000fcc00080f1c13 */
[----:B------:R-:W3:Y:S04]  /*c820*/  LDG.E.64 R2, desc[UR56][R2.64] ;  /* 0x0000003802027981 */ /* 0x000ee8000c1e1b00 */
[----:B---3--:R1:W5:Y:S01]  /*c830*/  LD.E R2, desc[UR56][R2.64] ;  /* 0x0000003802027980 */ /* 0x008362000c101900 */
[----:B------:R-:W-:Y:S05]  /*c840*/  BRA `(.L_x_51) ;  /* 0x0000000000307947 */ /* 0x000fea0003800000 */
.L_x_50:
[----:B------:R-:W-:Y:S02]  /*c850*/  ULDC.64 UR4, c[0x0][0x5b0] ;  /* 0x00016c0000047ab9 */ /* 0x000fe40000000a00 */
[----:B------:R-:W-:-:S04]  /*c860*/  ISETP.NE.U32.AND P0, PT, RZ, UR4, PT ;  /* 0x00000004ff007c0c */ /* 0x000fc8000bf05070 */
[----:B------:R-:W-:-:S13]  /*c870*/  ISETP.NE.AND.EX P0, PT, RZ, UR5, PT, P0 ;  /* 0x00000005ff007c0c */ /* 0x000fda000bf05300 */
[----:B------:R-:W-:Y:S05]  /*c880*/  @!P0 BRA `(.L_x_52) ;  /* 0x0000000000188947 */ /* 0x000fea0003800000 */
[----:B------:R-:W4:Y:S01]  /*c890*/  LDC.64 R4, c[0x0][0x5b0] ;  /* 0x00016c00ff047b82 */ /* 0x000f220000000a00 */
[----:B------:R-:W-:Y:S02]  /*c8a0*/  ULDC UR4, c[0x0][0x5c0] ;  /* 0x0001700000047ab9 */ /* 0x000fe40000000800 */
[----:B-1-3--:R-:W-:-:S04]  /*c8b0*/  IMAD R2, R18, UR4, RZ ;  /* 0x0000000412027c24 */ /* 0x00afc8000f8e02ff */
[----:B----4-:R-:W-:-:S06]  /*c8c0*/  IMAD.WIDE R2, R2, 0x4, R4 ;  /* 0x0000000402027825 */ /* 0x010fcc00078e0204 */
[----:B------:R3:W5:Y:S01]  /*c8d0*/  LDG.E R2, desc[UR56][R2.64] ;  /* 0x0000003802027981 */ /* 0x000762000c1e1900 */
[----:B------:R-:W-:Y:S05]  /*c8e0*/  BRA `(.L_x_51) ;  /* 0x0000000000087947 */ /* 0x000fea0003800000 */
.L_x_52:
[----:B------:R-:W-:Y:S02]  /*c8f0*/  ULDC UR4, c[0x0][0x5a8] ;  /* 0x00016a0000047ab9 */ /* 0x000fe40000000800 */
[----:B-1-3--:R-:W-:-:S07]  /*c900*/  IMAD.U32 R2, RZ, RZ, UR4 ;  /* 0x00000004ff027e24 */ /* 0x00afce000f8e00ff */
.L_x_51:
[----:B------:R-:W-:Y:S01]  /*c910*/  ISETP.GT.U32.AND P0, PT, R155, 0x3e, PT ;  /* 0x0000003e9b00780c */ /* 0x000fe20003f04070 */
[----:B------:R-:W-:Y:S01]  /*c920*/  BSSY B0, `(.L_x_53) ;  /* 0x0000007000007945 */ /* 0x000fe20003800000 */
[----:B------:R-:W-:-:S11]  /*c930*/  PRMT R16, RZ, 0x7610, R16 ;  /* 0x00007610ff107816 */ /* 0x000fd60000000010 */
[----:B------:R-:W-:Y:S05]  /*c940*/  @P0 BRA `(.L_x_54) ;  /* 0x0000000000100947 */ /* 0x000fea0003800000 */
[----:B------:R-:W-:-:S03]  /*c950*/  UMOV UR4, 0xffffffff ;  /* 0xffffffff00047882 */ /* 0x000fc60000000000 */
[----:B------:R-:W-:Y:S05]  /*c960*/  BRA.DIV UR4, `(.L_x_55) ;  /* 0x000000da04e07947 */ /* 0x000fea000b800000 */
[----:B------:R-:W-:-:S13]  /*c970*/  ELECT P6, URZ, PT ;  /* 0x00000000003f782f */ /* 0x000fda00038c0000 */
.L_x_352:
[----:B------:R-:W-:-:S07]  /*c980*/  SEL R16, RZ, 0x1, !P6 ;  /* 0x00000001ff107807 */ /* 0x000fce0007000000 */
.L_x_54:
[----:B------:R-:W-:Y:S05]  /*c990*/  BSYNC B0 ;  /* 0x0000000000007941 */ /* 0x000fea0003800000 */
.L_x_53:
[----:B-1-3--:R-:W-:-:S04]  /*c9a0*/  MOV R3, UR48 ;  /* 0x0000003000037c02 */ /* 0x00afc80008000f00 */
[----:B------:R-:W-:-:S13]  /*c9b0*/  ISETP.NE.AND P1, PT, R3, 0x3, PT ;  /* 0x000000030300780c */ /* 0x000fda0003f25270 */
[----:B------:R-:W-:Y:S05]  /*c9c0*/  @!P1 BRA `(.L_x_56) ;  /* 0x0000000000049947 */ /* 0x000fea0003800000 */
[----:B------:R-:W-:Y:S01]  /*c9d0*/  BPT.TRAP 0x1 ;  /* 0x000000040000795c */ /* 0x000fe20000300000 */
.L_x_56:
[----:B------:R-:W-:Y:S02]  /*c9e0*/  SHF.L.U32 R157, RZ, 0x1f, RZ ;  /* 0x0000001fff9d7819 */ /* 0x000fe400000006ff */
[----:B-----5:R-:W-:Y:S02]  /*c9f0*/  FSETP.NEU.AND P0, PT, R0, RZ, PT ;  /* 0x000000ff0000720b */ /* 0x020fe40003f0d000 */
[----:B------:R-:W1:Y:S02]  /*ca00*/  SYNCS.PHASECHK.TRANS64.TRYWAIT P2, [UR43+0x384b0], R157 ;  /* 0x0384b09dff0075a7 */ /* 0x000e64000804016b */
[----:B-1----:R-:W-:Y:S09]  /*ca10*/  @!P2 BRA `(.L_x_57) ;  /* 0x000000d800cca947 */ /* 0x002ff20003800000 */
.L_x_353:
[----:B------:R-:W3:Y:S04]  /*ca20*/  LDL.LU R3, [R1] ;  /* 0x0000000001037983 */ /* 0x000ee80000300800 */
[----:B------:R-:W4:Y:S04]  /*ca30*/  LDL.LU R7, [R1+0x4] ;  /* 0x0000040001077983 */ /* 0x000f280000300800 */
[----:B------:R-:W5:Y:S01]  /*ca40*/  LDL.LU R6, [R1+0x8] ;  /* 0x0000080001067983 */ /* 0x000f620000300800 */
[----:B------:R-:W-:Y:S01]  /*ca50*/  IMAD.MOV.U32 R8, RZ, RZ, RZ ;  /* 0x000000ffff087224 */ /* 0x000fe200078e00ff */
[----:B-1----:R-:W-:Y:S01]  /*ca60*/  @P0 LEA R4, R154, UR43, 0x1 ;  /* 0x0000002b9a040c11 */ /* 0x002fe2000f8e08ff */
[----:B------:R-:W-:Y:S05]  /*ca70*/  @P0 WARPSYNC.ALL ;  /* 0x0000000000000948 */ /* 0x000fea0003800000 */
[----:B------:R-:W1:Y:S01]  /*ca80*/  @P0 LDSM.16.MT88.4 R8, [R4+0x30000] ;  /* 0x030000000408083b */ /* 0x000e620000004200 */
[----:B------:R-:W-:Y:S01]  /*ca90*/  BSSY B0, `(.L_x_58) ;  /* 0x000000f000007945 */ /* 0x000fe20003800000 */
[----:B-1----:R-:W-:-:S02]  /*caa0*/  HADD2.F32 R5, -RZ, R8.H0_H0 ;  /* 0x20000008ff057230 */ /* 0x002fc40000004100 */
[----:B---3--:R-:W-:-:S04]  /*cab0*/  FMUL R3, R3, R2 ;  /* 0x0000000203037220 */ /* 0x008fc80000400000 */
[----:B------:R-:W-:Y:S01]  /*cac0*/  FFMA R5, R5, R0, R3 ;  /* 0x0000000005057223 */ /* 0x000fe20000000003 */
[----:B------:R-:W-:Y:S02]  /*cad0*/  HADD2.F32 R3, -RZ, R8.H1_H1 ;  /* 0x30000008ff037230 */ /* 0x000fe40000004100 */
[-C--:B----4-:R-:W-:Y:S01]  /*cae0*/  FMUL R12, R7, R2.reuse ;  /* 0x00000002070c7220 */ /* 0x090fe20000400000 */
[----:B-----5:R-:W-:-:S03]  /*caf0*/  FMUL R13, R6, R2 ;  /* 0x00000002060d7220 */ /* 0x020fc60000400000 */
[----:B------:R-:W-:-:S05]  /*cb00*/  FFMA R12, R3, R0, R12 ;  /* 0x00000000030c7223 */ /* 0x000fca000000000c */
[----:B------:R-:W-:Y:S02]  /*cb10*/  F2FP.F16.F32.PACK_AB R12, R12, R5 ;  /* 0x000000050c0c723e */ /* 0x000fe400000000ff */
[----:B------:R-:W1:Y:S01]  /*cb20*/  @P0 LDSM.16.MT88.4 R4, [R4+0x30800] ;  /* 0x030800000404083b */ /* 0x000e620000004200 */
[----:B------:R-:W-:Y:S05]  /*cb30*/  @P0 BRA `(.L_x_59) ;  /* 0x0000000000100947 */ /* 0x000fea0003800000 */
[----:B------:R-:W-:Y:S02]  /*cb40*/  MOV R9, RZ ;  /* 0x000000ff00097202 */ /* 0x000fe40000000f00 */
[----:B------:R-:W-:Y:S02]  /*cb50*/  CS2R R10, SRZ ;  /* 0x00000000000a7805 */ /* 0x000fe4000001ff00 */
[----:B-1----:R-:W-:Y:S02]  /*cb60*/  CS2R R4, SRZ ;  /* 0x0000000000047805 */ /* 0x002fe4000001ff00 */
[----:B------:R-:W-:-:S07]  /*cb70*/  CS2R R6, SRZ ;  /* 0x0000000000067805 */ /* 0x000fce000001ff00 */
.L_x_59:
[----:B------:R-:W-:Y:S05]  /*cb80*/  BSYNC B0 ;  /* 0x0000000000007941 */ /* 0x000fea0003800000 */
.L_x_58:
[----:B------:R-:W3:Y:S04]  /*cb90*/  LDL.LU R162, [R1+0xc] ;  /* 0x00000c0001a27983 */ /* 0x000ee80000300800 */
[----:B------:R-:W4:Y:S04]  /*cba0*/  LDL.LU R18, [R1+0x10] ;  /* 0x0000100001127983 */ /* 0x000f280000300800 */
[----:B------:R-:W5:Y:S04]  /*cbb0*/  LDL.LU R17, [R1+0x14] ;  /* 0x0000140001117983 */ /* 0x000f680000300800 */
        /* <DEDUP_REMOVED lines=10> */
[--C-:B------:R-:W-:Y:S01]  /*cc60*/  HADD2.F32 R3, -RZ, R9.reuse.H0_H0 ;  /* 0x20000009ff037230 */ /* 0x100fe20000004100 */
[----:B------:R-:W-:Y:S05]  /*cc70*/  WARPSYNC.ALL ;  /* 0x0000000000007948 */ /* 0x000fea0003800000 */
[----:B------:R-:W-:Y:S01]  /*cc80*/  FFMA R14, R3, R0, R13 ;  /* 0x00000000030e7223 */ /* 0x000fe2000000000d */
[----:B------:R-:W-:Y:S01]  /*cc90*/  HADD2.F32 R3, -RZ, R9.H1_H1 ;  /* 0x30000009ff037230 */ /* 0x000fe20000004100 */
[----:B------:R-:W-:Y:S01]  /*cca0*/  PRMT R16, R16, 0x9910, RZ ;  /* 0x0000991010107816 */ /* 0x000fe200000000ff */
[----:B------:R-:W-:Y:S01]  /*ccb0*/  BSSY B0, `(.L_x_60) ;  /* 0x0000043000007945 */ /* 0x000fe20003800000 */
[----:B---3--:R-:W-:-:S04]  /*ccc0*/  FMUL R13, R162, R2 ;  /* 0x00000002a20d7220 */ /* 0x008fc80000400000 */
[----:B------:R-:W-:Y:S01]  /*ccd0*/  FFMA R13, R3, R0, R13 ;  /* 0x00000000030d7223 */ /* 0x000fe2000000000d */
[----:B----4-:R-:W-:-:S04]  /*cce0*/  FMUL R3, R18, R2 ;  /* 0x0000000212037220 */ /* 0x010fc80000400000 */
[----:B------:R-:W-:Y:S01]  /*ccf0*/  F2FP.F16.F32.PACK_AB R13, R13, R14 ;  /* 0x0000000e0d0d723e */ /* 0x000fe200000000ff */
[----:B------:R-:W-:-:S05]  /*cd00*/  HADD2.F32 R14, -RZ, R10.H0_H0 ;  /* 0x2000000aff0e7230 */ /* 0x000fca0000004100 */
[----:B------:R-:W-:Y:S01]  /*cd10*/  FFMA R18, R14, R0, R3 ;  /* 0x000000000e127223 */ /* 0x000fe20000000003 */
[----:B------:R-:W-:Y:S02]  /*cd20*/  HADD2.F32 R14, -RZ, R10.H1_H1 ;  /* 0x3000000aff0e7230 */ /* 0x000fe40000004100 */
[----:B-----5:R-:W-:-:S04]  /*cd30*/  FMUL R3, R17, R2 ;  /* 0x0000000211037220 */ /* 0x020fc80000400000 */
[----:B------:R-:W-:Y:S01]  /*cd40*/  FFMA R17, R14, R0, R3 ;  /* 0x000000000e117223 */ /* 0x000fe20000000003 */
[----:B------:R-:W-:Y:S02]  /*cd50*/  HADD2.F32 R14, -RZ, R11.H0_H0 ;  /* 0x2000000bff0e7230 */ /* 0x000fe40000004100 */
[----:B--2---:R-:W-:-:S04]  /*cd60*/  FMUL R3, R15, R2 ;  /* 0x000000020f037220 */ /* 0x004fc80000400000 */
[----:B------:R-:W-:Y:S01]  /*cd70*/  FFMA R15, R14, R0, R3 ;  /* 0x000000000e0f7223 */ /* 0x000fe20000000003 */
[----:B------:R-:W-:Y:S02]  /*cd80*/  HADD2.F32 R14, -RZ, R11.H1_H1 ;  /* 0x3000000bff0e7230 */ /* 0x000fe40000004100 */
[----:B------:R-:W-:-:S04]  /*cd90*/  FMUL R3, R161, R2 ;  /* 0x00000002a1037220 */ /* 0x000fc80000400000 */
[----:B------:R-:W-:Y:S01]  /*cda0*/  FFMA R3, R14, R0, R3 ;  /* 0x000000000e037223 */ /* 0x000fe20000000003 */
[----:B------:R-:W-:-:S04]  /*cdb0*/  F2FP.F16.F32.PACK_AB R14, R17, R18 ;  /* 0x00000012110e723e */ /* 0x000fc800000000ff */
[----:B------:R-:W-:Y:S02]  /*cdc0*/  F2FP.F16.F32.PACK_AB R15, R3, R15 ;  /* 0x0000000f030f723e */ /* 0x000fe400000000ff */
[----:B------:R-:W-:-:S05]  /*cdd0*/  LEA R3, R154, UR43, 0x1 ;  /* 0x0000002b9a037c11 */ /* 0x000fca000f8e08ff */
[----:B------:R1:W-:Y:S02]  /*cde0*/  STSM.16.MT88.4 [R3+0x30000], R12 ;  /* 0x0300000c03007844 */ /* 0x0003e40000004200 */
[--C-:B-1----:R-:W-:Y:S02]  /*cdf0*/  HADD2.F32 R13, -RZ, R4.reuse.H1_H1 ;  /* 0x30000004ff0d7230 */ /* 0x102fe40000004100 */
[-C--:B------:R-:W-:Y:S01]  /*ce00*/  FMUL R12, R21, R2.reuse ;  /* 0x00000002150c7220 */ /* 0x080fe20000400000 */
[----:B------:R-:W-:Y:S02]  /*ce10*/  HADD2.F32 R14, -RZ, R4.H0_H0 ;  /* 0x20000004ff0e7230 */ /* 0x000fe40000004100 */
[----:B------:R-:W-:Y:S01]  /*ce20*/  FMUL R15, R22, R2 ;  /* 0x00000002160f7220 */ /* 0x000fe20000400000 */
[-C--:B------:R-:W-:Y:S01]  /*ce30*/  FFMA R21, R13, R0.reuse, R12 ;  /* 0x000000000d157223 */ /* 0x080fe2000000000c */
[--C-:B------:R-:W-:Y:S02]  /*ce40*/  HADD2.F32 R13, -RZ, R5.reuse.H1_H1 ;  /* 0x30000005ff0d7230 */ /* 0x100fe40000004100 */
[----:B------:R-:W-:Y:S01]  /*ce50*/  FFMA R22, R14, R0, R15 ;  /* 0x000000000e167223 */ /* 0x000fe2000000000f */
[----:B------:R-:W-:Y:S01]  /*ce60*/  FMUL R12, R19, R2 ;  /* 0x00000002130c7220 */ /* 0x000fe20000400000 */
[----:B------:R-:W-:-:S02]  /*ce70*/  HADD2.F32 R14, -RZ, R5.H0_H0 ;  /* 0x20000005ff0e7230 */ /* 0x000fc40000004100 */
[----:B------:R-:W-:Y:S01]  /*ce80*/  FMUL R15, R20, R2 ;  /* 0x00000002140f7220 */ /* 0x000fe20000400000 */
[-C--:B------:R-:W-:Y:S01]  /*ce90*/  FFMA R19, R13, R0.reuse, R12 ;  /* 0x000000000d137223 */ /* 0x080fe2000000000c */
[--C-:B------:R-:W-:Y:S02]  /*cea0*/  HADD2.F32 R13, -RZ, R6.reuse.H1_H1 ;  /* 0x30000006ff0d7230 */ /* 0x100fe40000004100 */
[----:B------:R-:W-:Y:S01]  /*ceb0*/  FFMA R20, R14, R0, R15 ;  /* 0x000000000e147223 */ /* 0x000fe2000000000f */
[-C--:B------:R-:W-:Y:S01]  /*cec0*/  FMUL R12, R159, R2.reuse ;  /* 0x000000029f0c7220 */ /* 0x080fe20000400000 */
[----:B------:R-:W-:Y:S02]  /*ced0*/  HADD2.F32 R14, -RZ, R6.H0_H0 ;  /* 0x20000006ff0e7230 */ /* 0x000fe40000004100 */
[----:B------:R-:W-:Y:S01]  /*cee0*/  FMUL R15, R160, R2 ;  /* 0x00000002a00f7220 */ /* 0x000fe20000400000 */
[----:B------:R-:W-:Y:S01]  /*cef0*/  FFMA R17, R13, R0, R12 ;  /* 0x000000000d117223 */ /* 0x000fe2000000000c */
[----:B------:R-:W-:-:S02]  /*cf00*/  HADD2.F32 R13, -RZ, R7.H0_H0 ;  /* 0x20000007ff0d7230 */ /* 0x000fc40000004100 */
[----:B------:R-:W-:Y:S01]  /*cf10*/  FFMA R18, R14, R0, R15 ;  /* 0x000000000e127223 */ /* 0x000fe2000000000f */
[----:B------:R-:W-:Y:S02]  /*cf20*/  HADD2.F32 R12, -RZ, R7.H1_H1 ;  /* 0x30000007ff0c7230 */ /* 0x000fe40000004100 */
[-C--:B------:R-:W-:Y:S01]  /*cf30*/  FMUL R14, R158, R2.reuse ;  /* 0x000000029e0e7220 */ /* 0x080fe20000400000 */
[----:B------:R-:W-:Y:S01]  /*cf40*/  FMUL R15, R153, R2 ;  /* 0x00000002990f7220 */ /* 0x000fe20000400000 */
[----:B------:R-:W-:Y:S02]  /*cf50*/  IMAD.MOV.U32 R153, RZ, RZ, R16 ;  /* 0x000000ffff997224 */ /* 0x000fe400078e0010 */
[-C--:B------:R-:W-:Y:S01]  /*cf60*/  FFMA R16, R13, R0.reuse, R14 ;  /* 0x000000000d107223 */ /* 0x080fe2000000000e */
[----:B------:R-:W-:Y:S01]  /*cf70*/  FFMA R15, R12, R0, R15 ;  /* 0x000000000c0f7223 */ /* 0x000fe2000000000f */
[----:B------:R-:W-:Y:S02]  /*cf80*/  F2FP.F16.F32.PACK_AB R12, R21, R22 ;  /* 0x00000016150c723e */ /* 0x000fe400000000ff */
[----:B------:R-:W-:-:S02]  /*cf90*/  F2FP.F16.F32.PACK_AB R13, R19, R20 ;  /* 0x00000014130d723e */ /* 0x000fc400000000ff */
[----:B------:R-:W-:Y:S02]  /*cfa0*/  F2FP.F16.F32.PACK_AB R14, R17, R18 ;  /* 0x00000012110e723e */ /* 0x000fe400000000ff */
[----:B------:R-:W-:Y:S02]  /*cfb0*/  F2FP.F16.F32.PACK_AB R15, R15, R16 ;  /* 0x000000100f0f723e */ /* 0x000fe400000000ff */
[----:B------:R-:W-:-:S03]  /*cfc0*/  ISETP.NE.AND P2, PT, R153, RZ, PT ;  /* 0x000000ff9900720c */ /* 0x000fc60003f45270 */
[----:B------:R1:W-:Y:S01]  /*cfd0*/  STSM.16.MT88.4 [R3+0x30800], R12 ;  /* 0x0308000c03007844 */ /* 0x0003e20000004200 */
[----:B------:R-:W-:Y:S01]  /*cfe0*/  @!PT LDS RZ, [RZ] ;  /* 0x00000000fffff984 */ /* 0x000fe20000000800 */
[----:B------:R-:W-:Y:S01]  /*cff0*/  @!PT LDS RZ, [RZ] ;  /* 0x00000000fffff984 */ /* 0x000fe20000000800 */
[----:B------:R-:W-:Y:S01]  /*d000*/  @!PT LDS RZ, [RZ] ;  /* 0x00000000fffff984 */ /* 0x000fe20000000800 */
[----:B------:R-:W-:Y:S01]  /*d010*/  @!PT LDS RZ, [RZ] ;  /* 0x00000000fffff984 */ /* 0x000fe20000000800 */
[----:B------:R2:W-:Y:S06]  /*d020*/  MEMBAR.ALL.CTA ;  /* 0x0000000000007992 */ /* 0x0005ec0000008000 */
[----:B--2---:R-:W2:Y:S02]  /*d030*/  FENCE.VIEW.ASYNC.S ;  /* 0x00000000000073c6 */ /* 0x004ea40000000000 */
[----:B--2---:R-:W-:Y:S06]  /*d040*/  BAR.SYNC.DEFER_BLOCKING 0x1, 0x100 ;  /* 0x0044000000007b1d */ /* 0x004fec0000010000 */
[----:B------:R-:W-:Y:S05]  /*d050*/  @!P2 BRA `(.L_x_61) ;  /* 0x000000000020a947 */ /* 0x000fea0003800000 */
[----:B------:R-:W-:Y:S02]  /*d060*/  UIADD3 UR44, UR43, 0x30000, URZ ;  /* 0x000300002b2c7890 */ /* 0x000fe4000fffe03f */
[----:B------:R-:W-:Y:S02]  /*d070*/  UIADD3 UR5, UR45, 0x40, URZ ;  /* 0x000000402d057890 */ /* 0x000fe4000fffe03f */
[----:B------:R-:W-:Y:S01]  /*d080*/  UIADD3 UR4, UR43, 0x31000, URZ ;  /* 0x000310002b047890 */ /* 0x000fe2000fffe03f */
[----:B------:R-:W-:-:S04]  /*d090*/  UMOV UR6, UR46 ;  /* 0x0000002e00067c82 */ /* 0x000fc80008000000 */
[----:B------:R2:W-:Y:S04]  /*d0a0*/  UTMASTG.2D [UR44], [UR58] ;  /* 0x0000002c3a0073b5 */ /* 0x0005e80008008000 */
[----:B------:R2:W-:Y:S01]  /*d0b0*/  UTMASTG.2D [UR4], [UR58] ;  /* 0x000000043a0073b5 */ /* 0x0005e20008008000 */
[----:B------:R0:W-:Y:S01]  /*d0c0*/  UTMACMDFLUSH ;  /* 0x00000000000079b7 */ /* 0x0001e20000000000 */
[----:B--2---:R-:W-:-:S04]  /*d0d0*/  DEPBAR.LE SB0, 0x1 ;  /* 0x000080400000791a */ /* 0x004fc80000000000 */
.L_x_61:
[----:B------:R-:W-:Y:S05]  /*d0e0*/  BSYNC B0 ;  /* 0x0000000000007941 */ /* 0x000fea0003800000 */
.L_x_60:
[----:B------:R-:W-:Y:S01]  /*d0f0*/  BAR.SYNC.DEFER_BLOCKING 0x1, 0x100 ;  /* 0x0044000000007b1d */ /* 0x000fe20000010000 */
[----:B------:R-:W-:-:S13]  /*d100*/  ISETP.NE.AND P3, PT, RZ, UR36, PT ;  /* 0x00000024ff007c0c */ /* 0x000fda000bf65270 */
[----:B------:R-:W-:Y:S05]  /*d110*/  @!P3 BRA `(.L_x_62) ;  /* 0x000000000024b947 */ /* 0x000fea0003800000 */
[----:B------:R-:W-:Y:S05]  /*d120*/  @!P1 BRA `(.L_x_63) ;  /* 0x0000000000049947 */ /* 0x000fea0003800000 */
[----:B------:R-:W-:Y:S01]  /*d130*/  BPT.TRAP 0x1 ;  /* 0x000000040000795c */ /* 0x000fe20000300000 */
.L_x_63:
[----:B------:R-:W-:Y:S02]  /*d140*/  ULEA UR4, UR60, UR43, 0x3 ;  /* 0x0000002b3c047291 */ /* 0x000fe4000f8e183f */
[----:B------:R-:W-:Y:S02]  /*d150*/  UIADD3 UR60, UR60, 0x1, URZ ;  /* 0x000000013c3c7890 */ /* 0x000fe4000fffe03f */
[----:B------:R-:W-:Y:S02]  /*d160*/  UIADD3 UR4, UR4, 0x384d0, URZ ;  /* 0x000384d004047890 */ /* 0x000fe4000fffe03f */
[----:B------:R-:W-:Y:S02]  /*d170*/  UISETP.NE.AND UP0, UPT, UR60, 0x4, UPT ;  /* 0x000000043c00788c */ /* 0x000fe4000bf05270 */
[----:B------:R-:W-:Y:S02]  /*d180*/  UPRMT UR4, UR42, 0x654, UR4 ;  /* 0x000006542a047896 */ /* 0x000fe40008000004 */
[----:B------:R-:W-:-:S07]  /*d190*/  USEL UR60, UR60, URZ, UP0 ;  /* 0x0000003f3c3c7287 */ /* 0x000fce0008000000 */
[----:B------:R-:W-:Y:S05]  /*d1a0*/  SYNCS.ARRIVE.TRANS64.RED.A1T0 RZ, [UR4], RZ ;  /* 0x000000ffffff79a7 */ /* 0x000fea0008100404 */
.L_x_62:
[----:B------:R-:W-:Y:S05]  /*d1b0*/  @!P1 BRA `(.L_x_64) ;  /* 0x0000000000049947 */ /* 0x000fea0003800000 */
[----:B------:R-:W-:Y:S01]  /*d1c0*/  BPT.TRAP 0x1 ;  /* 0x000000040000795c */ /* 0x000fe20000300000 */
.L_x_64:
[----:B------:R-:W2:Y:S02]  /*d1d0*/  SYNCS.PHASECHK.TRANS64.TRYWAIT P3, [UR43+0x384b8], R157 ;  /* 0x0384b89dff0075a7 */ /* 0x000ea4000806016b */
[----:B--2---:R-:W-:Y:S05]  /*d1e0*/  @!P3 BRA `(.L_x_65) ;  /* 0x000000d000f0b947 */ /* 0x004fea0003800000 */
.L_x_354:
[----:B------:R-:W-:Y:S05]  /*d1f0*/  @P0 WARPSYNC.ALL ;  /* 0x0000000000000948 */ /* 0x000fea0003800000 */
[----:B------:R-:W2:Y:S01]  /*d200*/  @P0 LDSM.16.MT88.4 R8, [R3+0x32000] ;  /* 0x032000000308083b */ /* 0x000ea20000004200 */
[-C--:B------:R-:W-:Y:S01]  /*d210*/  FMUL R28, R28, R2.reuse ;  /* 0x000000021c1c7220 */ /* 0x080fe20000400000 */
[-C--:B------:R-:W-:Y:S01]  /*d220*/  FMUL R29, R29, R2.reuse ;  /* 0x000000021d1d7220 */ /* 0x080fe20000400000 */
[-C--:B------:R-:W-:Y:S01]  /*d230*/  FMUL R24, R24, R2.reuse ;  /* 0x0000000218187220 */ /* 0x080fe20000400000 */
[----:B------:R-:W3:Y:S01]  /*d240*/  @P0 LDSM.16.MT88.4 R4, [R3+0x32800] ;  /* 0x032800000304083b */ /* 0x000ee20000004200 */
[-C--:B------:R-:W-:Y:S01]  /*d250*/  FMUL R26, R26, R2.reuse ;  /* 0x000000021a1a7220 */ /* 0x080fe20000400000 */
[-C--:B------:R-:W-:Y:S01]  /*d260*/  FMUL R30, R30, R2.reuse ;  /* 0x000000021e1e7220 */ /* 0x080fe20000400000 */
[-C--:B------:R-:W-:Y:S01]  /*d270*/  FMUL R25, R25, R2.reuse ;  /* 0x0000000219197220 */ /* 0x080fe20000400000 */
[-C--:B------:R-:W-:Y:S01]  /*d280*/  FMUL R27, R27, R2.reuse ;  /* 0x000000021b1b7220 */ /* 0x080fe20000400000 */
[-C--:B-1----:R-:W-:Y:S01]  /*d290*/  FMUL R15, R31, R2.reuse ;  /* 0x000000021f0f7220 */ /* 0x082fe20000400000 */
[----:B------:R-:W-:Y:S05]  /*d2a0*/  WARPSYNC.ALL ;  /* 0x0000000000007948 */ /* 0x000fea0003800000 */
[-C--:B------:R-:W-:Y:S01]  /*d2b0*/  FMUL R32, R32, R2.reuse ;  /* 0x0000000220207220 */ /* 0x080fe20000400000 */
[-C--:B------:R-:W-:Y:S01]  /*d2c0*/  FMUL R33, R33, R2.reuse ;  /* 0x0000000221217220 */ /* 0x080fe20000400000 */
[-C--:B------:R-:W-:Y:S01]  /*d2d0*/  FMUL R34, R34, R2.reuse ;  /* 0x0000000222227220 */ /* 0x080fe20000400000 */
[-C--:B------:R-:W-:Y:S01]  /*d2e0*/  FMUL R35, R35, R2.reuse ;  /* 0x0000000223237220 */ /* 0x080fe20000400000 */
[-C--:B------:R-:W-:Y:S01]  /*d2f0*/  FMUL R36, R36, R2.reuse ;  /* 0x0000000224247220 */ /* 0x080fe20000400000 */
[-C--:B------:R-:W-:Y:S01]  /*d300*/  FMUL R37, R37, R2.reuse ;  /* 0x0000000225257220 */ /* 0x080fe20000400000 */
[-C--:B------:R-:W-:Y:S01]  /*d310*/  FMUL R38, R38, R2.reuse ;  /* 0x0000000226267220 */ /* 0x080fe20000400000 */
[----:B------:R-:W-:Y:S01]  /*d320*/  FMUL R39, R39, R2 ;  /* 0x0000000227277220 */ /* 0x000fe20000400000 */
[----:B------:R-:W-:Y:S01]  /*d330*/  BSSY B0, `(.L_x_66) ;  /* 0x000003d000007945 */ /* 0x000fe20003800000 */
[----:B--2---:R-:W-:-:S02]  /*d340*/  HADD2.F32 R14, -RZ, R10.H0_H0 ;  /* 0x2000000aff0e7230 */ /* 0x004fc40000004100 */
[----:B------:R-:W-:Y:S02]  /*d350*/  HADD2.F32 R12, -RZ, R8.H0_H0 ;  /* 0x20000008ff0c7230 */ /* 0x000fe40000004100 */
[--C-:B------:R-:W-:Y:S02]  /*d360*/  HADD2.F32 R13, -RZ, R9.reuse.H0_H0 ;  /* 0x20000009ff0d7230 */ /* 0x100fe40000004100 */
[-C--:B------:R-:W-:Y:S01]  /*d370*/  FFMA R28, R14, R0.reuse, R28 ;  /* 0x000000000e1c7223 */ /* 0x080fe2000000001c */
[----:B------:R-:W-:Y:S02]  /*d380*/  HADD2.F32 R14, -RZ, R10.H1_H1 ;  /* 0x3000000aff0e7230 */ /* 0x000fe40000004100 */
[-C--:B------:R-:W-:Y:S01]  /*d390*/  FFMA R24, R12, R0.reuse, R24 ;  /* 0x000000000c187223 */ /* 0x080fe20000000018 */
[----:B------:R-:W-:Y:S02]  /*d3a0*/  HADD2.F32 R12, -RZ, R8.H1_H1 ;  /* 0x30000008ff0c7230 */ /* 0x000fe40000004100 */
[----:B------:R-:W-:Y:S01]  /*d3b0*/  FFMA R26, R13, R0, R26 ;  /* 0x000000000d1a7223 */ /* 0x000fe2000000001a */
[----:B------:R-:W-:-:S02]  /*d3c0*/  HADD2.F32 R13, -RZ, R9.H1_H1 ;  /* 0x30000009ff0d7230 */ /* 0x000fc40000004100 */
[-C--:B------:R-:W-:Y:S01]  /*d3d0*/  FFMA R29, R14, R0.reuse, R29 ;  /* 0x000000000e1d7223 */ /* 0x080fe2000000001d */
[--C-:B------:R-:W-:Y:S02]  /*d3e0*/  HADD2.F32 R14, -RZ, R11.reuse.H0_H0 ;  /* 0x2000000bff0e7230 */ /* 0x100fe40000004100 */
[-C--:B------:R-:W-:Y:S01]  /*d3f0*/  FFMA R12, R12, R0.reuse, R25 ;  /* 0x000000000c0c7223 */ /* 0x080fe20000000019 */
[-C--:B------:R-:W-:Y:S02]  /*d400*/  FFMA R13, R13, R0.reuse, R27 ;  /* 0x000000000d0d7223 */ /* 0x080fe4000000001b */
[----:B------:R-:W-:Y:S01]  /*d410*/  FFMA R30, R14, R0, R30 ;  /* 0x000000000e1e7223 */ /* 0x000fe2000000001e */
[----:B------:R-:W-:Y:S01]  /*d420*/  HADD2.F32 R14, -RZ, R11.H1_H1 ;  /* 0x3000000bff0e7230 */ /* 0x000fe20000004100 */
[----:B------:R-:W-:Y:S02]  /*d430*/  F2FP.F16.F32.PACK_AB R12, R12, R24 ;  /* 0x000000180c0c723e */ /* 0x000fe400000000ff */
[----:B------:R-:W-:-:S02]  /*d440*/  F2FP.F16.F32.PACK_AB R13, R13, R26 ;  /* 0x0000001a0d0d723e */ /* 0x000fc400000000ff */
[----:B------:R-:W-:Y:S01]  /*d450*/  FFMA R15, R14, R0, R15 ;  /* 0x000000000e0f7223 */ /* 0x000fe2000000000f */
[----:B------:R-:W-:-:S04]  /*d460*/  F2FP.F16.F32.PACK_AB R14, R29, R28 ;  /* 0x0000001c1d0e723e */ /* 0x000fc800000000ff */
[----:B------:R-:W-:-:S05]  /*d470*/  F2FP.F16.F32.PACK_AB R15, R15, R30 ;  /* 0x0000001e0f0f723e */ /* 0x000fca00000000ff */
[----:B------:R3:W-:Y:S02]  /*d480*/  STSM.16.MT88.4 [R3+0x32000], R12 ;  /* 0x0320000c03007844 */ /* 0x0007e40000004200 */
[--C-:B---3--:R-:W-:Y:S02]  /*d490*/  HADD2.F32 R13, -RZ, R4.reuse.H0_H0 ;  /* 0x20000004ff0d7230 */ /* 0x108fe40000004100 */
[----:B------:R-:W-:-:S03]  /*d4a0*/  HADD2.F32 R12, -RZ, R4.H1_H1 ;  /* 0x30000004ff0c7230 */ /* 0x000fc60000004100 */
[-C--:B------:R-:W-:Y:S01]  /*d4b0*/  FFMA R32, R13, R0.reuse, R32 ;  /* 0x000000000d207223 */ /* 0x080fe20000000020 */
[--C-:B------:R-:W-:Y:S02]  /*d4c0*/  HADD2.F32 R13, -RZ, R5.reuse.H0_H0 ;  /* 0x20000005ff0d7230 */ /* 0x100fe40000004100 */
[-C--:B------:R-:W-:Y:S01]  /*d4d0*/  FFMA R33, R12, R0.reuse, R33 ;  /* 0x000000000c217223 */ /* 0x080fe20000000021 */
[----:B------:R-:W-:Y:S02]  /*d4e0*/  HADD2.F32 R12, -RZ, R5.H1_H1 ;  /* 0x30000005ff0c7230 */ /* 0x000fe40000004100 */
[-C--:B------:R-:W-:Y:S01]  /*d4f0*/  FFMA R34, R13, R0.reuse, R34 ;  /* 0x000000000d227223 */ /* 0x080fe20000000022 */
[--C-:B------:R-:W-:Y:S02]  /*d500*/  HADD2.F32 R13, -RZ, R6.reuse.H0_H0 ;  /* 0x20000006ff0d7230 */ /* 0x100fe40000004100 */
[----:B------:R-:W-:Y:S01]  /*d510*/  FFMA R35, R12, R0, R35 ;  /* 0x000000000c237223 */ /* 0x000fe20000000023 */
[----:B------:R-:W-:-:S02]  /*d520*/  HADD2.F32 R12, -RZ, R6.H1_H1 ;  /* 0x30000006ff0c7230 */ /* 0x000fc40000004100 */
[-C--:B------:R-:W-:Y:S01]  /*d530*/  FFMA R36, R13, R0.reuse, R36 ;  /* 0x000000000d247223 */ /* 0x080fe20000000024 */
[--C-:B------:R-:W-:Y:S02]  /*d540*/  HADD2.F32 R13, -RZ, R7.reuse.H0_H0 ;  /* 0x20000007ff0d7230 */ /* 0x100fe40000004100 */
[-C--:B------:R-:W-:Y:S01]  /*d550*/  FFMA R14, R12, R0.reuse, R37 ;  /* 0x000000000c0e7223 */ /* 0x080fe20000000025 */
[----:B------:R-:W-:Y:S02]  /*d560*/  HADD2.F32 R12, -RZ, R7.H1_H1 ;  /* 0x30000007ff0c7230 */ /* 0x000fe40000004100 */
[----:B------:R-:W-:Y:S01]  /*d570*/  FFMA R38, R13, R0, R38 ;  /* 0x000000000d267223 */ /* 0x000fe20000000026 */
[----:B------:R-:W-:Y:S02]  /*d580*/  F2FP.F16.F32.PACK_AB R13, R35, R34 ;  /* 0x00000022230d723e */ /* 0x000fe400000000ff */
[----:B------:R-:W-:Y:S01]  /*d590*/  FFMA R15, R12, R0, R39 ;  /* 0x000000000c0f7223 */ /* 0x000fe20000000027 */
[----:B------:R-:W-:-:S02]  /*d5a0*/  F2FP.F16.F32.PACK_AB R12, R33, R32 ;  /* 0x00000020210c723e */ /* 0x000fc400000000ff */
[----:B------:R-:W-:Y:S02]  /*d5b0*/  F2FP.F16.F32.PACK_AB R14, R14, R36 ;  /* 0x000000240e0e723e */ /* 0x000fe400000000ff */
[----:B------:R-:W-:-:S05]  /*d5c0*/  F2FP.F16.F32.PACK_AB R15, R15, R38 ;  /* 0x000000260f0f723e */ /* 0x000fca00000000ff */
        /* <DEDUP_REMOVED lines=11> */
[----:B------:R-:W-:Y:S02]  /*d680*/  UIADD3 UR9, UR45, 0xc0, URZ ;  /* 0x000000c02d097890 */ /* 0x000fe4000fffe03f */
[----:B------:R-:W-:Y:S01]  /*d690*/  UIADD3 UR8, UR43, 0x33000, URZ ;  /* 0x000330002b087890 */ /* 0x000fe2000fffe03f */
[----:B------:R-:W-:Y:S01]  /*d6a0*/  UMOV UR6, UR46 ;  /* 0x0000002e00067c82 */ /* 0x000fe20008000000 */
[----:B------:R-:W-:-:S03]  /*d6b0*/  UMOV UR10, UR46 ;  /* 0x0000002e000a7c82 */ /* 0x000fc60008000000 */
[----:B------:R2:W-:Y:S04]  /*d6c0*/  UTMASTG.2D [UR4], [UR58] ;  /* 0x000000043a0073b5 */ /* 0x0005e80008008000 */
[----:B------:R2:W-:Y:S01]  /*d6d0*/  UTMASTG.2D [UR8], [UR58] ;  /* 0x000000083a0073b5 */ /* 0x0005e20008008000 */
[----:B------:R0:W-:Y:S01]  /*d6e0*/  UTMACMDFLUSH ;  /* 0x00000000000079b7 */ /* 0x0001e20000000000 */
[----:B--2---:R-:W-:-:S04]  /*d6f0*/  DEPBAR.LE SB0, 0x1 ;  /* 0x000080400000791a */ /* 0x004fc80000000000 */
.L_x_67:
[----:B------:R-:W-:Y:S05]  /*d700*/  BSYNC B0 ;  /* 0x0000000000007941 */ /* 0x000fea0003800000 */
.L_x_66:
[----:B------:R-:W-:Y:S06]  /*d710*/  BAR.SYNC.DEFER_BLOCKING 0x1, 0x100 ;  /* 0x0044000000007b1d */ /* 0x000fec0000010000 */
[----:B------:R-:W-:Y:S05]  /*d720*/  @!P1 BRA `(.L_x_68) ;  /* 0x0000000000049947 */ /* 0x000fea0003800000 */
[----:B------:R-:W-:Y:S01]  /*d730*/  BPT.TRAP 0x1 ;  /* 0x000000040000795c */ /* 0x000fe20000300000 */
.L_x_68:
[----:B------:R-:W-:-:S04]  /*d740*/  ULEA UR4, UR60, UR43, 0x3 ;  /* 0x0000002b3c047291 */ /* 0x000fc8000f8e183f */
[----:B------:R-:W-:-:S04]  /*d750*/  UIADD3 UR4, UR4, 0x384d0, URZ ;  /* 0x000384d004047890 */ /* 0x000fc8000fffe03f */
[----:B------:R-:W-:-:S09]  /*d760*/  UPRMT UR4, UR42, 0x654, UR4 ;  /* 0x000006542a047896 */ /* 0x000fd20008000004 */
[----:B------:R-:W-:Y:S01]  /*d770*/  SYNCS.ARRIVE.TRANS64.RED.A1T0 RZ, [UR4], RZ ;  /* 0x000000ffffff79a7 */ /* 0x000fe20008100404 */
[----:B------:R-:W-:Y:S05]  /*d780*/  @!P1 BRA `(.L_x_69) ;  /* 0x0000000000049947 */ /* 0x000fea0003800000 */
[----:B------:R-:W-:Y:S01]  /*d790*/  BPT.TRAP 0x1 ;  /* 0x000000040000795c */ /* 0x000fe20000300000 */
.L_x_69:
[----:B------:R-:W2:Y:S02]  /*d7a0*/  SYNCS.PHASECHK.TRANS64.TRYWAIT P3, [UR43+0x384c0], R157 ;  /* 0x0384c09dff0075a7 */ /* 0x000ea4000806016b */
[----:B--2---:R-:W-:Y:S05]  /*d7b0*/  @!P3 BRA `(.L_x_70) ;  /* 0x000000cc0094b947 */ /* 0x004fea0003800000 */
.L_x_355:
[----:B-1----:R-:W2:Y:S04]  /*d7c0*/  LDL.LU R12, [R1+0x40] ;  /* 0x00004000010c7983 */ /* 0x002ea80000300800 */
[----:B------:R-:W3:Y:S04]  /*d7d0*/  LDL.LU R30, [R1+0x44] ;  /* 0x00004400011e7983 */ /* 0x000ee80000300800 */
[----:B------:R-:W4:Y:S04]  /*d7e0*/  LDL.LU R15, [R1+0x48] ;  /* 0x00004800010f7983 */ /* 0x000f280000300800 */
[----:B------:R-:W5:Y:S04]  /*d7f0*/  LDL.LU R29, [R1+0x4c] ;  /* 0x00004c00011d7983 */ /* 0x000f680000300800 */
        /* <DEDUP_REMOVED lines=11> */
[----:B------:R-:W5:Y:S01]  /*d8b0*/  LDL.LU R20, [R1+0x7c] ;  /* 0x00007c0001147983 */ /* 0x000f620000300800 */
[----:B------:R-:W-:Y:S05]  /*d8c0*/  @P0 WARPSYNC.ALL ;  /* 0x0000000000000948 */ /* 0x000fea0003800000 */
[----:B------:R-:W1:Y:S04]  /*d8d0*/  @P0 LDSM.16.MT88.4 R8, [R3+0x34000] ;  /* 0x034000000308083b */ /* 0x000e680000004200 */
[----:B------:R-:W5:Y:S01]  /*d8e0*/  @P0 LDSM.16.MT88.4 R4, [R3+0x34800] ;  /* 0x034800000304083b */ /* 0x000f620000004200 */
[----:B------:R-:W-:Y:S05]  /*d8f0*/  WARPSYNC.ALL ;  /* 0x0000000000007948 */ /* 0x000fea0003800000 */
[----:B------:R-:W-:Y:S01]  /*d900*/  BSSY B0, `(.L_x_71) ;  /* 0x000004d000007945 */ /* 0x000fe20003800000 */
[----:B--2---:R-:W-:Y:S01]  /*d910*/  FMUL R13, R12, R2 ;  /* 0x000000020c0d7220 */ /* 0x004fe20000400000 */
[----:B-1----:R-:W-:-:S05]  /*d920*/  HADD2.F32 R12, -RZ, R8.H0_H0 ;  /* 0x20000008ff0c7230 */ /* 0x002fca0000004100 */
[----:B------:R-:W-:Y:S01]  /*d930*/  FFMA R14, R12, R0, R13 ;  /* 0x000000000c0e7223 */ /* 0x000fe2000000000d */
[----:B------:R-:W-:Y:S02]  /*d940*/  HADD2.F32 R12, -RZ, R8.H1_H1 ;  /* 0x30000008ff0c7230 */ /* 0x000fe40000004100 */
[----:B---3--:R-:W-:-:S04]  /*d950*/  FMUL R13, R30, R2 ;  /* 0x000000021e0d7220 */ /* 0x008fc80000400000 */
[----:B------:R-:W-:Y:S01]  /*d960*/  FFMA R12, R12, R0, R13 ;  /* 0x000000000c0c7223 */ /* 0x000fe2000000000d */
[----:B------:R-:W-:-:S04]  /*d970*/  HADD2.F32 R13, -RZ, R9.H0_H0 ;  /* 0x20000009ff0d7230 */ /* 0x000fc80000004100 */
[----:B------:R-:W-:Y:S01]  /*d980*/  F2FP.F16.F32.PACK_AB R12, R12, R14 ;  /* 0x0000000e0c0c723e */ /* 0x000fe200000000ff */
[----:B----4-:R-:W-:-:S04]  /*d990*/  FMUL R14, R15, R2 ;  /* 0x000000020f0e7220 */ /* 0x010fc80000400000 */
[----:B------:R-:W-:Y:S01]  /*d9a0*/  FFMA R15, R13, R0, R14 ;  /* 0x000000000d0f7223 */ /* 0x000fe2000000000e */
[----:B------:R-:W-:Y:S02]  /*d9b0*/  HADD2.F32 R13, -RZ, R9.H1_H1 ;  /* 0x30000009ff0d7230 */ /* 0x000fe40000004100 */
[----:B-----5:R-:W-:-:S04]  /*d9c0*/  FMUL R14, R29, R2 ;  /* 0x000000021d0e7220 */ /* 0x020fc80000400000 */
[----:B------:R-:W-:Y:S01]  /*d9d0*/  FFMA R13, R13, R0, R14 ;  /* 0x000000000d0d7223 */ /* 0x000fe2000000000e */
[----:B------:R-:W-:Y:S02]  /*d9e0*/  HADD2.F32 R14, -RZ, R10.H0_H0 ;  /* 0x2000000aff0e7230 */ /* 0x000fe40000004100 */
[-C--:B------:R-:W-:Y:S02]  /*d9f0*/  FMUL R19, R19, R2.reuse ;  /* 0x0000000213137220 */ /* 0x080fe40000400000 */
[----:B------:R-:W-:Y:S01]  /*da00*/  F2FP.F16.F32.PACK_AB R13, R13, R15 ;  /* 0x0000000f0d0d723e */ /* 0x000fe200000000ff */
[----:B------:R-:W-:-:S04]  /*da10*/  FMUL R15, R18, R2 ;  /* 0x00000002120f7220 */ /* 0x000fc80000400000 */
[----:B------:R-:W-:Y:S01]  /*da20*/  FFMA R18, R14, R0, R15 ;  /* 0x000000000e127223 */ /* 0x000fe2000000000f */
[----:B------:R-:W-:Y:S02]  /*da30*/  HADD2.F32 R14, -RZ, R10.H1_H1 ;  /* 0x3000000aff0e7230 */ /* 0x000fe40000004100 */
[----:B------:R-:W-:-:S04]  /*da40*/  FMUL R15, R17, R2 ;  /* 0x00000002110f7220 */ /* 0x000fc80000400000 */
[----:B------:R-:W-:Y:S01]  /*da50*/  FFMA R17, R14, R0, R15 ;  /* 0x000000000e117223 */ /* 0x000fe2000000000f */
[----:B------:R-:W-:Y:S02]  /*da60*/  HADD2.F32 R14, -RZ, R11.H0_H0 ;  /* 0x2000000bff0e7230 */ /* 0x000fe40000004100 */
[----:B------:R-:W-:-:S04]  /*da70*/  FMUL R15, R16, R2 ;  /* 0x00000002100f7220 */ /* 0x000fc80000400000 */
[----:B------:R-:W-:Y:S01]  /*da80*/  FFMA R16, R14, R0, R15 ;  /* 0x000000000e107223 */ /* 0x000fe2000000000f */
[----:B------:R-:W-:Y:S02]  /*da90*/  HADD2.F32 R14, -RZ, R11.H1_H1 ;  /* 0x3000000bff0e7230 */ /* 0x000fe40000004100 */
[----:B------:R-:W-:-:S04]  /*daa0*/  FMUL R15, R28, R2 ;  /* 0x000000021c0f7220 */ /* 0x000fc80000400000 */
[----:B------:R-:W-:Y:S01]  /*dab0*/  FFMA R15, R14, R0, R15 ;  /* 0x000000000e0f7223 */ /* 0x000fe2000000000f */
[----:B------:R-:W-:Y:S01]  /*dac0*/  F2FP.F16.F32.PACK_AB R14, R17, R18 ;  /* 0x00000012110e723e */ /* 0x000fe200000000ff */
[--C-:B------:R-:W-:Y:S02]  /*dad0*/  HADD2.F32 R18, -RZ, R6.reuse.H0_H0 ;  /* 0x20000006ff127230 */ /* 0x100fe40000004100 */
[----:B------:R-:W-:Y:S01]  /*dae0*/  HADD2.F32 R17, -RZ, R6.H1_H1 ;  /* 0x30000006ff117230 */ /* 0x000fe20000004100 */
[----:B------:R-:W-:Y:S01]  /*daf0*/  F2FP.F16.F32.PACK_AB R15, R15, R16 ;  /* 0x000000100f0f723e */ /* 0x000fe200000000ff */
[----:B------:R-:W-:-:S04]  /*db00*/  HADD2.F32 R16, -RZ, R5.H0_H0 ;  /* 0x20000005ff107230 */ /* 0x000fc80000004100 */
[----:B------:R1:W-:Y:S02]  /*db10*/  STSM.16.MT88.4 [R3+0x34000], R12 ;  /* 0x0340000c03007844 */ /* 0x0003e40000004200 */
[--C-:B-1----:R-:W-:Y:S02]  /*db20*/  HADD2.F32 R14, -RZ, R4.reuse.H0_H0 ;  /* 0x20000004ff0e7230 */ /* 0x102fe40000004100 */
[----:B------:R-:W-:Y:S01]  /*db30*/  FMUL R12, R27, R2 ;  /* 0x000000021b0c7220 */ /* 0x000fe20000400000 */
[----:B------:R-:W-:Y:S02]  /*db40*/  HADD2.F32 R13, -RZ, R4.H1_H1 ;  /* 0x30000004ff0d7230 */ /* 0x000fe40000004100 */
[----:B------:R-:W-:Y:S02]  /*db50*/  HADD2.F32 R15, -RZ, R5.H1_H1 ;  /* 0x30000005ff0f7230 */ /* 0x000fe40000004100 */
[----:B------:R-:W-:Y:S01]  /*db60*/  FFMA R19, R14, R0, R19 ;  /* 0x000000000e137223 */ /* 0x000fe20000000013 */
[----:B------:R-:W-:Y:S01]  /*db70*/  FMUL R14, R26, R2 ;  /* 0x000000021a0e7220 */ /* 0x000fe20000400000 */
[----:B------:R-:W-:Y:S01]  /*db80*/  FFMA R12, R13, R0, R12 ;  /* 0x000000000d0c7223 */ /* 0x000fe2000000000c */
[----:B------:R-:W-:-:S02]  /*db90*/  FMUL R13, R25, R2 ;  /* 0x00000002190d7220 */ /* 0x000fc40000400000 */
[----:B------:R-:W-:Y:S01]  /*dba0*/  FFMA R14, R16, R0, R14 ;  /* 0x00000000100e7223 */ /* 0x000fe2000000000e */
[----:B------:R-:W-:Y:S01]  /*dbb0*/  FMUL R16, R24, R2 ;  /* 0x0000000218107220 */ /* 0x000fe20000400000 */
[----:B------:R-:W-:Y:S01]  /*dbc0*/  FFMA R13, R15, R0, R13 ;  /* 0x000000000f0d7223 */ /* 0x000fe2000000000d */
[----:B------:R-:W-:Y:S01]  /*dbd0*/  FMUL R15, R22, R2 ;  /* 0x00000002160f7220 */ /* 0x000fe20000400000 */
[----:B------:R-:W-:Y:S01]  /*dbe0*/  F2FP.F16.F32.PACK_AB R12, R12, R19 ;  /* 0x000000130c0c723e */ /* 0x000fe200000000ff */
[----:B------:R-:W-:Y:S01]  /*dbf0*/  FFMA R16, R18, R0, R16 ;  /* 0x0000000012107223 */ /* 0x000fe20000000010 */
[----:B------:R-:W-:Y:S01]  /*dc00*/  FMUL R18, R20, R2 ;  /* 0x0000000214127220 */ /* 0x000fe20000400000 */
[----:B------:R-:W-:Y:S01]  /*dc10*/  FFMA R15, R17, R0, R15 ;  /* 0x00000000110f7223 */ /* 0x000fe2000000000f */
[----:B------:R-:W-:Y:S01]  /*dc20*/  FMUL R17, R21, R2 ;  /* 0x0000000215117220 */ /* 0x000fe20000400000 */
[--C-:B------:R-:W-:Y:S01]  /*dc30*/  HADD2.F32 R21, -RZ, R7.reuse.H0_H0 ;  /* 0x20000007ff157230 */ /* 0x100fe20000004100 */
[----:B------:R-:W-:Y:S01]  /*dc40*/  F2FP.F16.F32.PACK_AB R13, R13, R14 ;  /* 0x0000000e0d0d723e */ /* 0x000fe200000000ff */
[----:B------:R-:W-:Y:S01]  /*dc50*/  HADD2.F32 R20, -RZ, R7.H1_H1 ;  /* 0x30000007ff147230 */ /* 0x000fe20000004100 */
[----:B------:R-:W-:-:S02]  /*dc60*/  F2FP.F16.F32.PACK_AB R14, R15, R16 ;  /* 0x000000100f0e723e */ /* 0x000fc400000000ff */
[-C--:B------:R-:W-:Y:S02]  /*dc70*/  FFMA R17, R21, R0.reuse, R17 ;  /* 0x0000000015117223 */ /* 0x080fe40000000011 */
[----:B------:R-:W-:-:S05]  /*dc80*/  FFMA R18, R20, R0, R18 ;  /* 0x0000000014127223 */ /* 0x000fca0000000012 */
        /* <DEDUP_REMOVED lines=20> */
.L_x_72:
[----:B------:R-:W-:Y:S05]  /*ddd0*/  BSYNC B0 ;  /* 0x0000000000007941 */ /* 0x000fea0003800000 */
.L_x_71:
[----:B------:R-:W-:Y:S06]  /*dde0*/  BAR.SYNC.DEFER_BLOCKING 0x1, 0x100 ;  /* 0x0044000000007b1d */ /* 0x000fec0000010000 */
[----:B------:R-:W-:Y:S05]  /*ddf0*/  @!P1 BRA `(.L_x_73) ;  /* 0x0000000000049947 */ /* 0x000fea0003800000 */
[----:B------:R-:W-:Y:S01]  /*de00*/  BPT.TRAP 0x1 ;  /* 0x000000040000795c */ /* 0x000fe20000300000 */
.L_x_73:
[----:B------:R-:W-:-:S04]  /*de10*/  UIADD3 UR60, UR60, 0x1, URZ ;  /* 0x000000013c3c7890 */ /* 0x000fc8000fffe03f */
[----:B------:R-:W-:-:S04]  /*de20*/  UISETP.NE.AND UP0, UPT, UR60, 0x4, UPT ;  /* 0x000000043c00788c */ /* 0x000fc8000bf05270 */
[----:B------:R-:W-:-:S04]  /*de30*/  USEL UR60, UR60, URZ, UP0 ;  /* 0x0000003f3c3c7287 */ /* 0x000fc80008000000 */
[----:B------:R-:W-:-:S04]  /*de40*/  ULEA UR4, UR60, UR43, 0x3 ;  /* 0x0000002b3c047291 */ /* 0x000fc8000f8e183f */
[----:B------:R-:W-:-:S04]  /*de50*/  UIADD3 UR4, UR4, 0x384d0, URZ ;  /* 0x000384d004047890 */ /* 0x000fc8000fffe03f */
[----:B------:R-:W-:-:S09]  /*de60*/  UPRMT UR4, UR42, 0x654, UR4 ;  /* 0x000006542a047896 */ /* 0x000fd20008000004 */
[----:B------:R-:W-:Y:S01]  /*de70*/  SYNCS.ARRIVE.TRANS64.RED.A1T0 RZ, [UR4], RZ ;  /* 0x000000ffffff79a7 */ /* 0x000fe20008100404 */
[----:B------:R-:W-:Y:S05]  /*de80*/  @!P1 BRA `(.L_x_74) ;  /* 0x0000000000049947 */ /* 0x000fea0003800000 */
[----:B------:R-:W-:Y:S01]  /*de90*/  BPT.TRAP 0x1 ;  /* 0x000000040000795c */ /* 0x000fe20000300000 */
.L_x_74:
[----:B------:R-:W2:Y:S02]  /*dea0*/  SYNCS.PHASECHK.TRANS64.TRYWAIT P3, [UR43+0x384c8], R157 ;  /* 0x0384c89dff0075a7 */ /* 0x000ea4000806016b */
[----:B--2---:R-:W-:Y:S05]  /*deb0*/  @!P3 BRA `(.L_x_75) ;  /* 0x000000c400ecb947 */ /* 0x004fea0003800000 */
.L_x_356:
[----:B------:R-:W-:Y:S05]  /*dec0*/  @P0 WARPSYNC.ALL ;  /* 0x0000000000000948 */ /* 0x000fea0003800000 */
[----:B------:R-:W2:Y:S01]  /*ded0*/  @P0 LDSM.16.MT88.4 R8, [R3+0x36000] ;  /* 0x036000000308083b */ /* 0x000ea20000004200 */
[-C--:B-1----:R-:W-:Y:S01]  /*dee0*/  FMUL R13, R40, R2.reuse ;  /* 0x00000002280d7220 */ /* 0x082fe20000400000 */
[-C--:B------:R-:W-:Y:S01]  /*def0*/  FMUL R15, R42, R2.reuse ;  /* 0x000000022a0f7220 */ /* 0x080fe20000400000 */
[-C--:B------:R-:W-:Y:S01]  /*df00*/  FMUL R17, R44, R2.reuse ;  /* 0x000000022c117220 */ /* 0x080fe20000400000 */
[----:B------:R-:W1:Y:S01]  /*df10*/  @P0 LDSM.16.MT88.4 R4, [R3+0x36800] ;  /* 0x036800000304083b */ /* 0x000e620000004200 */
[-C--:B------:R-:W-:Y:S01]  /*df20*/  FMUL R19, R46, R2.reuse ;  /* 0x000000022e137220 */ /* 0x080fe20000400000 */
[-C--:B------:R-:W-:Y:S01]  /*df30*/  FMUL R47, R47, R2.reuse ;  /* 0x000000022f2f7220 */ /* 0x080fe20000400000 */
[-C--:B------:R-:W-:Y:S01]  /*df40*/  FMUL R49, R49, R2.reuse ;  /* 0x0000000231317220 */ /* 0x080fe20000400000 */
[----:B------:R-:W-:Y:S05]  /*df50*/  WARPSYNC.ALL ;  /* 0x0000000000007948 */ /* 0x000fea0003800000 */
[-C--:B------:R-:W-:Y:S01]  /*df60*/  FMUL R51, R51, R2.reuse ;  /* 0x0000000233337220 */ /* 0x080fe20000400000 */
[-C--:B------:R-:W-:Y:S01]  /*df70*/  FMUL R53, R53, R2.reuse ;  /* 0x0000000235357220 */ /* 0x080fe20000400000 */
[----:B------:R-:W-:Y:S01]  /*df80*/  FMUL R55, R55, R2 ;  /* 0x0000000237377220 */ /* 0x000fe20000400000 */
[----:B------:R-:W-:Y:S01]  /*df90*/  BSSY B0, `(.L_x_76) ;  /* 0x0000044000007945 */ /* 0x000fe20003800000 */
[----:B--2---:R-:W-:-:S02]  /*dfa0*/  HADD2.F32 R12, -RZ, R8.H0_H0 ;  /* 0x20000008ff0c7230 */ /* 0x004fc40000004100 */
[----:B------:R-:W-:Y:S02]  /*dfb0*/  HADD2.F32 R14, -RZ, R8.H1_H1 ;  /* 0x30000008ff0e7230 */ /* 0x000fe40000004100 */
[----:B------:R-:W-:Y:S02]  /*dfc0*/  HADD2.F32 R16, -RZ, R9.H1_H1 ;  /* 0x30000009ff107230 */ /* 0x000fe40000004100 */
[----:B------:R-:W-:Y:S01]  /*dfd0*/  FFMA R12, R12, R0, R13 ;  /* 0x000000000c0c7223 */ /* 0x000fe2000000000d */
[----:B------:R-:W-:Y:S01]  /*dfe0*/  FMUL R13, R41, R2 ;  /* 0x00000002290d7220 */ /* 0x000fe20000400000 */
[----:B------:R-:W-:Y:S02]  /*dff0*/  HADD2.F32 R18, -RZ, R10.H1_H1 ;  /* 0x3000000aff127230 */ /* 0x000fe40000004100 */
[----:B------:R-:W-:Y:S02]  /*e000*/  HADD2.F32 R20, -RZ, R11.H1_H1 ;  /* 0x3000000bff147230 */ /* 0x000fe40000004100 */
[----:B------:R-:W-:Y:S01]  /*e010*/  FFMA R13, R14, R0, R13 ;  /* 0x000000000e0d7223 */ /* 0x000fe2000000000d */
[----:B------:R-:W-:-:S02]  /*e020*/  HADD2.F32 R14, -RZ, R9.H0_H0 ;  /* 0x20000009ff0e7230 */ /* 0x000fc40000004100 */
[----:B------:R-:W-:Y:S02]  /*e030*/  FFMA R47, R20, R0, R47 ;  /* 0x00000000142f7223 */ /* 0x000fe4000000002f */
[----:B------:R-:W-:Y:S01]  /*e040*/  F2FP.F16.F32.PACK_AB R12, R13, R12 ;  /* 0x0000000c0d0c723e */ /* 0x000fe200000000ff */
[----:B------:R-:W-:Y:S01]  /*e050*/  FFMA R14, R14, R0, R15 ;  /* 0x000000000e0e7223 */ /* 0x000fe2000000000f */
[----:B------:R-:W-:Y:S01]  /*e060*/  FMUL R15, R43, R2 ;  /* 0x000000022b0f7220 */ /* 0x000fe20000400000 */
[----:B-1----:R-:W-:-:S03]  /*e070*/  HADD2.F32 R20, -RZ, R5.H1_H1 ;  /* 0x30000005ff147230 */ /* 0x002fc60000004100 */
[----:B------:R-:W-:Y:S01]  /*e080*/  FFMA R15, R16, R0, R15 ;  /* 0x00000000100f7223 */ /* 0x000fe2000000000f */
[----:B------:R-:W-:-:S04]  /*e090*/  HADD2.F32 R16, -RZ, R10.H0_H0 ;  /* 0x2000000aff107230 */ /* 0x000fc80000004100 */
[----:B------:R-:W-:Y:S01]  /*e0a0*/  F2FP.F16.F32.PACK_AB R13, R15, R14 ;  /* 0x0000000e0f0d723e */ /* 0x000fe200000000ff */
[----:B------:R-:W-:Y:S01]  /*e0b0*/  FFMA R16, R16, R0, R17 ;  /* 0x0000000010107223 */ /* 0x000fe20000000011 */
[----:B------:R-:W-:-:S04]  /*e0c0*/  FMUL R17, R45, R2 ;  /* 0x000000022d117220 */ /* 0x000fc80000400000 */
[----:B------:R-:W-:Y:S01]  /*e0d0*/  FFMA R17, R18, R0, R17 ;  /* 0x0000000012117223 */ /* 0x000fe20000000011 */
[----:B------:R-:W-:-:S04]  /*e0e0*/  HADD2.F32 R18, -RZ, R11.H0_H0 ;  /* 0x2000000bff127230 */ /* 0x000fc80000004100 */
[----:B------:R-:W-:Y:S01]  /*e0f0*/  F2FP.F16.F32.PACK_AB R14, R17, R16 ;  /* 0x00000010110e723e */ /* 0x000fe200000000ff */
[----:B------:R-:W-:Y:S01]  /*e100*/  FFMA R18, R18, R0, R19 ;  /* 0x0000000012127223 */ /* 0x000fe20000000013 */
[--C-:B------:R-:W-:Y:S02]  /*e110*/  HADD2.F32 R16, -RZ, R4.reuse.H0_H0 ;  /* 0x20000004ff107230 */ /* 0x100fe40000004100 */
[-C--:B------:R-:W-:Y:S01]  /*e120*/  FMUL R17, R48, R2.reuse ;  /* 0x0000000230117220 */ /* 0x080fe20000400000 */
[----:B------:R-:W-:Y:S01]  /*e130*/  FMUL R19, R50, R2 ;  /* 0x0000000232137220 */ /* 0x000fe20000400000 */
[----:B------:R-:W-:Y:S01]  /*e140*/  F2FP.F16.F32.PACK_AB R15, R47, R18 ;  /* 0x000000122f0f723e */ /* 0x000fe200000000ff */
[----:B------:R-:W-:Y:S02]  /*e150*/  HADD2.F32 R18, -RZ, R4.H1_H1 ;  /* 0x30000004ff127230 */ /* 0x000fe40000004100 */
[-C--:B------:R-:W-:Y:S02]  /*e160*/  FFMA R16, R16, R0.reuse, R17 ;  /* 0x0000000010107223 */ /* 0x080fe40000000011 */
[----:B------:R1:W-:Y:S01]  /*e170*/  STSM.16.MT88.4 [R3+0x36000], R12 ;  /* 0x0360000c03007844 */ /* 0x0003e20000004200 */
[----:B------:R-:W-:Y:S01]  /*e180*/  FFMA R17, R18, R0, R49 ;  /* 0x0000000012117223 */ /* 0x000fe20000000031 */
[----:B------:R-:W-:-:S02]  /*e190*/  HADD2.F32 R18, -RZ, R5.H0_H0 ;  /* 0x20000005ff127230 */ /* 0x000fc40000004100 */
[--C-:B-1----:R-:W-:Y:S02]  /*e1a0*/  HADD2.F32 R12, -RZ, R6.reuse.H0_H0 ;  /* 0x20000006ff0c7230 */ /* 0x102fe40000004100 */
[----:B------:R-:W-:Y:S01]  /*e1b0*/  FMUL R15, R52, R2 ;  /* 0x00000002340f7220 */ /* 0x000fe20000400000 */
[-C--:B------:R-:W-:Y:S01]  /*e1c0*/  FFMA R13, R18, R0.reuse, R19 ;  /* 0x00000000120d7223 */ /* 0x080fe20000000013 */
[-C--:B------:R-:W-:Y:S01]  /*e1d0*/  FFMA R14, R20, R0.reuse, R51 ;  /* 0x00000000140e7223 */ /* 0x080fe20000000033 */
[----:B------:R-:W-:Y:S02]  /*e1e0*/  HADD2.F32 R18, -RZ, R6.H1_H1 ;  /* 0x30000006ff127230 */ /* 0x000fe40000004100 */
[----:B------:R-:W-:Y:S01]  /*e1f0*/  FFMA R15, R12, R0, R15 ;  /* 0x000000000c0f7223 */ /* 0x000fe2000000000f */
[--C-:B------:R-:W-:Y:S02]  /*e200*/  HADD2.F32 R12, -RZ, R7.reuse.H0_H0 ;  /* 0x20000007ff0c7230 */ /* 0x100fe40000004100 */
[----:B------:R-:W-:Y:S01]  /*e210*/  FMUL R19, R54, R2 ;  /* 0x0000000236137220 */ /* 0x000fe20000400000 */
[----:B------:R-:W-:-:S02]  /*e220*/  HADD2.F32 R20, -RZ, R7.H1_H1 ;  /* 0x30000007ff147230 */ /* 0x000fc40000004100 */
[-C--:B------:R-:W-:Y:S01]  /*e230*/  FFMA R18, R18, R0.reuse, R53 ;  /* 0x0000000012127223 */ /* 0x080fe20000000035 */
[----:B------:R-:W-:Y:S01]  /*e240*/  F2FP.F16.F32.PACK_AB R13, R14, R13 ;  /* 0x0000000d0e0d723e */ /* 0x000fe200000000ff */
[----:B------:R-:W-:Y:S01]  /*e250*/  FFMA R19, R12, R0, R19 ;  /* 0x000000000c137223 */ /* 0x000fe20000000013 */
[----:B------:R-:W-:Y:S01]  /*e260*/  F2FP.F16.F32.PACK_AB R12, R17, R16 ;  /* 0x00000010110c723e */ /* 0x000fe200000000ff */
[----:B------:R-:W-:Y:S01]  /*e270*/  FFMA R20, R20, R0, R55 ;  /* 0x0000000014147223 */ /* 0x000fe20000000037 */
[----:B------:R-:W-:-:S04]  /*e280*/  F2FP.F16.F32.PACK_AB R14, R18, R15 ;  /* 0x0000000f120e723e */ /* 0x000fc800000000ff */
        /* <DEDUP_REMOVED lines=20> */
.L_x_77:
[----:B------:R-:W-:Y:S05]  /*e3d0*/  BSYNC B0 ;  /* 0x0000000000007941 */ /* 0x000fea0003800000 */
.L_x_76:
[----:B------:R-:W-:Y:S06]  /*e3e0*/  BAR.SYNC.DEFER_BLOCKING 0x1, 0x100 ;  /* 0x0044000000007b1d */ /* 0x000fec0000010000 */
[----:B------:R-:W-:Y:S05]  /*e3f0*/  @!P1 BRA `(.L_x_78) ;  /* 0x0000000000049947 */ /* 0x000fea0003800000 */
[----:B------:R-:W-:Y:S01]  /*e400*/  BPT.TRAP 0x1 ;  /* 0x000000040000795c */ /* 0x000fe20000300000 */
.L_x_78:
        /* <DEDUP_REMOVED lines=9> */
.L_x_79:
[----:B------:R-:W-:-:S04]  /*e4a0*/  MOV R20, 0x1 ;  /* 0x0000000100147802 */ /* 0x000fc80000000f00 */
[----:B------:R-:W-:-:S04]  /*e4b0*/  SHF.L.U32 R20, R20, 0x1f, RZ ;  /* 0x0000001f14147819 */ /* 0x000fc800000006ff */
[----:B------:R-:W2:Y:S02]  /*e4c0*/  SYNCS.PHASECHK.TRANS64.TRYWAIT P3, [UR43+0x384b0], R20 ;  /* 0x0384b014ff0075a7 */ /* 0x000ea4000806016b */
[----:B--2---:R-:W-:Y:S05]  /*e4d0*/  @!P3 BRA `(.L_x_80) ;  /* 0x000000c0007cb947 */ /* 0x004fea0003800000 */
.L_x_357:
        /* <DEDUP_REMOVED lines=21> */
[----:B-1----:R-:W-:-:S02]  /*e630*/  HADD2.F32 R12, -RZ, R8.H0_H0 ;  /* 0x20000008ff0c7230 */ /* 0x002fc40000004100 */
[----:B------:R-:W-:Y:S02]  /*e640*/  HADD2.F32 R18, -RZ, R9.H1_H1 ;  /* 0x30000009ff127230 */ /* 0x000fe40000004100 */
[-C--:B--2---:R-:W-:Y:S01]  /*e650*/  FMUL R13, R13, R2.reuse ;  /* 0x000000020d0d7220 */ /* 0x084fe20000400000 */
[----:B---3--:R-:W-:-:S03]  /*e660*/  FMUL R15, R15, R2 ;  /* 0x000000020f0f7220 */ /* 0x008fc60000400000 */
[----:B------:R-:W-:Y:S01]  /*e670*/  FFMA R12, R12, R0, R13 ;  /* 0x000000000c0c7223 */ /* 0x000fe2000000000d */
[-C--:B----4-:R-:W-:Y:S01]  /*e680*/  FMUL R17, R16, R2.reuse ;  /* 0x0000000210117220 */ /* 0x090fe20000400000 */
[----:B------:R-:W-:Y:S02]  /*e690*/  HADD2.F32 R16, -RZ, R9.H0_H0 ;  /* 0x20000009ff107230 */ /* 0x000fe40000004100 */
[----:B-----5:R-:W-:Y:S01]  /*e6a0*/  FMUL R19, R14, R2 ;  /* 0x000000020e137220 */ /* 0x020fe20000400000 */
[----:B------:R-:W-:-:S05]  /*e6b0*/  HADD2.F32 R14, -RZ, R8.H1_H1 ;  /* 0x30000008ff0e7230 */ /* 0x000fca0000004100 */
[-C--:B------:R-:W-:Y:S01]  /*e6c0*/  FFMA R13, R14, R0.reuse, R15 ;  /* 0x000000000e0d7223 */ /* 0x080fe2000000000f */
[-C--:B------:R-:W-:Y:S01]  /*e6d0*/  FFMA R14, R16, R0.reuse, R17 ;  /* 0x00000000100e7223 */ /* 0x080fe20000000011 */
[----:B------:R-:W-:Y:S01]  /*e6e0*/  FFMA R15, R18, R0, R19 ;  /* 0x00000000120f7223 */ /* 0x000fe20000000013 */
[--C-:B------:R-:W-:Y:S02]  /*e6f0*/  HADD2.F32 R16, -RZ, R10.reuse.H0_H0 ;  /* 0x2000000aff107230 */ /* 0x100fe40000004100 */
[-C--:B------:R-:W-:Y:S01]  /*e700*/  FMUL R17, R33, R2.reuse ;  /* 0x0000000221117220 */ /* 0x080fe20000400000 */
[-C--:B------:R-:W-:Y:S01]  /*e710*/  FMUL R19, R22, R2.reuse ;  /* 0x0000000216137220 */ /* 0x080fe20000400000 */
[----:B------:R-:W-:Y:S02]  /*e720*/  HADD2.F32 R18, -RZ, R10.H1_H1 ;  /* 0x3000000aff127230 */ /* 0x000fe40000004100 */
[----:B------:R-:W-:Y:S01]  /*e730*/  FMUL R21, R21, R2 ;  /* 0x0000000215157220 */ /* 0x000fe20000400000 */
[----:B------:R-:W-:-:S02]  /*e740*/  HADD2.F32 R22, -RZ, R11.H0_H0 ;  /* 0x2000000bff167230 */ /* 0x000fc40000004100 */
[----:B------:R-:W-:Y:S01]  /*e750*/  FFMA R16, R16, R0, R17 ;  /* 0x0000000010107223 */ /* 0x000fe20000000011 */
[----:B------:R-:W-:Y:S01]  /*e760*/  F2FP.F16.F32.PACK_AB R12, R13, R12 ;  /* 0x0000000c0d0c723e */ /* 0x000fe200000000ff */
[----:B------:R-:W-:Y:S01]  /*e770*/  FFMA R17, R18, R0, R19 ;  /* 0x0000000012117223 */ /* 0x000fe20000000013 */
[----:B------:R-:W-:Y:S01]  /*e780*/  FMUL R19, R26, R2 ;  /* 0x000000021a137220 */ /* 0x000fe20000400000 */
[----:B------:R-:W-:Y:S01]  /*e790*/  FFMA R18, R22, R0, R21 ;  /* 0x0000000016127223 */ /* 0x000fe20000000015 */
[----:B------:R-:W-:Y:S02]  /*e7a0*/  HADD2.F32 R22, -RZ, R11.H1_H1 ;  /* 0x3000000bff167230 */ /* 0x000fe40000004100 */
[----:B------:R-:W-:Y:S01]  /*e7b0*/  FMUL R21, R25, R2 ;  /* 0x0000000219157220 */ /* 0x000fe20000400000 */
[--C-:B------:R-:W-:Y:S01]  /*e7c0*/  HADD2.F32 R26, -RZ, R4.reuse.H1_H1 ;  /* 0x30000004ff1a7230 */ /* 0x100fe20000004100 */
[----:B------:R-:W-:Y:S01]  /*e7d0*/  F2FP.F16.F32.PACK_AB R13, R15, R14 ;  /* 0x0000000e0f0d723e */ /* 0x000fe200000000ff */
[----:B------:R-:W-:Y:S01]  /*e7e0*/  FMUL R25, R24, R2 ;  /* 0x0000000218197220 */ /* 0x000fe20000400000 */
[----:B------:R-:W-:-:S02]  /*e7f0*/  HADD2.F32 R24, -RZ, R4.H0_H0 ;  /* 0x20000004ff187230 */ /* 0x000fc40000004100 */
[----:B------:R-:W-:Y:S01]  /*e800*/  FFMA R19, R22, R0, R19 ;  /* 0x0000000016137223 */ /* 0x000fe20000000013 */
[----:B------:R-:W-:Y:S01]  /*e810*/  F2FP.F16.F32.PACK_AB R14, R17, R16 ;  /* 0x00000010110e723e */ /* 0x000fe200000000ff */
[----:B------:R-:W-:Y:S01]  /*e820*/  FFMA R22, R26, R0, R25 ;  /* 0x000000001a167223 */ /* 0x000fe20000000019 */
[----:B------:R-:W-:Y:S01]  /*e830*/  FMUL R25, R29, R2 ;  /* 0x000000021d197220 */ /* 0x000fe20000400000 */
[----:B------:R-:W-:Y:S01]  /*e840*/  FFMA R21, R24, R0, R21 ;  /* 0x0000000018157223 */ /* 0x000fe20000000015 */
[--C-:B------:R-:W-:Y:S02]  /*e850*/  HADD2.F32 R24, -RZ, R5.reuse.H0_H0 ;  /* 0x20000005ff187230 */ /* 0x100fe40000004100 */
[----:B------:R-:W-:Y:S01]  /*e860*/  FMUL R27, R27, R2 ;  /* 0x000000021b1b7220 */ /* 0x000fe20000400000 */
[----:B------:R-:W-:Y:S01]  /*e870*/  HADD2.F32 R26, -RZ, R5.H1_H1 ;  /* 0x30000005ff1a7230 */ /* 0x000fe20000004100 */
[----:B------:R-:W-:Y:S01]  /*e880*/  F2FP.F16.F32.PACK_AB R15, R19, R18 ;  /* 0x00000012130f723e */ /* 0x000fe200000000ff */
[----:B------:R-:W-:Y:S01]  /*e890*/  FMUL R29, R28, R2 ;  /* 0x000000021c1d7220 */ /* 0x000fe20000400000 */
[----:B------:R-:W-:-:S02]  /*e8a0*/  HADD2.F32 R28, -RZ, R6.H0_H0 ;  /* 0x20000006ff1c7230 */ /* 0x000fc40000004100 */
[-C--:B------:R-:W-:Y:S01]  /*e8b0*/  FFMA R25, R24, R0.reuse, R25 ;  /* 0x0000000018197223 */ /* 0x080fe20000000019 */
[----:B------:R-:W-:Y:S01]  /*e8c0*/  FFMA R24, R26, R0, R27 ;  /* 0x000000001a187223 */ /* 0x000fe2000000001b */
[----:B------:R-:W-:Y:S02]  /*e8d0*/  HADD2.F32 R26, -RZ, R6.H1_H1 ;  /* 0x30000006ff1a7230 */ /* 0x000fe40000004100 */
[----:B------:R-:W-:Y:S01]  /*e8e0*/  FMUL R27, R32, R2 ;  /* 0x00000002201b7220 */ /* 0x000fe20000400000 */
[----:B------:R-:W-:Y:S01]  /*e8f0*/  FFMA R29, R28, R0, R29 ;  /* 0x000000001c1d7223 */ /* 0x000fe2000000001d */
[--C-:B------:R-:W-:Y:S02]  /*e900*/  HADD2.F32 R28, -RZ, R7.reuse.H0_H0 ;  /* 0x20000007ff1c7230 */ /* 0x100fe40000004100 */
[----:B------:R-:W-:Y:S01]  /*e910*/  FMUL R31, R31, R2 ;  /* 0x000000021f1f7220 */ /* 0x000fe20000400000 */
[----:B------:R-:W-:Y:S01]  /*e920*/  FFMA R26, R26, R0, R27 ;  /* 0x000000001a1a7223 */ /* 0x000fe2000000001b */
[----:B------:R-:W-:Y:S01]  /*e930*/  F2FP.F16.F32.PACK_AB R16, R22, R21 ;  /* 0x000000151610723e */ /* 0x000fe200000000ff */
[----:B------:R1:W-:Y:S01]  /*e940*/  STSM.16.MT88.4 [R3+0x30000], R12 ;  /* 0x0300000c03007844 */ /* 0x0003e20000004200 */
[----:B------:R-:W-:Y:S01]  /*e950*/  FMUL R33, R30, R2 ;  /* 0x000000021e217220 */ /* 0x000fe20000400000 */
[----:B------:R-:W-:-:S02]  /*e960*/  HADD2.F32 R30, -RZ, R7.H1_H1 ;  /* 0x30000007ff1e7230 */ /* 0x000fc40000004100 */
[-C--:B------:R-:W-:Y:S01]  /*e970*/  FFMA R31, R28, R0.reuse, R31 ;  /* 0x000000001c1f7223 */ /* 0x080fe2000000001f */
[----:B------:R-:W-:Y:S02]  /*e980*/  F2FP.F16.F32.PACK_AB R17, R24, R25 ;  /* 0x000000191811723e */ /* 0x000fe400000000ff */
[----:B------:R-:W-:Y:S01]  /*e990*/  F2FP.F16.F32.PACK_AB R18, R26, R29 ;  /* 0x0000001d1a12723e */ /* 0x000fe200000000ff */
        /* <DEDUP_REMOVED lines=21> */
.L_x_82:
[----:B------:R-:W-:Y:S05]  /*eaf0*/  BSYNC B0 ;  /* 0x0000000000007941 */ /* 0x000fea0003800000 */
.L_x_81:
[----:B------:R-:W-:Y:S06]  /*eb00*/  BAR.SYNC.DEFER_BLOCKING 0x1, 0x100 ;  /* 0x0044000000007b1d */ /* 0x000fec0000010000 */
[----:B------:R-:W-:Y:S05]  /*eb10*/  @!P1 BRA `(.L_x_83) ;  /* 0x0000000000049947 */ /* 0x000fea0003800000 */
[----:B------:R-:W-:Y:S01]  /*eb20*/  BPT.TRAP 0x1 ;  /* 0x000000040000795c */ /* 0x000fe20000300000 */
.L_x_83:
        /* <DEDUP_REMOVED lines=9> */
.L_x_84:
[----:B------:R-:W2:Y:S02]  /*ebc0*/  SYNCS.PHASECHK.TRANS64.TRYWAIT P3, [UR43+0x384b8], R20 ;  /* 0x0384b814ff0075a7 */ /* 0x000ea4000806016b */
[----:B--2---:R-:W-:Y:S05]  /*ebd0*/  @!P3 BRA `(.L_x_85) ;  /* 0x000000b800d4b947 */ /* 0x004fea0003800000 */
.L_x_358:
        /* <DEDUP_REMOVED lines=19> */
[----:B------:R-:W-:Y:S05]  /*ed10*/  WARPSYNC.ALL ;  /* 0x0000000000007948 */ /* 0x000fea0003800000 */
[----:B------:R-:W-:Y:S01]  /*ed20*/  BSSY B0, `(.L_x_86) ;  /* 0x000003d000007945 */ /* 0x000fe20003800000 */
[----:B--2---:R-:W-:-:S02]  /*ed30*/  HADD2.F32 R12, -RZ, R8.H0_H0 ;  /* 0x20000008ff0c7230 */ /* 0x004fc40000004100 */
[----:B------:R-:W-:Y:S02]  /*ed40*/  HADD2.F32 R14, -RZ, R8.H1_H1 ;  /* 0x30000008ff0e7230 */ /* 0x000fe40000004100 */
[--C-:B------:R-:W-:Y:S02]  /*ed50*/  HADD2.F32 R16, -RZ, R9.reuse.H0_H0 ;  /* 0x20000009ff107230 */ /* 0x100fe40000004100 */
[-C--:B------:R-:W-:Y:S01]  /*ed60*/  FFMA R12, R12, R0.reuse, R13 ;  /* 0x000000000c0c7223 */ /* 0x080fe2000000000d */
[----:B------:R-:W-:Y:S02]  /*ed70*/  HADD2.F32 R18, -RZ, R9.H1_H1 ;  /* 0x30000009ff127230 */ /* 0x000fe40000004100 */
[-C--:B------:R-:W-:Y:S01]  /*ed80*/  FFMA R13, R14, R0.reuse, R57 ;  /* 0x000000000e0d7223 */ /* 0x080fe20000000039 */
[----:B------:R-:W-:Y:S02]  /*ed90*/  HADD2.F32 R22, -RZ, R11.H0_H0 ;  /* 0x2000000bff167230 */ /* 0x000fe40000004100 */
[----:B------:R-:W-:Y:S01]  /*eda0*/  FFMA R14, R16, R0, R15 ;  /* 0x00000000100e7223 */ /* 0x000fe2000000000f */
[----:B------:R-:W-:-:S02]  /*edb0*/  HADD2.F32 R16, -RZ, R10.H0_H0 ;  /* 0x2000000aff107230 */ /* 0x000fc40000004100 */
[-C--:B------:R-:W-:Y:S01]  /*edc0*/  FFMA R15, R18, R0.reuse, R59 ;  /* 0x00000000120f7223 */ /* 0x080fe2000000003b */
[----:B------:R-:W-:Y:S02]  /*edd0*/  HADD2.F32 R18, -RZ, R10.H1_H1 ;  /* 0x3000000aff127230 */ /* 0x000fe40000004100 */
[-C--:B------:R-:W-:Y:S01]  /*ede0*/  FFMA R19, R22, R0.reuse, R19 ;  /* 0x0000000016137223 */ /* 0x080fe20000000013 */
[----:B------:R-:W-:Y:S02]  /*edf0*/  HADD2.F32 R24, -RZ, R11.H1_H1 ;  /* 0x3000000bff187230 */ /* 0x000fe40000004100 */
[-C--:B------:R-:W-:Y:S01]  /*ee00*/  FFMA R17, R16, R0.reuse, R17 ;  /* 0x0000000010117223 */ /* 0x080fe20000000011 */
[----:B-1----:R-:W-:Y:S02]  /*ee10*/  HADD2.F32 R22, -RZ, R4.H0_H0 ;  /* 0x20000004ff167230 */ /* 0x002fe40000004100 */
[----:B------:R-:W-:Y:S01]  /*ee20*/  FFMA R16, R18, R0, R61 ;  /* 0x0000000012107223 */ /* 0x000fe2000000003d */
[----:B------:R-:W-:-:S02]  /*ee30*/  HADD2.F32 R26, -RZ, R5.H0_H0 ;  /* 0x20000005ff1a7230 */ /* 0x000fc40000004100 */
[-C--:B------:R-:W-:Y:S01]  /*ee40*/  FFMA R18, R24, R0.reuse, R63 ;  /* 0x0000000018127223 */ /* 0x080fe2000000003f */
[----:B------:R-:W-:Y:S02]  /*ee50*/  HADD2.F32 R24, -RZ, R4.H1_H1 ;  /* 0x30000004ff187230 */ /* 0x000fe40000004100 */
        /* <DEDUP_REMOVED lines=10> */
[----:B------:R-:W-:Y:S01]  /*ef00*/  FFMA R29, R30, R0, R29 ;  /* 0x000000001e1d7223 */ /* 0x000fe2000000001d */
[----:B------:R-:W-:Y:S01]  /*ef10*/  F2FP.F16.F32.PACK_AB R12, R13, R12 ;  /* 0x0000000c0d0c723e */ /* 0x000fe200000000ff */
[----:B------:R-:W-:Y:S01]  /*ef20*/  FFMA R26, R28, R0, R69 ;  /* 0x000000001c1a7223 */ /* 0x000fe20000000045 */
[----:B------:R-:W-:Y:S01]  /*ef30*/  F2FP.F16.F32.PACK_AB R13, R15, R14 ;  /* 0x0000000e0f0d723e */ /* 0x000fe200000000ff */
[----:B------:R-:W-:Y:S01]  /*ef40*/  FFMA R28, R32, R0, R71 ;  /* 0x00000000201c7223 */ /* 0x000fe20000000047 */
[----:B------:R-:W-:-:S02]  /*ef50*/  F2FP.F16.F32.PACK_AB R14, R16, R17 ;  /* 0x00000011100e723e */ /* 0x000fc400000000ff */
[----:B------:R-:W-:Y:S02]  /*ef60*/  F2FP.F16.F32.PACK_AB R15, R18, R19 ;  /* 0x00000013120f723e */ /* 0x000fe400000000ff */
[----:B------:R-:W-:Y:S02]  /*ef70*/  F2FP.F16.F32.PACK_AB R16, R22, R21 ;  /* 0x000000151610723e */ /* 0x000fe400000000ff */
[----:B------:R-:W-:Y:S01]  /*ef80*/  F2FP.F16.F32.PACK_AB R17, R24, R25 ;  /* 0x000000191811723e */ /* 0x000fe200000000ff */
[----:B------:R1:W-:Y:S01]  /*ef90*/  STSM.16.MT88.4 [R3+0x32000], R12 ;  /* 0x0320000c03007844 */ /* 0x0003e20000004200 */
        /* <DEDUP_REMOVED lines=21> */
.L_x_87:
[----:B------:R-:W-:Y:S05]  /*f0f0*/  BSYNC B0 ;  /* 0x0000000000007941 */ /* 0x000fea0003800000 */
.L_x_86:
[----:B------:R-:W-:Y:S06]  /*f100*/  BAR.SYNC.DEFER_BLOCKING 0x1, 0x100 ;  /* 0x0044000000007b1d */ /* 0x000fec0000010000 */
[----:B------:R-:W-:Y:S05]  /*f110*/  @!P1 BRA `(.L_x_88) ;  /* 0x0000000000049947 */ /* 0x000fea0003800000 */
[----:B------:R-:W-:Y:S01]  /*f120*/  BPT.TRAP 0x1 ;  /* 0x000000040000795c */ /* 0x000fe20000300000 */
.L_x_88:
        /* <DEDUP_REMOVED lines=9> */
.L_x_89:
[----:B------:R-:W2:Y:S02]  /*f1c0*/  SYNCS.PHASECHK.TRANS64.TRYWAIT P3, [UR43+0x384c0], R20 ;  /* 0x0384c014ff0075a7 */ /* 0x000ea4000806016b */
[----:B--2---:R-:W-:Y:S05]  /*f1d0*/  @!P3 BRA `(.L_x_90) ;  /* 0x000000b4006cb947 */ /* 0x004fea0003800000 */
.L_x_359:
        /* <DEDUP_REMOVED lines=24> */
[-C--:B---3--:R-:W-:Y:S01]  /*f360*/  FMUL R15, R14, R2.reuse ;  /* 0x000000020e0f7220 */ /* 0x088fe20000400000 */
[--C-:B------:R-:W-:Y:S02]  /*f370*/  HADD2.F32 R14, -RZ, R8.reuse.H1_H1 ;  /* 0x30000008ff0e7230 */ /* 0x100fe40000004100 */
[----:B----4-:R-:W-:Y:S01]  /*f380*/  FMUL R17, R12, R2 ;  /* 0x000000020c117220 */ /* 0x010fe20000400000 */
[----:B------:R-:W-:Y:S02]  /*f390*/  HADD2.F32 R12, -RZ, R8.H0_H0 ;  /* 0x20000008ff0c7230 */ /* 0x000fe40000004100 */
[----:B------:R-:W-:Y:S01]  /*f3a0*/  FFMA R15, R14, R0, R15 ;  /* 0x000000000e0f7223 */ /* 0x000fe2000000000f */
[----:B-----5:R-:W-:-:S02]  /*f3b0*/  FMUL R19, R19, R2 ;  /* 0x0000000213137220 */ /* 0x020fc40000400000 */
[-C--:B------:R-:W-:Y:S01]  /*f3c0*/  FFMA R12, R12, R0.reuse, R13 ;  /* 0x000000000c0c7223 */ /* 0x080fe2000000000d */
[-C--:B------:R-:W-:Y:S01]  /*f3d0*/  FFMA R13, R16, R0.reuse, R17 ;  /* 0x00000000100d7223 */ /* 0x080fe20000000011 */
[----:B------:R-:W-:Y:S01]  /*f3e0*/  FFMA R14, R18, R0, R19 ;  /* 0x00000000120e7223 */ /* 0x000fe20000000013 */
[--C-:B------:R-:W-:Y:S02]  /*f3f0*/  HADD2.F32 R16, -RZ, R10.reuse.H0_H0 ;  /* 0x2000000aff107230 */ /* 0x100fe40000004100 */
[-C--:B------:R-:W-:Y:S01]  /*f400*/  FMUL R17, R24, R2.reuse ;  /* 0x0000000218117220 */ /* 0x080fe20000400000 */
[----:B------:R-:W-:Y:S02]  /*f410*/  HADD2.F32 R18, -RZ, R10.H1_H1 ;  /* 0x3000000aff127230 */ /* 0x000fe40000004100 */
[----:B------:R-:W-:Y:S01]  /*f420*/  FMUL R19, R22, R2 ;  /* 0x0000000216137220 */ /* 0x000fe20000400000 */
[--C-:B------:R-:W-:Y:S02]  /*f430*/  HADD2.F32 R22, -RZ, R11.reuse.H0_H0 ;  /* 0x2000000bff167230 */ /* 0x100fe40000004100 */
[----:B------:R-:W-:Y:S01]  /*f440*/  FFMA R17, R16, R0, R17 ;  /* 0x0000000010117223 */ /* 0x000fe20000000011 */
[----:B------:R-:W-:-:S02]  /*f450*/  HADD2.F32 R24, -RZ, R11.H1_H1 ;  /* 0x3000000bff187230 */ /* 0x000fc40000004100 */
[----:B------:R-:W-:Y:S01]  /*f460*/  FMUL R21, R21, R2 ;  /* 0x0000000215157220 */ /* 0x000fe20000400000 */
[----:B------:R-:W-:Y:S01]  /*f470*/  FFMA R16, R18, R0, R19 ;  /* 0x0000000012107223 */ /* 0x000fe20000000013 */
[----:B------:R-:W-:Y:S01]  /*f480*/  F2FP.F16.F32.PACK_AB R13, R14, R13 ;  /* 0x0000000d0e0d723e */ /* 0x000fe200000000ff */
[----:B------:R-:W-:Y:S01]  /*f490*/  FMUL R25, R25, R2 ;  /* 0x0000000219197220 */ /* 0x000fe20000400000 */
[----:B------:R-:W-:Y:S01]  /*f4a0*/  FFMA R21, R22, R0, R21 ;  /* 0x0000000016157223 */ /* 0x000fe20000000015 */
[--C-:B------:R-:W-:Y:S01]  /*f4b0*/  HADD2.F32 R22, -RZ, R4.reuse.H0_H0 ;  /* 0x20000004ff167230 */ /* 0x100fe20000004100 */
[----:B------:R-:W-:Y:S01]  /*f4c0*/  F2FP.F16.F32.PACK_AB R12, R15, R12 ;  /* 0x0000000c0f0c723e */ /* 0x000fe200000000ff */
[----:B------:R-:W-:Y:S01]  /*f4d0*/  FFMA R18, R24, R0, R25 ;  /* 0x0000000018127223 */ /* 0x000fe20000000019 */
[-C--:B------:R-:W-:Y:S01]  /*f4e0*/  FMUL R19, R28, R2.reuse ;  /* 0x000000021c137220 */ /* 0x080fe20000400000 */
[----:B------:R-:W-:Y:S01]  /*f4f0*/  HADD2.F32 R24, -RZ, R4.H1_H1 ;  /* 0x30000004ff187230 */ /* 0x000fe20000004100 */
[----:B------:R-:W-:Y:S01]  /*f500*/  F2FP.F16.F32.PACK_AB R14, R16, R17 ;  /* 0x00000011100e723e */ /* 0x000fe200000000ff */
[----:B------:R-:W-:Y:S01]  /*f510*/  FMUL R25, R27, R2 ;  /* 0x000000021b197220 */ /* 0x000fe20000400000 */
[----:B------:R-:W-:-:S02]  /*f520*/  HADD2.F32 R28, -RZ, R5.H1_H1 ;  /* 0x30000005ff1c7230 */ /* 0x000fc40000004100 */
[----:B------:R-:W-:Y:S01]  /*f530*/  FFMA R19, R22, R0, R19 ;  /* 0x0000000016137223 */ /* 0x000fe20000000013 */
[----:B------:R-:W-:Y:S01]  /*f540*/  F2FP.F16.F32.PACK_AB R15, R18, R21 ;  /* 0x00000015120f723e */ /* 0x000fe200000000ff */
[----:B------:R-:W-:Y:S01]  /*f550*/  FMUL R27, R26, R2 ;  /* 0x000000021a1b7220 */ /* 0x000fe20000400000 */
[----:B------:R-:W-:Y:S02]  /*f560*/  HADD2.F32 R26, -RZ, R5.H0_H0 ;  /* 0x20000005ff1a7230 */ /* 0x000fe40000004100 */
[----:B------:R-:W-:Y:S01]  /*f570*/  FFMA R22, R24, R0, R25 ;  /* 0x0000000018167223 */ /* 0x000fe20000000019 */
[----:B------:R-:W-:Y:S01]  /*f580*/  FMUL R29, R29, R2 ;  /* 0x000000021d1d7220 */ /* 0x000fe20000400000 */
[----:B------:R1:W-:Y:S01]  /*f590*/  STSM.16.MT88.4 [R3+0x34000], R12 ;  /* 0x0340000c03007844 */ /* 0x0003e20000004200 */
[-C--:B------:R-:W-:Y:S01]  /*f5a0*/  FFMA R27, R26, R0.reuse, R27 ;  /* 0x000000001a1b7223 */ /* 0x080fe2000000001b */
[--C-:B------:R-:W-:Y:S02]  /*f5b0*/  HADD2.F32 R26, -RZ, R6.reuse.H0_H0 ;  /* 0x20000006ff1a7230 */ /* 0x100fe40000004100 */
        /* <DEDUP_REMOVED lines=11> */
[----:B------:R-:W-:Y:S02]  /*f670*/  FMUL R33, R33, R2 ;  /* 0x0000000221217220 */ /* 0x000fe40000400000 */
[-C--:B------:R-:W-:Y:S02]  /*f680*/  FFMA R31, R30, R0.reuse, R31 ;  /* 0x000000001e1f7223 */ /* 0x080fe4000000001f */
        /* <DEDUP_REMOVED lines=22> */
.L_x_92:
[----:B------:R-:W-:Y:S05]  /*f7f0*/  BSYNC B0 ;  /* 0x0000000000007941 */ /* 0x000fea0003800000 */
.L_x_91:
[----:B------:R-:W-:Y:S06]  /*f800*/  BAR.SYNC.DEFER_BLOCKING 0x1, 0x100 ;  /* 0x0044000000007b1d */ /* 0x000fec0000010000 */
[----:B------:R-:W-:Y:S05]  /*f810*/  @!P1 BRA `(.L_x_93) ;  /* 0x0000000000049947 */ /* 0x000fea0003800000 */
[----:B------:R-:W-:Y:S01]  /*f820*/  BPT.TRAP 0x1 ;  /* 0x000000040000795c */ /* 0x000fe20000300000 */
.L_x_93:
        /* <DEDUP_REMOVED lines=9> */
.L_x_94:
[----:B------:R-:W2:Y:S02]  /*f8c0*/  SYNCS.PHASECHK.TRANS64.TRYWAIT P3, [UR43+0x384c8], R20 ;  /* 0x0384c814ff0075a7 */ /* 0x000ea4000806016b */
[----:B--2---:R-:W-:Y:S05]  /*f8d0*/  @!P3 BRA `(.L_x_95) ;  /* 0x000000ac00c4b947 */ /* 0x004fea0003800000 */
.L_x_360:
        /* <DEDUP_REMOVED lines=29> */
[----:B------:R-:W-:Y:S01]  /*fab0*/  FFMA R14, R18, R0, R75 ;  /* 0x00000000120e7223 */ /* 0x000fe2000000004b */
[----:B------:R-:W-:Y:S01]  /*fac0*/  FMUL R15, R76, R2 ;  /* 0x000000024c0f7220 */ /* 0x000fe20000400000 */
        /* <DEDUP_REMOVED lines=20> */
[----:B------:R-:W-:Y:S01]  /*fc10*/  F2FP.F16.F32.PACK_AB R13, R14, R13 ;  /* 0x0000000d0e0d723e */ /* 0x000fe200000000ff */
[-C--:B------:R-:W-:Y:S01]  /*fc20*/  FFMA R26, R28, R0.reuse, R85 ;  /* 0x000000001c1a7223 */ /* 0x080fe20000000055 */
        /* <DEDUP_REMOVED lines=28> */
.L_x_97:
[----:B------:R-:W-:Y:S05]  /*fdf0*/  BSYNC B0 ;  /* 0x0000000000007941 */ /* 0x000fea0003800000 */
.L_x_96:
[----:B------:R-:W-:Y:S06]  /*fe00*/  BAR.SYNC.DEFER_BLOCKING 0x1, 0x100 ;  /* 0x0044000000007b1d */ /* 0x000fec0000010000 */
[----:B------:R-:W-:Y:S05]  /*fe10*/  @!P1 BRA `(.L_x_98) ;  /* 0x0000000000049947 */ /* 0x000fea0003800000 */
[----:B------:R-:W-:Y:S01]  /*fe20*/  BPT.TRAP 0x1 ;  /* 0x000000040000795c */ /* 0x000fe20000300000 */
.L_x_98:
        /* <DEDUP_REMOVED lines=9> */
.L_x_99:
[----:B------:R-:W2:Y:S02]  /*fec0*/  SYNCS.PHASECHK.TRANS64.TRYWAIT P3, [UR43+0x384b0], R157 ;  /* 0x0384b09dff0075a7 */ /* 0x000ea4000806016b */
[----:B--2---:R-:W-:Y:S05]  /*fed0*/  @!P3 BRA `(.L_x_100) ;  /* 0x000000a8005cb947 */ /* 0x004fea0003800000 */
.L_x_361:
        /* <DEDUP_REMOVED lines=26> */
[-C--:B----4-:R-:W-:Y:S01]  /*10080*/  FMUL R17, R12, R2.reuse ;  /* 0x000000020c117220 */ /* 0x090fe20000400000 */
[----:B------:R-:W-:Y:S02]  /*10090*/  HADD2.F32 R12, -RZ, R8.H0_H0 ;  /* 0x20000008ff0c7230 */ /* 0x000fe40000004100 */
[----:B-----5:R-:W-:Y:S01]  /*100a0*/  FMUL R19, R19, R2 ;  /* 0x0000000213137220 */ /* 0x020fe20000400000 */
[----:B------:R-:W-:-:S02]  /*100b0*/  FFMA R17, R16, R0, R17 ;  /* 0x0000000010117223 */ /* 0x000fc40000000011 */
        /* <DEDUP_REMOVED lines=14> */
[-C--:B------:R-:W-:Y:S01]  /*101a0*/  FFMA R21, R22, R0.reuse, R21 ;  /* 0x0000000016157223 */ /* 0x080fe20000000015 */
        /* <DEDUP_REMOVED lines=52> */
.L_x_102:
[----:B------:R-:W-:Y:S05]  /*104f0*/  BSYNC B0 ;  /* 0x0000000000007941 */ /* 0x000fea0003800000 */
.L_x_101:
[----:B------:R-:W-:Y:S06]  /*10500*/  BAR.SYNC.DEFER_BLOCKING 0x1, 0x100 ;  /* 0x0044000000007b1d */ /* 0x000fec0000010000 */
[----:B------:R-:W-:Y:S05]  /*10510*/  @!P1 BRA `(.L_x_103) ;  /* 0x0000000000049947 */ /* 0x000fea0003800000 */
[----:B------:R-:W-:Y:S01]  /*10520*/  BPT.TRAP 0x1 ;  /* 0x000000040000795c */ /* 0x000fe20000300000 */
.L_x_103:
        /* <DEDUP_REMOVED lines=9> */
.L_x_104:
[----:B------:R-:W2:Y:S02]  /*105c0*/  SYNCS.PHASECHK.TRANS64.TRYWAIT P3, [UR43+0x384b8], R157 ;  /* 0x0384b89dff0075a7 */ /* 0x000ea4000806016b */
[----:B--2---:R-:W-:Y:S05]  /*105d0*/  @!P3 BRA `(.L_x_105) ;  /* 0x000000a000b4b947 */ /* 0x004fea0003800000 */
.L_x_362:
        /* <DEDUP_REMOVED lines=81> */
.L_x_107:
[----:B------:R-:W-:Y:S05]  /*10af0*/  BSYNC B0 ;  /* 0x0000000000007941 */ /* 0x000fea0003800000 */
.L_x_106:
[----:B------:R-:W-:Y:S06]  /*10b00*/  BAR.SYNC.DEFER_BLOCKING 0x1, 0x100 ;  /* 0x0044000000007b1d */ /* 0x000fec0000010000 */
[----:B------:R-:W-:Y:S05]  /*10b10*/  @!P1 BRA `(.L_x_108) ;  /* 0x0000000000049947 */ /* 0x000fea0003800000 */
[----:B------:R-:W-:Y:S01]  /*10b20*/  BPT.TRAP 0x1 ;  /* 0x000000040000795c */ /* 0x000fe20000300000 */
.L_x_108:
        /* <DEDUP_REMOVED lines=9> */
.L_x_109:
[----:B------:R-:W2:Y:S02]  /*10bc0*/  SYNCS.PHASECHK.TRANS64.TRYWAIT P3, [UR43+0x384c0], R157 ;  /* 0x0384c09dff0075a7 */ /* 0x000ea4000806016b */
[----:B--2---:R-:W-:Y:S05]  /*10bd0*/  @!P3 BRA `(.L_x_110) ;  /* 0x0000009c004cb947 */ /* 0x004fea0003800000 */
.L_x_363:
        /* <DEDUP_REMOVED lines=97> */
.L_x_112:
[----:B------:R-:W-:Y:S05]  /*111f0*/  BSYNC B0 ;  /* 0x0000000000007941 */ /* 0x000fea0003800000 */
.L_x_111:
[----:B------:R-:W-:Y:S06]  /*11200*/  BAR.SYNC.DEFER_BLOCKING 0x1, 0x100 ;  /* 0x0044000000007b1d */ /* 0x000fec0000010000 */
[----:B------:R-:W-:Y:S05]  /*11210*/  @!P1 BRA `(.L_x_113) ;  /* 0x0000000000049947 */ /* 0x000fea0003800000 */
[----:B------:R-:W-:Y:S01]  /*11220*/  BPT.TRAP 0x1 ;  /* 0x000000040000795c */ /* 0x000fe20000300000 */
.L_x_113:
        /* <DEDUP_REMOVED lines=9> */
.L_x_114:
[----:B------:R-:W2:Y:S02]  /*112c0*/  SYNCS.PHASECHK.TRANS64.TRYWAIT P3, [UR43+0x384c8], R157 ;  /* 0x0384c89dff0075a7 */ /* 0x000ea4000806016b */
[----:B--2---:R-:W-:Y:S05]  /*112d0*/  @!P3 BRA `(.L_x_115) ;  /* 0x0000009400a4b947 */ /* 0x004fea0003800000 */
.L_x_364:
        /* <DEDUP_REMOVED lines=81> */
.L_x_117:
[----:B------:R-:W-:Y:S05]  /*117f0*/  BSYNC B0 ;  /* 0x0000000000007941 */ /* 0x000fea0003800000 */
.L_x_116:
[----:B------:R-:W-:Y:S06]  /*11800*/  BAR.SYNC.DEFER_BLOCKING 0x1, 0x100 ;  /* 0x0044000000007b1d */ /* 0x000fec0000010000 */
[----:B------:R-:W-:Y:S05]  /*11810*/  @!P1 BRA `(.L_x_118) ;  /* 0x0000000000049947 */ /* 0x000fea0003800000 */
[----:B------:R-:W-:Y:S01]  /*11820*/  BPT.TRAP 0x1 ;  /* 0x000000040000795c */ /* 0x000fe20000300000 */
.L_x_118:
        /* <DEDUP_REMOVED lines=9> */
.L_x_119:
[----:B------:R-:W2:Y:S02]  /*118c0*/  SYNCS.PHASECHK.TRANS64.TRYWAIT P3, [UR43+0x384b0], R20 ;  /* 0x0384b014ff0075a7 */ /* 0x000ea4000806016b */
[----:B--2---:R-:W-:Y:S05]  /*118d0*/  @!P3 BRA `(.L_x_120) ;  /* 0x00000090003cb947 */ /* 0x004fea0003800000 */
.L_x_365:
        /* <DEDUP_REMOVED lines=97> */
.L_x_122:
[----:B------:R-:W-:Y:S05]  /*11ef0*/  BSYNC B0 ;  /* 0x0000000000007941 */ /* 0x000fea0003800000 */
.L_x_121:
[----:B------:R-:W-:Y:S06]  /*11f00*/  BAR.SYNC.DEFER_BLOCKING 0x1, 0x100 ;  /* 0x0044000000007b1d */ /* 0x000fec0000010000 */
[----:B------:R-:W-:Y:S05]  /*11f10*/  @!P1 BRA `(.L_x_123) ;  /* 0x0000000000049947 */ /* 0x000fea0003800000 */
[----:B------:R-:W-:Y:S01]  /*11f20*/  BPT.TRAP 0x1 ;  /* 0x000000040000795c */ /* 0x000fe20000300000 */
.L_x_123:
        /* <DEDUP_REMOVED lines=9> */
.L_x_124:
[----:B------:R-:W2:Y:S02]  /*11fc0*/  SYNCS.PHASECHK.TRANS64.TRYWAIT P3, [UR43+0x384b8], R20 ;  /* 0x0384b814ff0075a7 */ /* 0x000ea4000806016b */
[----:B--2---:R-:W-:Y:S05]  /*11fd0*/  @!P3 BRA `(.L_x_125) ;  /* 0x000000880094b947 */ /* 0x004fea0003800000 */
.L_x_366:
        /* <DEDUP_REMOVED lines=81> */
.L_x_127:
[----:B------:R-:W-:Y:S05]  /*124f0*/  BSYNC B0 ;  /* 0x0000000000007941 */ /* 0x000fea0003800000 */
.L_x_126:
[----:B------:R-:W-:Y:S06]  /*12500*/  BAR.SYNC.DEFER_BLOCKING 0x1, 0x100 ;  /* 0x0044000000007b1d */ /* 0x000fec0000010000 */
[----:B------:R-:W-:Y:S05]  /*12510*/  @!P1 BRA `(.L_x_128) ;  /* 0x0000000000049947 */ /* 0x000fea0003800000 */
[----:B------:R-:W-:Y:S01]  /*12520*/  BPT.TRAP 0x1 ;  /* 0x000000040000795c */ /* 0x000fe20000300000 */
.L_x_128:
        /* <DEDUP_REMOVED lines=9> */
.L_x_129:
[----:B------:R-:W2:Y:S02]  /*125c0*/  SYNCS.PHASECHK.TRANS64.TRYWAIT P3, [UR43+0x384c0], R20 ;  /* 0x0384c014ff0075a7 */ /* 0x000ea4000806016b */
[----:B--2---:R-:W-:Y:S05]  /*125d0*/  @!P3 BRA `(.L_x_130) ;  /* 0x00000084002cb947 */ /* 0x004fea0003800000 */
.L_x_367:
        /* <DEDUP_REMOVED lines=17> */
[----:B------:R-:W-:Y:S04]  /*126f0*/  @P0 LDSM.16.MT88.4 R8, [R3+0x34000] ;  /* 0x034000000308083b */ /* 0x000fe80000004200 */
[----:B------:R-:W1:Y:S01]  /*12700*/  @P0 LDSM.16.MT88.4 R4, [R3+0x34800] ;  /* 0x034800000304083b */ /* 0x000e620000004200 */
[----:B------:R-:W-:Y:S05]  /*12710*/  WARPSYNC.ALL ;  /* 0x0000000000007948 */ /* 0x000fea0003800000 */
[----:B------:R-:W-:Y:S01]  /*12720*/  BSSY B0, `(.L_x_131) ;  /* 0x000004d000007945 */ /* 0x000fe20003800000 */
[----:B-1----:R-:W-:-:S02]  /*12730*/  HADD2.F32 R30, -RZ, R7.H0_H0 ;  /* 0x20000007ff1e7230 */ /* 0x002fc40000004100 */
[----:B------:R-:W-:Y:S02]  /*12740*/  HADD2.F32 R32, -RZ, R7.H1_H1 ;  /* 0x30000007ff207230 */ /* 0x000fe40000004100 */
[-C--:B--2---:R-:W-:Y:S01]  /*12750*/  FMUL R13, R13, R2.reuse ;  /* 0x000000020d0d7220 */ /* 0x084fe20000400000 */
[-C--:B---3--:R-:W-:Y:S01]  /*12760*/  FMUL R15, R15, R2.reuse ;  /* 0x000000020f0f7220 */ /* 0x088fe20000400000 */
[-C--:B----4-:R-:W-:Y:S01]  /*12770*/  FMUL R17, R17, R2.reuse ;  /* 0x0000000211117220 */ /* 0x090fe20000400000 */
[-C--:B-----5:R-:W-:Y:S01]  /*12780*/  FMUL R19, R19, R2.reuse ;  /* 0x0000000213137220 */ /* 0x0a0fe20000400000 */
[-C--:B------:R-:W-:Y:S01]  /*12790*/  FMUL R21, R21, R2.reuse ;  /* 0x0000000215157220 */ /* 0x080fe20000400000 */
[-C--:B------:R-:W-:Y:S01]  /*127a0*/  FMUL R25, R25, R2.reuse ;  /* 0x0000000219197220 */ /* 0x080fe20000400000 */
[-C--:B------:R-:W-:Y:S01]  /*127b0*/  FMUL R27, R27, R2.reuse ;  /* 0x000000021b1b7220 */ /* 0x080fe20000400000 */
[-C--:B------:R-:W-:Y:S01]  /*127c0*/  FMUL R29, R29, R2.reuse ;  /* 0x000000021d1d7220 */ /* 0x080fe20000400000 */
[----:B------:R-:W-:Y:S01]  /*127d0*/  FMUL R31, R28, R2 ;  /* 0x000000021c1f7220 */ /* 0x000fe20000400000 */
[----:B------:R-:W-:-:S02]  /*127e0*/  HADD2.F32 R28, -RZ, R5.H0_H0 ;  /* 0x20000005ff1c7230 */ /* 0x000fc40000004100 */
[-C--:B------:R-:W-:Y:S01]  /*127f0*/  FMUL R33, R26, R2.reuse ;  /* 0x000000021a217220 */ /* 0x080fe20000400000 */
[--C-:B------:R-:W-:Y:S02]  /*12800*/  HADD2.F32 R26, -RZ, R4.reuse.H1_H1 ;  /* 0x30000004ff1a7230 */ /* 0x100fe40000004100 */
[-C--:B------:R-:W-:Y:S01]  /*12810*/  FMUL R35, R24, R2.reuse ;  /* 0x0000000218237220 */ /* 0x080fe20000400000 */
[----:B------:R-:W-:Y:S02]  /*12820*/  HADD2.F32 R24, -RZ, R4.H0_H0 ;  /* 0x20000004ff187230 */ /* 0x000fe40000004100 */
[----:B------:R-:W-:Y:S01]  /*12830*/  FMUL R37, R12, R2 ;  /* 0x000000020c257220 */ /* 0x000fe20000400000 */
[----:B------:R-:W-:Y:S02]  /*12840*/  HADD2.F32 R12, -RZ, R8.H0_H0 ;  /* 0x20000008ff0c7230 */ /* 0x000fe40000004100 */
[-C--:B------:R-:W-:Y:S01]  /*12850*/  FFMA R35, R28, R0.reuse, R35 ;  /* 0x000000001c237223 */ /* 0x080fe20000000023 */
[----:B------:R-:W-:Y:S01]  /*12860*/  FFMA R31, R24, R0, R31 ;  /* 0x00000000181f7223 */ /* 0x000fe2000000001f */
[----:B------:R-:W-:Y:S01]  /*12870*/  FMUL R39, R22, R2 ;  /* 0x0000000216277220 */ /* 0x000fe20000400000 */
[----:B------:R-:W-:-:S02]  /*12880*/  HADD2.F32 R22, -RZ, R10.H1_H1 ;  /* 0x3000000aff167230 */ /* 0x000fc40000004100 */
[----:B------:R-:W-:Y:S01]  /*12890*/  FFMA R13, R12, R0, R13 ;  /* 0x000000000c0d7223 */ /* 0x000fe2000000000d */
[----:B------:R-:W-:Y:S02]  /*128a0*/  HADD2.F32 R12, -RZ, R8.H1_H1 ;  /* 0x30000008ff0c7230 */ /* 0x000fe40000004100 */
[-C--:B------:R-:W-:Y:S01]  /*128b0*/  FMUL R41, R18, R2.reuse ;  /* 0x0000000212297220 */ /* 0x080fe20000400000 */
[----:B------:R-:W-:Y:S02]  /*128c0*/  HADD2.F32 R18, -RZ, R10.H0_H0 ;  /* 0x2000000aff127230 */ /* 0x000fe40000004100 */
[----:B------:R-:W-:Y:S02]  /*128d0*/  HADD2.F32 R28, -RZ, R6.H1_H1 ;  /* 0x30000006ff1c7230 */ /* 0x000fe40000004100 */
[----:B------:R-:W-:Y:S01]  /*128e0*/  FMUL R43, R16, R2 ;  /* 0x00000002102b7220 */ /* 0x000fe20000400000 */
[----:B------:R-:W-:Y:S02]  /*128f0*/  HADD2.F32 R16, -RZ, R9.H1_H1 ;  /* 0x30000009ff107230 */ /* 0x000fe40000004100 */
[----:B------:R-:W-:Y:S01]  /*12900*/  FFMA R21, R18, R0, R21 ;  /* 0x0000000012157223 */ /* 0x000fe20000000015 */
[----:B------:R-:W-:-:S02]  /*12910*/  HADD2.F32 R18, -RZ, R11.H0_H0 ;  /* 0x2000000bff127230 */ /* 0x000fc40000004100 */
[----:B------:R-:W-:Y:S01]  /*12920*/  FMUL R45, R14, R2 ;  /* 0x000000020e2d7220 */ /* 0x000fe20000400000 */
[----:B------:R-:W-:Y:S02]  /*12930*/  HADD2.F32 R14, -RZ, R9.H0_H0 ;  /* 0x20000009ff0e7230 */ /* 0x000fe40000004100 */
[-C--:B------:R-:W-:Y:S01]  /*12940*/  FFMA R12, R12, R0.reuse, R15 ;  /* 0x000000000c0c7223 */ /* 0x080fe2000000000f */
[----:B------:R-:W-:Y:S02]  /*12950*/  HADD2.F32 R24, -RZ, R5.H1_H1 ;  /* 0x30000005ff187230 */ /* 0x000fe40000004100 */
[-C--:B------:R-:W-:Y:S01]  /*12960*/  FFMA R27, R18, R0.reuse, R27 ;  /* 0x00000000121b7223 */ /* 0x080fe2000000001b */
[-C--:B------:R-:W-:Y:S01]  /*12970*/  FFMA R43, R30, R0.reuse, R43 ;  /* 0x000000001e2b7223 */ /* 0x080fe2000000002b */
[-C--:B------:R-:W-:Y:S01]  /*12980*/  FFMA R17, R14, R0.reuse, R17 ;  /* 0x000000000e117223 */ /* 0x080fe20000000011 */
[-C--:B------:R-:W-:Y:S01]  /*12990*/  FFMA R14, R16, R0.reuse, R19 ;  /* 0x00000000100e7223 */ /* 0x080fe20000000013 */
[----:B------:R-:W-:Y:S01]  /*129a0*/  FFMA R16, R22, R0, R25 ;  /* 0x0000000016107223 */ /* 0x000fe20000000019 */
[----:B------:R-:W-:-:S02]  /*129b0*/  HADD2.F32 R22, -RZ, R11.H1_H1 ;  /* 0x3000000bff167230 */ /* 0x000fc40000004100 */
[-C--:B------:R-:W-:Y:S01]  /*129c0*/  FFMA R24, R24, R0.reuse, R37 ;  /* 0x0000000018187223 */ /* 0x080fe20000000025 */
[----:B------:R-:W-:Y:S02]  /*129d0*/  F2FP.F16.F32.PACK_AB R12, R12, R13 ;  /* 0x0000000d0c0c723e */ /* 0x000fe400000000ff */
[----:B------:R-:W-:Y:S01]  /*129e0*/  F2FP.F16.F32.PACK_AB R13, R14, R17 ;  /* 0x000000110e0d723e */ /* 0x000fe200000000ff */
[-C--:B------:R-:W-:Y:S01]  /*129f0*/  FFMA R18, R22, R0.reuse, R29 ;  /* 0x0000000016127223 */ /* 0x080fe2000000001d */
[-C--:B------:R-:W-:Y:S01]  /*12a00*/  FFMA R22, R26, R0.reuse, R33 ;  /* 0x000000001a167223 */ /* 0x080fe20000000021 */
[----:B------:R-:W-:Y:S01]  /*12a10*/  HADD2.F32 R26, -RZ, R6.H0_H0 ;  /* 0x20000006ff1a7230 */ /* 0x000fe20000004100 */
[----:B------:R-:W-:Y:S02]  /*12a20*/  F2FP.F16.F32.PACK_AB R14, R16, R21 ;  /* 0x00000015100e723e */ /* 0x000fe400000000ff */
[----:B------:R-:W-:Y:S02]  /*12a30*/  F2FP.F16.F32.PACK_AB R15, R18, R27 ;  /* 0x0000001b120f723e */ /* 0x000fe400000000ff */
[-C--:B------:R-:W-:Y:S01]  /*12a40*/  FFMA R39, R26, R0.reuse, R39 ;  /* 0x000000001a277223 */ /* 0x080fe20000000027 */
[-C--:B------:R-:W-:Y:S01]  /*12a50*/  FFMA R26, R28, R0.reuse, R41 ;  /* 0x000000001c1a7223 */ /* 0x080fe20000000029 */
[----:B------:R-:W-:Y:S01]  /*12a60*/  FFMA R28, R32, R0, R45 ;  /* 0x00000000201c7223 */ /* 0x000fe2000000002d */
[----:B------:R-:W-:Y:S01]  /*12a70*/  F2FP.F16.F32.PACK_AB R40, R22, R31 ;  /* 0x0000001f1628723e */ /* 0x000fe200000000ff */
[----:B------:R1:W-:Y:S01]  /*12a80*/  STSM.16.MT88.4 [R3+0x34000], R12 ;  /* 0x0340000c03007844 */ /* 0x0003e20000004200 */
        /* <DEDUP_REMOVED lines=22> */
.L_x_132:
[----:B------:R-:W-:Y:S05]  /*12bf0*/  BSYNC B0 ;  /* 0x0000000000007941 */ /* 0x000fea0003800000 */
.L_x_131:
[----:B------:R-:W-:Y:S06]  /*12c00*/  BAR.SYNC.DEFER_BLOCKING 0x1, 0x100 ;  /* 0x0044000000007b1d */ /* 0x000fec0000010000 */
[----:B------:R-:W-:Y:S05]  /*12c10*/  @!P1 BRA `(.L_x_133) ;  /* 0x0000000000049947 */ /* 0x000fea0003800000 */
[----:B------:R-:W-:Y:S01]  /*12c20*/  BPT.TRAP 0x1 ;  /* 0x000000040000795c */ /* 0x000fe20000300000 */
.L_x_133:
        /* <DEDUP_REMOVED lines=9> */
.L_x_134:
[----:B------:R-:W2:Y:S02]  /*12cc0*/  SYNCS.PHASECHK.TRANS64.TRYWAIT P3, [UR43+0x384c8], R20 ;  /* 0x0384c814ff0075a7 */ /* 0x000ea4000806016b */
[----:B--2---:R-:W-:Y:S05]  /*12cd0*/  @!P3 BRA `(.L_x_135) ;  /* 0x0000007c0084b947 */ /* 0x004fea0003800000 */
.L_x_368:
[----:B------:R-:W-:Y:S05]  /*12ce0*/  @P0 WARPSYNC.ALL ;  /* 0x0000000000000948 */ /* 0x000fea0003800000 */
[----:B------:R-:W2:Y:S01]  /*12cf0*/  @P0 LDSM.16.MT88.4 R8, [R3+0x36000] ;  /* 0x036000000308083b */ /* 0x000ea20000004200 */
[-C--:B------:R-:W-:Y:S01]  /*12d00*/  FMUL R136, R136, R2.reuse ;  /* 0x0000000288887220 */ /* 0x080fe20000400000 */
[-C--:B-1----:R-:W-:Y:S01]  /*12d10*/  FMUL R12, R137, R2.reuse ;  /* 0x00000002890c7220 */ /* 0x082fe20000400000 */
        /* <DEDUP_REMOVED lines=35> */
[--C-:B------:R-:W-:Y:S02]  /*12f50*/  HADD2.F32 R27, -RZ, R4.reuse.H0_H0 ;  /* 0x20000004ff1b7230 */ /* 0x100fe40000004100 */
[-C--:B------:R-:W-:Y:S01]  /*12f60*/  FFMA R31, R31, R0.reuse, R146 ;  /* 0x000000001f1f7223 */ /* 0x080fe20000000092 */
[----:B------:R-:W-:Y:S02]  /*12f70*/  HADD2.F32 R29, -RZ, R4.H1_H1 ;  /* 0x30000004ff1d7230 */ /* 0x000fe40000004100 */
[-C--:B------:R-:W-:Y:S01]  /*12f80*/  FFMA R37, R37, R0.reuse, R150 ;  /* 0x0000000025257223 */ /* 0x080fe20000000096 */
[----:B------:R-:W-:Y:S02]  /*12f90*/  HADD2.F32 R5, -RZ, R5.H1_H1 ;  /* 0x30000005ff057230 */ /* 0x000fe40000004100 */
        /* <DEDUP_REMOVED lines=34> */
[----:B------:R2:W-:Y:S02]  /*131c0*/  UTMASTG.2D [UR8], [UR58] ;  /* 0x000000083a0073b5 */ /* 0x0005e40008008000 */
[----:B--2---:R0:W-:Y:S02]  /*131d0*/  UTMACMDFLUSH ;  /* 0x00000000000079b7 */ /* 0x0041e40000000000 */
.L_x_137:
[----:B------:R-:W-:Y:S05]  /*131e0*/  BSYNC B0 ;  /* 0x0000000000007941 */ /* 0x000fea0003800000 */
.L_x_136:
[----:B------:R-:W-:Y:S04]  /*131f0*/  BSSY B0, `(.L_x_138) ;  /* 0x0000003000007945 */ /* 0x000fe80003800000 */
[----:B------:R-:W-:Y:S05]  /*13200*/  @!P2 BRA `(.L_x_139) ;  /* 0x000000000004a947 */ /* 0x000fea0003800000 */
[----:B------:R-:W-:-:S04]  /*13210*/  DEPBAR.LE SB0, 0x1 ;  /* 0x000080400000791a */ /* 0x000fc80000000000 */
.L_x_139:
[----:B------:R-:W-:Y:S05]  /*13220*/  BSYNC B0 ;  /* 0x0000000000007941 */ /* 0x000fea0003800000 */
.L_x_138:
[----:B------:R-:W-:Y:S06]  /*13230*/  BAR.SYNC.DEFER_BLOCKING 0x1, 0x100 ;  /* 0x0044000000007b1d */ /* 0x000fec0000010000 */
[----:B------:R-:W-:Y:S05]  /*13240*/  @!P1 BRA `(.L_x_140) ;  /* 0x0000000000049947 */ /* 0x000fea0003800000 */
[----:B------:R-:W-:Y:S01]  /*13250*/  BPT.TRAP 0x1 ;  /* 0x000000040000795c */ /* 0x000fe20000300000 */
.L_x_140:
[----:B------:R-:W-:Y:S02]  /*13260*/  UIADD3 UR4, UR7, 0x1, URZ ;  /* 0x0000000107047890 */ /* 0x000fe4000fffe03f */
[----:B------:R-:W-:Y:S02]  /*13270*/  UISETP.NE.AND UP1, UPT, UR47, 0x3, UPT ;  /* 0x000000032f00788c */ /* 0x000fe4000bf25270 */
[----:B------:R-:W-:-:S04]  /*13280*/  UISETP.NE.AND UP0, UPT, UR4, 0x4, UPT ;  /* 0x000000040400788c */ /* 0x000fc8000bf05270 */
[----:B------:R-:W-:Y:S01]  /*13290*/  USEL UR4, UR4, URZ, UP0 ;  /* 0x0000003f04047287 */ /* 0x000fe20008000000 */
[----:B------:R-:W-:-:S03]  /*132a0*/  PLOP3.LUT P2, PT, PT, PT, UP1, 0x80, 0x0 ;  /* 0x000000000000781c */ /* 0x000fc60003f4f018 */
[----:B------:R-:W-:Y:S02]  /*132b0*/  ULEA UR5, UR4, UR43, 0x3 ;  /* 0x0000002b04057291 */ /* 0x000fe4000f8e183f */
[----:B------:R-:W-:Y:S02]  /*132c0*/  UIADD3 UR4, UR4, 0x1, URZ ;  /* 0x0000000104047890 */ /* 0x000fe4000fffe03f */
[----:B------:R-:W-:Y:S02]  /*132d0*/  UIADD3 UR5, UR5, 0x384d0, URZ ;  /* 0x000384d005057890 */ /* 0x000fe4000fffe03f */
[----:B------:R-:W-:Y:S02]  /*132e0*/  UISETP.NE.AND UP0, UPT, UR4, 0x4, UPT ;  /* 0x000000040400788c */ /* 0x000fe4000bf05270 */
[----:B------:R-:W-:Y:S02]  /*132f0*/  UPRMT UR5, UR42, 0x654, UR5 ;  /* 0x000006542a057896 */ /* 0x000fe40008000005 */
[----:B------:R-:W-:-:S07]  /*13300*/  USEL UR60, UR4, URZ, UP0 ;  /* 0x0000003f043c7287 */ /* 0x000fce0008000000 */
[----:B------:R-:W-:Y:S01]  /*13310*/  SYNCS.ARRIVE.TRANS64.RED.A1T0 RZ, [UR5], RZ ;  /* 0x000000ffffff79a7 */ /* 0x000fe20008100405 */
[----:B------:R-:W-:Y:S05]  /*13320*/  @!P2 BRA `(.L_x_141) ;  /* 0x000000000004a947 */ /* 0x000fea0003800000 */
[----:B------:R-:W-:Y:S01]  /*13330*/  BPT.TRAP 0x1 ;  /* 0x000000040000795c */ /* 0x000fe20000300000 */
.L_x_141:
[----:B------:R-:W-:Y:S01]  /*13340*/  ULEA UR4, UR38, UR43, 0x3 ;  /* 0x0000002b26047291 */ /* 0x000fe2000f8e183f */
[----:B------:R-:W-:-:S08]  /*13350*/  SHF.L.U32 R0, R23, 0x1f, RZ ;  /* 0x0000001f17007819 */ /* 0x000fd000000006ff */
[----:B------:R-:W2:Y:S02]  /*13360*/  SYNCS.PHASECHK.TRANS64.TRYWAIT P0, [UR4+0x38400], R0 ;  /* 0x03840000ff0075a7 */ /* 0x000ea40008000144 */
[----:B--2---:R-:W-:Y:S05]  /*13370*/  @!P0 BRA `(.L_x_142) ;  /* 0x0000007400f48947 */ /* 0x004fea0003800000 */
.L_x_369:
[----:B------:R-:W-:-:S09]  /*13380*/  ULEA UR5, UR38, UR43, 0x4 ;  /* 0x0000002b26057291 */ /* 0x000fd2000f8e203f */
[----:B------:R-:W2:Y:S01]  /*13390*/  LDS.128 R16, [UR5+0x38500] ;  /* 0x03850005ff107984 */ /* 0x000ea20008000c00 */
[----:B------:R-:W-:Y:S01]  /*133a0*/  @!PT LDS RZ, [RZ] ;  /* 0x00000000fffff984 */ /* 0x000fe20000000800 */
[----:B------:R-:W-:Y:S01]  /*133b0*/  @!PT LDS RZ, [RZ] ;  /* 0x00000000fffff984 */ /* 0x000fe20000000800 */
[----:B------:R-:W-:Y:S01]  /*133c0*/  @!PT LDS RZ, [RZ] ;  /* 0x00000000fffff984 */ /* 0x000fe20000000800 */
[----:B------:R-:W-:Y:S01]  /*133d0*/  @!PT LDS RZ, [RZ] ;  /* 0x00000000fffff984 */ /* 0x000fe20000000800 */
[----:B------:R3:W-:Y:S06]  /*133e0*/  MEMBAR.ALL.CTA ;  /* 0x0000000000007992 */ /* 0x0007ec0000008000 */
[----:B---3--:R-:W3:Y:S01]  /*133f0*/  FENCE.VIEW.ASYNC.S ;  /* 0x00000000000073c6 */ /* 0x008ee20000000000 */
[----:B------:R-:W-:Y:S05]  /*13400*/  @!P2 BRA `(.L_x_143) ;  /* 0x000000000004a947 */ /* 0x000fea0003800000 */
[----:B------:R-:W-:Y:S01]  /*13410*/  BPT.TRAP 0x1 ;  /* 0x000000040000795c */ /* 0x000fe20000300000 */
.L_x_143:
[----:B--2---:R-:W-:Y:S01]  /*13420*/  ISETP.NE.AND P0, PT, R19, RZ, PT ;  /* 0x000000ff1300720c */ /* 0x004fe20003f05270 */
[----:B------:R-:W-:Y:S01]  /*13430*/  UIADD3 UR4, UR4, 0x38440, URZ ;  /* 0x0003844004047890 */ /* 0x000fe2000fffe03f */
[CC--:B------:R-:W-:Y:S02]  /*13440*/  ISETP.NE.AND P2, PT, R152.reuse, R18.reuse, PT ;  /* 0x000000129800720c */ /* 0x0c0fe40003f45270 */
[----:B------:R-:W-:Y:S01]  /*13450*/  ISETP.EQ.OR P0, PT, R152, R18, !P0 ;  /* 0x000000129800720c */ /* 0x000fe20004702670 */
[----:B------:R-:W-:-:S09]  /*13460*/  UPRMT UR4, UR42, 0x654, UR4 ;  /* 0x000006542a047896 */ /* 0x000fd20008000004 */
[----:B---3--:R-:W-:Y:S03]  /*13470*/  SYNCS.ARRIVE.TRANS64.RED.A1T0 RZ, [UR4], RZ ;  /* 0x000000ffffff79a7 */ /* 0x008fe60008100404 */
[----:B------:R-:W-:Y:S05]  /*13480*/  @P0 BRA `(.L_x_144) ;  /* 0x0000000000fc0947 */ /* 0x000fea0003800000 */
[----:B------:R-:W-:-:S13]  /*13490*/  ISETP.NE.AND P0, PT, RZ, UR54, PT ;  /* 0x00000036ff007c0c */ /* 0x000fda000bf05270 */
[----:B------:R-:W-:Y:S05]  /*134a0*/  @P0 BRA `(.L_x_144) ;  /* 0x0000000000f40947 */ /* 0x000fea0003800000 */
[----:B-1----:R-:W1:Y:S01]  /*134b0*/  S2R R0, SR_LANEID ;  /* 0x0000000000007919 */ /* 0x002e620000000000 */
[----:B------:R-:W-:Y:S01]  /*134c0*/  ELECT P0, URZ, PT ;  /* 0x00000000003f782f */ /* 0x000fe20003800000 */
[----:B------:R-:W-:Y:S01]  /*134d0*/  BSSY B0, `(.L_x_145) ;  /* 0x000002f000007945 */ /* 0x000fe20003800000 */
[----:B-1----:R-:W-:-:S11]  /*134e0*/  IMAD.SHL.U32 R15, R0, 0x4, RZ ;  /* 0x00000004000f7824 */ /* 0x002fd600078e00ff */
[----:B------:R-:W-:Y:S05]  /*134f0*/  @!P0 BRA `(.L_x_146) ;  /* 0x0000000000b08947 */ /* 0x000fea0003800000 */
[----:B------:R-:W-:Y:S01]  /*13500*/  SHF.R.S32.HI R3, RZ, 0x1f, R18 ;  /* 0x0000001fff037819 */ /* 0x000fe20000011412 */
[----:B------:R-:W-:Y:S01]  /*13510*/  ULDC.64 UR4, c[0x0][0x820] ;  /* 0x0002080000047ab9 */ /* 0x000fe20000000a00 */
[C---:B------:R-:W-:Y:S02]  /*13520*/  SHF.L.U32 R0, R18.reuse, 0x3, RZ ;  /* 0x0000000312007819 */ /* 0x040fe400000006ff */
[----:B------:R-:W-:Y:S02]  /*13530*/  SHF.L.U64.HI R8, R18, 0x3, R3 ;  /* 0x0000000312087819 */ /* 0x000fe40000010203 */
[----:B------:R-:W-:Y:S01]  /*13540*/  IADD3 R4, P0, R0, UR4, RZ ;  /* 0x0000000400047c10 */ /* 0x000fe2000ff1e0ff */
[----:B------:R-:W1:Y:S03]  /*13550*/  LDC.64 R2, c[0x0][0x290] ;  /* 0x0000a400ff027b82 */ /* 0x000e660000000a00 */
[----:B------:R-:W-:Y:S01]  /*13560*/  IADD3.X R5, R8, UR5, RZ, P0, !PT ;  /* 0x0000000508057c10 */ /* 0x000fe200087fe4ff */
[----:B------:R-:W-:-:S05]  /*13570*/  ULDC.64 UR4, c[0x0][0x818] ;  /* 0x0002060000047ab9 */ /* 0x000fca0000000a00 */
[----:B------:R-:W2:Y:S01]  /*13580*/  LDG.E.64 R4, desc[UR56][R4.64] ;  /* 0x0000003804047981 */ /* 0x000ea2000c1e1b00 */
[----:B-1----:R-:W-:Y:S01]  /*13590*/  IMAD.WIDE R6, R18, 0xc, R2 ;  /* 0x0000000c12067825 */ /* 0x002fe200078e0202 */
[----:B------:R-:W-:Y:S02]  /*135a0*/  IADD3 R2, P0, R0, UR4, RZ ;  /* 0x0000000400027c10 */ /* 0x000fe4000ff1e0ff */
[----:B------:R-:W1:Y:S02]  /*135b0*/  LDS R0, [UR49+0x1c] ;  /* 0x00001c31ff007984 */ /* 0x000e640008000800 */
[----:B------:R-:W-:Y:S02]  /*135c0*/  IADD3.X R3, R8, UR5, RZ, P0, !PT ;  /* 0x0000000508037c10 */ /* 0x000fe400087fe4ff */
[----:B------:R-:W3:Y:S04]  /*135d0*/  LDG.E R12, desc[UR56][R6.64] ;  /* 0x00000038060c7981 */ /* 0x000ee8000c1e1900 */
[----:B------:R4:W5:Y:S04]  /*135e0*/  LDG.E R13, desc[UR56][R6.64+0x4] ;  /* 0x00000438060d7981 */ /* 0x000968000c1e1900 */
[----:B------:R-:W5:Y:S01]  /*135f0*/  LDG.E.64 R2, desc[UR56][R2.64] ;  /* 0x0000003802027981 */ /* 0x000f62000c1e1b00 */
[----:B------:R-:W-:-:S03]  /*13600*/  IMAD.U32 R8, RZ, RZ, UR49 ;  /* 0x00000031ff087e24 */ /* 0x000fc6000f8e00ff */
[----:B------:R-:W-:Y:S02]  /*13610*/  STS [UR49+0x30], RZ ;  /* 0x000030ffff007988 */ /* 0x000fe40008000831 */
[----:B------:R-:W-:Y:S02]  /*13620*/  SHF.R.U64 R8, R8, 0x4, RZ ;  /* 0x0000000408087819 */ /* 0x000fe400000012ff */
[----:B----4-:R-:W-:-:S03]  /*13630*/  CS2R R6, SRZ ;  /* 0x0000000000067805 */ /* 0x010fc6000001ff00 */
[----:B------:R-:W-:Y:S04]  /*13640*/  STS [UR49+0x10], R8 ;  /* 0x00001008ff007988 */ /* 0x000fe80008000831 */
[----:B------:R-:W-:Y:S01]  /*13650*/  STS [UR49+0x14], R8 ;  /* 0x00001408ff007988 */ /* 0x000fe20008000831 */
[C---:B--2---:R-:W-:Y:S02]  /*13660*/  SHF.L.U64.HI R11, R4.reuse, 0x1, R5 ;  /* 0x00000001040b7819 */ /* 0x044fe40000010205 */
[----:B------:R-:W-:Y:S02]  /*13670*/  SHF.L.U32 R10, R4, 0x1, RZ ;  /* 0x00000001040a7819 */ /* 0x000fe400000006ff */
[----:B------:R-:W-:Y:S02]  /*13680*/  LOP3.LUT R11, R11, 0x1fffffff, RZ, 0xc0, !PT ;  /* 0x1fffffff0b0b7812 */ /* 0x000fe400078ec0ff */
[----:B------:R-:W-:-:S02]  /*13690*/  LOP3.LUT R10, R10, 0xfffffffe, RZ, 0xc0, !PT ;  /* 0xfffffffe0a0a7812 */ /* 0x000fc400078ec0ff */
[--C-:B------:R-:W-:Y:S02]  /*136a0*/  SHF.R.U32.HI R5, RZ, 0x4, R11.reuse ;  /* 0x00000004ff057819 */ /* 0x100fe4000001160b */
[----:B------:R-:W-:Y:S02]  /*136b0*/  SHF.R.U64 R10, R10, 0x4, R11 ;  /* 0x000000040a0a7819 */ /* 0x000fe4000000120b */
[----:B-1----:R-:W-:-:S03]  /*136c0*/  LOP3.LUT R0, R0, 0xf, R5, 0xb8, !PT ;  /* 0x0000000f00007812 */ /* 0x002fc600078eb805 */
[----:B------:R-:W-:Y:S04]  /*136d0*/  STS [UR49+0xc], R10 ;  /* 0x00000c0aff007988 */ /* 0x000fe80008000831 */
[----:B------:R-:W-:Y:S01]  /*136e0*/  STS [UR49+0x1c], R0 ;  /* 0x00001c00ff007988 */ /* 0x000fe20008000831 */
[----:B---3--:R-:W-:-:S03]  /*136f0*/  VIADD R4, R12, 0xffffffff ;  /* 0xffffffff0c047836 */ /* 0x008fc60000000000 */
[----:B------:R-:W1:Y:S04]  /*13700*/  LDS R5, [UR49+0x1c] ;  /* 0x00001c31ff057984 */ /* 0x000e680008000800 */
[----:B-----5:R-:W-:Y:S01]  /*13710*/  STS.64 [UR49], R2 ;  /* 0x00000002ff007988 */ /* 0x020fe20008000a31 */
[----:B-1----:R-:W-:-:S05]  /*13720*/  LOP3.LUT R5, R5, 0xf0, RZ, 0xb8, !PT ;  /* 0x000000f005057812 */ /* 0x002fca00078eb8ff */
[----:B------:R1:W-:Y:S04]  /*13730*/  STS [UR49+0x1c], R5 ;  /* 0x00001c05ff007988 */ /* 0x0003e80008000831 */
[----:B------:R-:W2:Y:S01]  /*13740*/  LDS R9, [UR49+0x1c] ;  /* 0x00001c31ff097984 */ /* 0x000ea20008000800 */
[----:B-1----:R-:W-:-:S05]  /*13750*/  IADD3 R5, R13, -0x1, RZ ;  /* 0xffffffff0d057810 */ /* 0x002fca0007ffe0ff */
[----:B------:R-:W-:Y:S01]  /*13760*/  STS.128 [UR49+0x20], R4 ;  /* 0x00002004ff007988 */ /* 0x000fe20008000c31 */
[----:B--2---:R-:W-:-:S05]  /*13770*/  LOP3.LUT R9, R9, 0xf00, RZ, 0xb8, !PT ;  /* 0x00000f0009097812 */ /* 0x004fca00078eb8ff */
[----:B------:R-:W-:Y:S04]  /*13780*/  STS.64 [UR49+0x18], R8 ;  /* 0x00001808ff007988 */ /* 0x000fe80008000a31 */
[----:B------:R-:W1:Y:S02]  /*13790*/  LDS R14, [UR49+0x1c] ;  /* 0x00001c31ff0e7984 */ /* 0x000e640008000800 */
[----:B-1----:R-:W-:-:S05]  /*137a0*/  LOP3.LUT R0, R14, 0xf000, RZ, 0xb8, !PT ;  /* 0x0000f0000e007812 */ /* 0x002fca00078eb8ff */
[----:B------:R1:W-:Y:S02]  /*137b0*/  STS [UR49+0x1c], R0 ;  /* 0x00001c00ff007988 */ /* 0x0003e40008000831 */
.L_x_146:
[----:B------:R-:W-:Y:S05]  /*137c0*/  BSYNC B0 ;  /* 0x0000000000007941 */ /* 0x000fea0003800000 */
.L_x_145:
[----:B------:R-:W-:Y:S01]  /*137d0*/  NOP ;  /* 0x0000000000007918 */ /* 0x000fe20000000000 */
[----:B------:R2:W3:Y:S01]  /*137e0*/  LDS R5, [R15+UR49] ;  /* 0x000000310f057984 */ /* 0x0004e20008000800 */
[----:B------:R-:W-:Y:S02]  /*137f0*/  ELECT P0, URZ, PT ;  /* 0x00000000003f782f */ /* 0x000fe40003800000 */
[----:B------:R-:W-:Y:S01]  /*13800*/  IADD3 R2, P3, R15, UR58, RZ ;  /* 0x0000003a0f027c10 */ /* 0x000fe2000ff7e0ff */
[----:B------:R-:W-:Y:S04]  /*13810*/  BSSY B0, `(.L_x_147) ;  /* 0x0000005000007945 */ /* 0x000fe80003800000 */
[----:B------:R-:W-:-:S06]  /*13820*/  IMAD.X R3, RZ, RZ, UR59, P3 ;  /* 0x0000003bff037e24 */ /* 0x000fcc00098e06ff */
[----:B--2---:R-:W-:Y:S05]  /*13830*/  @!P0 BRA `(.L_x_148) ;  /* 0x0000000000088947 */ /* 0x004fea0003800000 */
[----:B------:R0:W-:Y:S01]  /*13840*/  UTMACMDFLUSH ;  /* 0x00000000000079b7 */ /* 0x0001e20000000000 */
[----:B------:R-:W-:-:S04]  /*13850*/  DEPBAR.LE SB0, 0x0 ;  /* 0x000080000000791a */ /* 0x000fc80000000000 */
.L_x_148:
[----:B------:R-:W-:Y:S05]  /*13860*/  BSYNC B0 ;  /* 0x0000000000007941 */ /* 0x000fea0003800000 */
.L_x_147:
[----:B---3--:R2:W5:Y:S02]  /*13870*/  ATOMG.E.EXCH.STRONG.GPU PT, RZ, [R2], R5 ;  /* 0x0000000502ff73a8 */ /* 0x00856400041ee100 */
.L_x_144:
[----:B------:R-:W-:Y:S01]  /*13880*/  UIMAD.WIDE.U32 UR4, UR55, -0x55555555, URZ ;  /* 0xaaaaaaab370478a5 */ /* 0x000fe2000f8e003f */
[----:B------:R-:W-:Y:S01]  /*13890*/  ISETP.NE.AND P0, PT, R19, RZ, PT ;  /* 0x000000ff1300720c */ /* 0x000fe20003f05270 */
[----:B------:R-:W-:Y:S01]  /*138a0*/  UIADD3 UR38, UR38, 0x1, URZ ;  /* 0x0000000126267890 */ /* 0x000fe2000fffe03f */
[----:B-1----:R-:W-:Y:S01]  /*138b0*/  SEL R6, RZ, 0x1, !P2 ;  /* 0x00000001ff067807 */ /* 0x002fe20005000000 */
[----:B------:R-:W-:Y:S02]  /*138c0*/  USHF.R.U32.HI UR4, URZ, 0x1, UR5 ;  /* 0x000000013f047899 */ /* 0x000fe40008011605 */
[----:B------:R-:W-:Y:S02]  /*138d0*/  UISETP.NE.AND UP0, UPT, UR38, 0x8, UPT ;  /* 0x000000082600788c */ /* 0x000fe4000bf05270 */
[----:B------:R-:W-:Y:S02]  /*138e0*/  UIMAD UR55, UR4, -0x3, UR55 ;  /* 0xfffffffd043778a4 */ /* 0x000fe4000f8e0237 */
[----:B------:R-:W-:-:S02]  /*138f0*/  USEL UR4, URZ, 0x1, UP0 ;  /* 0x000000013f047887 */ /* 0x000fc40008000000 */
[----:B------:R-:W-:Y:S02]  /*13900*/  UIADD3 UR36, UR36, 0x10, URZ ;  /* 0x0000001024247890 */ /* 0x000fe4000fffe03f */
[----:B------:R-:W-:Y:S02]  /*13910*/  USEL UR38, UR38, URZ, UP0 ;  /* 0x0000003f26267287 */ /* 0x000fe40008000000 */
[----:B------:R-:W-:Y:S01]  /*13920*/  LOP3.LUT R23, R23, UR4, RZ, 0x3c, !PT ;  /* 0x0000000417177c12 */ /* 0x000fe2000f8e3cff */
[----:B------:R-:W-:Y:S09]  /*13930*/  @P0 BRA `(.L_x_149) ;  /* 0xfffffefc00440947 */ /* 0x000ff2000383ffff */
[----:B------:R-:W-:-:S04]  /*13940*/  DEPBAR.LE SB0, 0x0 ;  /* 0x000080000000791a */ /* 0x000fc80000000000 */
[----:B------:R-:W-:Y:S05]  /*13950*/  @!P1 BRA `(.L_x_150) ;  /* 0x0000000000049947 */ /* 0x000fea0003800000 */
[----:B------:R-:W-:Y:S01]  /*13960*/  BPT.TRAP 0x1 ;  /* 0x000000040000795c */ /* 0x000fe20000300000 */
.L_x_150:
[----:B------:R-:W-:-:S04]  /*13970*/  ULEA UR43, UR60, UR43, 0x3 ;  /* 0x0000002b3c2b7291 */ /* 0x000fc8000f8e183f */
[----:B------:R-:W-:-:S04]  /*13980*/  UIADD3 UR43, UR43, 0x384d0, URZ ;  /* 0x000384d02b2b7890 */ /* 0x000fc8000fffe03f */
[----:B------:R-:W-:-:S09]  /*13990*/  UPRMT UR43, UR42, 0x654, UR43 ;  /* 0x000006542a2b7896 */ /* 0x000fd2000800002b */
[----:B-----5:R-:W-:Y:S01]  /*139a0*/  SYNCS.ARRIVE.TRANS64.RED.A1T0 RZ, [UR43], RZ ;  /* 0x000000ffffff79a7 */ /* 0x020fe2000810042b */
[----:B------:R-:W-:Y:S05]  /*139b0*/  EXIT ;  /* 0x000000000000794d */ /* 0x000fea0003800000 */
.L_x_19:
[----:B------:R-:W-:-:S08]  /*139c0*/  NOP ;  /* 0x0000000000007918 */ /* 0x000fd00000000000 */
[----:B----45:R-:W1:-:S00]  /*139d0*/  USETMAXREG.DEALLOC.CTAPOOL 0x28 ;  /* 0x00000028000079c8 */ /* 0x030e4000080e0500 */
[----:B------:R-:W-:-:S06]  /*139e0*/  UISETP.NE.AND UP1, UPT, UR54, 0x3, UPT ;  /* 0x000000033600788c */ /* 0x000fcc000bf25270 */
[----:B------:R-:W-:-:S13]  /*139f0*/  PLOP3.LUT P1, PT, PT, PT, UP1, 0x80, 0x0 ;  /* 0x000000000000781c */ /* 0x000fda0003f2f018 */
[----:B-1----:R-:W-:Y:S05]  /*13a00*/  @!P1 BRA `(.L_x_151) ;  /* 0x0000004400bc9947 */ /* 0x002fea0003800000 */
[----:B------:R-:W-:-:S13]  /*13a10*/  ISETP.NE.AND P0, PT, RZ, UR54, PT ;  /* 0x00000036ff007c0c */ /* 0x000fda000bf05270 */
[----:B------:R-:W-:Y:S05]  /*13a20*/  @!P0 BRA `(.L_x_152) ;  /* 0x0000002800cc8947 */ /* 0x000fea0003800000 */
[----:B------:R-:W-:-:S06]  /*13a30*/  UISETP.NE.AND UP0, UPT, UR54, 0x2, UPT ;  /* 0x000000023600788c */ /* 0x000fcc000bf05270 */
[----:B------:R-:W-:-:S13]  /*13a40*/  PLOP3.LUT P0, PT, PT, PT, UP0, 0x80, 0x0 ;  /* 0x000000000000781c */ /* 0x000fda0003f0f008 */
[----:B--2---:R-:W-:Y:S05]  /*13a50*/  @P0 EXIT ;  /* 0x000000000000094d */ /* 0x004fea0003800000 */
[----:B------:R-:W1:Y:S01]  /*13a60*/  S2UR UR4, SR_CTAID.Y ;  /* 0x00000000000479c3 */ /* 0x000e620000002600 */
[----:B------:R-:W-:Y:S01]  /*13a70*/  ELECT P0, URZ, PT ;  /* 0x00000000003f782f */ /* 0x000fe20003800000 */
[----:B------:R-:W-:Y:S01]  /*13a80*/  BSSY B0, `(.L_x_153) ;  /* 0x000001f000007945 */ /* 0x000fe20003800000 */
[----:B-1----:R-:W-:-:S11]  /*13a90*/  UIMAD UR4, UR4, UR39, UR40 ;  /* 0x00000027040472a4 */ /* 0x002fd6000f8e0228 */
[----:B------:R-:W-:Y:S05]  /*13aa0*/  @!P0 BRA `(.L_x_154) ;  /* 0x0000000000708947 */ /* 0x000fea0003800000 */
[----:B------:R1:W-:Y:S01]  /*13ab0*/  STL.64 [R1+0x200], R12 ;  /* 0x0002000c01007387 */ /* 0x0003e20000100a00 */
[----:B------:R-:W2:Y:S01]  /*13ac0*/  LDC.64 R14, c[0x0][0x618] ;  /* 0x00018600ff0e7b82 */ /* 0x000ea20000000a00 */
[----:B------:R-:W-:Y:S02]  /*13ad0*/  UMOV UR5, 0x400 ;  /* 0x0000040000057882 */ /* 0x000fe40000000000 */
[----:B------:R-:W-:-:S05]  /*13ae0*/  ULEA UR5, UR41, UR5, 0x18 ;  /* 0x0000000529057291 */ /* 0x000fca000f8ec03f */
[----:B------:R-:W3:Y:S08]  /*13af0*/  LDC.64 R4, c[0x0][0x600] ;  /* 0x00018000ff047b82 */ /* 0x000ef00000000a00 */
[----:B-1----:R-:W2:Y:S08]  /*13b00*/  LDC.64 R12, c[0x0][0x610] ;  /* 0x00018400ff0c7b82 */ /* 0x002eb00000000a00 */
[----:B------:R-:W3:Y:S08]  /*13b10*/  LDC.64 R6, c[0x0][0x608] ;  /* 0x00018200ff067b82 */ /* 0x000ef00000000a00 */
[----:B------:R-:W1:Y:S01]  /*13b20*/  LDC.64 R32, c[0x0][0x620] ;  /* 0x00018800ff207b82 */ /* 0x000e620000000a00 */
[----:B--2---:R2:W-:Y:S07]  /*13b30*/  STS.128 [UR5+0x38690], R12 ;  /* 0x0386900cff007988 */ /* 0x0045ee0008000c05 */
[----:B------:R-:W1:Y:S01]  /*13b40*/  LDC.64 R34, c[0x0][0x628] ;  /* 0x00018a00ff227b82 */ /* 0x000e620000000a00 */
[----:B---3--:R3:W-:Y:S07]  /*13b50*/  STS.128 [UR5+0x38680], R4 ;  /* 0x03868004ff007988 */ /* 0x0087ee0008000c05 */
[----:B------:R-:W4:Y:S01]  /*13b60*/  LDC.64 R28, c[0x0][0x630] ;  /* 0x00018c00ff1c7b82 */ /* 0x000f220000000a00 */
[----:B--2---:R2:W5:Y:S07]  /*13b70*/  LDL.LU.64 R12, [R1+0x200] ;  /* 0x00020000010c7983 */ /* 0x00456e0000300a00 */
[----:B------:R-:W4:Y:S08]  /*13b80*/  LDC.64 R30, c[0x0][0x638] ;  /* 0x00018e00ff1e7b82 */ /* 0x000f300000000a00 */
[----:B------:R-:W2:Y:S08]  /*13b90*/  LDC.64 R24, c[0x0][0x640] ;  /* 0x00019000ff187b82 */ /* 0x000eb00000000a00 */
[----:B------:R-:W2:Y:S08]  /*13ba0*/  LDC.64 R26, c[0x0][0x648] ;  /* 0x00019200ff1a7b82 */ /* 0x000eb00000000a00 */
[----:B------:R-:W2:Y:S08]  /*13bb0*/  LDC.64 R20, c[0x0][0x650] ;  /* 0x00019400ff147b82 */ /* 0x000eb00000000a00 */
[----:B------:R-:W2:Y:S08]  /*13bc0*/  LDC.64 R22, c[0x0][0x658] ;  /* 0x00019600ff167b82 */ /* 0x000eb00000000a00 */
[----:B------:R-:W2:Y:S08]  /*13bd0*/  LDC.64 R8, c[0x0][0x660] ;  /* 0x00019800ff087b82 */ /* 0x000eb00000000a00 */
[----:B------:R-:W2:Y:S08]  /*13be0*/  LDC.64 R10, c[0x0][0x668] ;  /* 0x00019a00ff0a7b82 */ /* 0x000eb00000000a00 */
[----:B---3--:R-:W3:Y:S08]  /*13bf0*/  LDC.64 R4, c[0x0][0x670] ;  /* 0x00019c00ff047b82 */ /* 0x008ef00000000a00 */
[----:B------:R-:W3:Y:S01]  /*13c00*/  LDC.64 R6, c[0x0][0x678] ;  /* 0x00019e00ff067b82 */ /* 0x000ee20000000a00 */
[----:B-1----:R1:W-:Y:S04]  /*13c10*/  STS.128 [UR5+0x386a0], R32 ;  /* 0x0386a020ff007988 */ /* 0x0023e80008000c05 */
[----:B----4-:R1:W-:Y:S04]  /*13c20*/  STS.128 [UR5+0x386b0], R28 ;  /* 0x0386b01cff007988 */ /* 0x0103e80008000c05 */
[----:B--2---:R1:W-:Y:S04]  /*13c30*/  STS.128 [UR5+0x386c0], R24 ;  /* 0x0386c018ff007988 */ /* 0x0043e80008000c05 */
[----:B------:R1:W-:Y:S04]  /*13c40*/  STS.128 [UR5+0x386d0], R20 ;  /* 0x0386d014ff007988 */ /* 0x0003e80008000c05 */
[----:B------:R1:W-:Y:S04]  /*13c50*/  STS.128 [UR5+0x386e0], R8 ;  /* 0x0386e008ff007988 */ /* 0x0003e80008000c05 */
[----:B---3--:R1:W-:Y:S02]  /*13c60*/  STS.128 [UR5+0x386f0], R4 ;  /* 0x0386f004ff007988 */ /* 0x0083e40008000c05 */
.L_x_154:
[----:B------:R-:W-:Y:S05]  /*13c70*/  BSYNC B0 ;  /* 0x0000000000007941 */ /* 0x000fea0003800000 */
.L_x_153:
[----:B------:R-:W-:Y:S01]  /*13c80*/  ELECT P0, URZ, PT ;  /* 0x00000000003f782f */ /* 0x000fe20003800000 */
[----:B------:R-:W-:Y:S01]  /*13c90*/  NOP ;  /* 0x0000000000007918 */ /* 0x000fe20000000000 */
[----:B------:R-:W-:Y:S01]  /*13ca0*/  ULDC UR5, c[0x0][0x884] ;  /* 0x0002210000057ab9 */ /* 0x000fe20000000800 */
[----:B------:R-:W-:Y:S01]  /*13cb0*/  ULDC.64 UR44, c[0x0][0x800] ;  /* 0x00020000002c7ab9 */ /* 0x000fe20000000a00 */
[----:B------:R-:W-:Y:S01]  /*13cc0*/  ULEA UR4, UR5, UR4, 0x1 ;  /* 0x0000000405047291 */ /* 0x000fe2000f8e083f */
[----:B------:R-:W-:Y:S03]  /*13cd0*/  BSSY B0, `(.L_x_155) ;  /* 0x0000033000007945 */ /* 0x000fe60003800000 */
[----:B------:R-:W-:-:S05]  /*13ce0*/  UIMAD.WIDE UR44, UR4, 0x80, UR44 ;  /* 0x00000080042c78a5 */ /* 0x000fca000f8e022c */
[----:B------:R-:W-:Y:S07]  /*13cf0*/  @!P0 BRA `(.L_x_156) ;  /* 0x0000000000c08947 */ /* 0x000fee0003800000 */
[----:B------:R-:W-:Y:S01]  /*13d00*/  ULDC.64 UR4, c[0x0][0x808] ;  /* 0x0002020000047ab9 */ /* 0x000fe20000000a00 */
[----:B------:R-:W-:Y:S01]  /*13d10*/  ULDC.64 UR6, c[0x0][0x810] ;  /* 0x0002040000067ab9 */ /* 0x000fe20000000a00 */
[----:B------:R-:W-:Y:S02]  /*13d20*/  ISETP.NE.U32.AND P0, PT, RZ, UR4, PT ;  /* 0x00000004ff007c0c */ /* 0x000fe4000bf05070 */
[----:B------:R-:W-:Y:S02]  /*13d30*/  ISETP.NE.U32.AND P1, PT, RZ, UR6, PT ;  /* 0x00000006ff007c0c */ /* 0x000fe4000bf25070 */
[----:B------:R-:W-:Y:S02]  /*13d40*/  ISETP.NE.AND.EX P0, PT, RZ, UR5, PT, P0 ;  /* 0x00000005ff007c0c */ /* 0x000fe4000bf05300 */
[----:B------:R-:W-:-:S11]  /*13d50*/  ISETP.NE.AND.EX P1, PT, RZ, UR7, PT, P1 ;  /* 0x00000007ff007c0c */ /* 0x000fd6000bf25310 */
[----:B------:R-:W-:Y:S05]  /*13d60*/  @!P0 BRA `(.L_x_157) ;  /* 0x0000000000188947 */ /* 0x000fea0003800000 */
[----:B------:R-:W-:-:S04]  /*13d70*/  LEA R2, P0, R18, UR4, 0x3 ;  /* 0x0000000412027c11 */ /* 0x000fc8000f8018ff */
[----:B------:R-:W-:-:S06]  /*13d80*/  LEA.HI.X R3, R18, UR5, R19, 0x3, P0 ;  /* 0x0000000512037c11 */ /* 0x000fcc00080f1c13 */
[----:B------:R-:W2:Y:S01]  /*13d90*/  LDG.E.64 R2, desc[UR56][R2.64] ;  /* 0x0000003802027981 */ /* 0x000ea2000c1e1b00 */
[----:B------:R-:W-:Y:S02]  /*13da0*/  UMOV UR4, 0x400 ;  /* 0x0000040000047882 */ /* 0x000fe40000000000 */
[----:B------:R-:W-:-:S09]  /*13db0*/  ULEA UR4, UR41, UR4, 0x18 ;  /* 0x0000000429047291 */ /* 0x000fd2000f8ec03f */
[----:B--2---:R2:W-:Y:S03]  /*13dc0*/  STS.64 [UR4+0x38680], R2 ;  /* 0x03868002ff007988 */ /* 0x0045e60008000a04 */
.L_x_157:
[----:B------:R-:W-:Y:S05]  /*13dd0*/  @!P1 BRA `(.L_x_156) ;  /* 0x0000000000889947 */ /* 0x000fea0003800000 */
[----:B--2---:R-:W-:-:S04]  /*13de0*/  LEA R2, P0, R18, UR6, 0x3 ;  /* 0x0000000612027c11 */ /* 0x004fc8000f8018ff */
[----:B------:R-:W-:-:S06]  /*13df0*/  LEA.HI.X R3, R18, UR7, R19, 0x3, P0 ;  /* 0x0000000712037c11 */ /* 0x000fcc00080f1c13 */
[----:B------:R-:W2:Y:S01]  /*13e00*/  LDG.E.64 R2, desc[UR56][R2.64] ;  /* 0x0000003802027981 */ /* 0x000ea2000c1e1b00 */
[----:B------:R-:W-:Y:S01]  /*13e10*/  UMOV UR4, 0x400 ;  /* 0x0000040000047882 */ /* 0x000fe20000000000 */
[----:B-1---5:R-:W-:Y:S01]  /*13e20*/  IADD3 R4, R13, -0x1, RZ ;  /* 0xffffffff0d047810 */ /* 0x022fe20007ffe0ff */
[----:B------:R-:W-:-:S04]  /*13e30*/  ULEA UR4, UR41, UR4, 0x18 ;  /* 0x0000000429047291 */ /* 0x000fc8000f8ec03f */
[----:B------:R-:W-:-:S05]  /*13e40*/  UIADD3 UR5, UR4, 0x38680, URZ ;  /* 0x0003868004057890 */ /* 0x000fca000fffe03f */
[----:B------:R-:W1:Y:S01]  /*13e50*/  LDS R0, [UR4+0x3869c] ;  /* 0x03869c04ff007984 */ /* 0x000e620008000800 */
[----:B------:R-:W-:-:S03]  /*13e60*/  MOV R8, UR5 ;  /* 0x0000000500087c02 */ /* 0x000fc60008000f00 */
[----:B------:R-:W-:Y:S01]  /*13e70*/  STS [UR4+0x386b0], RZ ;  /* 0x0386b0ffff007988 */ /* 0x000fe20008000804 */
[----:B------:R-:W-:-:S05]  /*13e80*/  SHF.R.U64 R8, R8, 0x4, RZ ;  /* 0x0000000408087819 */ /* 0x000fca00000012ff */
[----:B------:R-:W-:Y:S04]  /*13e90*/  STS [UR4+0x38690], R8 ;  /* 0x03869008ff007988 */ /* 0x000fe80008000804 */
[----:B------:R-:W-:Y:S01]  /*13ea0*/  STS [UR4+0x38694], R8 ;  /* 0x03869408ff007988 */ /* 0x000fe20008000804 */
[C---:B--2---:R-:W-:Y:S01]  /*13eb0*/  SHF.L.U64.HI R11, R2.reuse, 0x1, R3 ;  /* 0x00000001020b7819 */ /* 0x044fe20000010203 */
[----:B------:R-:W-:-:S03]  /*13ec0*/  IMAD.SHL.U32 R2, R2, 0x2, RZ ;  /* 0x0000000202027824 */ /* 0x000fc600078e00ff */
[----:B------:R-:W-:Y:S02]  /*13ed0*/  LOP3.LUT R11, R11, 0x1fffffff, RZ, 0xc0, !PT ;  /* 0x1fffffff0b0b7812 */ /* 0x000fe400078ec0ff */
[----:B------:R-:W-:Y:S02]  /*13ee0*/  LOP3.LUT R2, R2, 0xfffffffe, RZ, 0xc0, !PT ;  /* 0xfffffffe02027812 */ /* 0x000fe400078ec0ff */
[--C-:B------:R-:W-:Y:S02]  /*13ef0*/  SHF.R.U32.HI R5, RZ, 0x4, R11.reuse ;  /* 0x00000004ff057819 */ /* 0x100fe4000001160b */
[----:B------:R-:W-:Y:S02]  /*13f00*/  SHF.R.U64 R2, R2, 0x4, R11 ;  /* 0x0000000402027819 */ /* 0x000fe4000000120b */
[----:B-1----:R-:W-:Y:S01]  /*13f10*/  LOP3.LUT R0, R0, 0xf, R5, 0xb8, !PT ;  /* 0x0000000f00007812 */ /* 0x002fe200078eb805 */
[----:B------:R-:W-:Y:S02]  /*13f20*/  VIADD R5, R12, 0xffffffff ;  /* 0xffffffff0c057836 */ /* 0x000fe40000000000 */
[----:B------:R-:W-:Y:S04]  /*13f30*/  STS [UR4+0x3868c], R2 ;  /* 0x03868c02ff007988 */ /* 0x000fe80008000804 */
[----:B------:R-:W-:Y:S04]  /*13f40*/  STS [UR4+0x3869c], R0 ;  /* 0x03869c00ff007988 */ /* 0x000fe80008000804 */
[----:B------:R-:W1:Y:S02]  /*13f50*/  LDS R6, [UR4+0x3869c] ;  /* 0x03869c04ff067984 */ /* 0x000e640008000800 */
[----:B-1----:R-:W-:-:S05]  /*13f60*/  LOP3.LUT R6, R6, 0xf0, RZ, 0xb8, !PT ;  /* 0x000000f006067812 */ /* 0x002fca00078eb8ff */
[----:B------:R1:W-:Y:S04]  /*13f70*/  STS [UR4+0x3869c], R6 ;  /* 0x03869c06ff007988 */ /* 0x0003e80008000804 */
[----:B------:R-:W2:Y:S01]  /*13f80*/  LDS R9, [UR4+0x3869c] ;  /* 0x03869c04ff097984 */ /* 0x000ea20008000800 */
[----:B-1----:R-:W-:-:S05]  /*13f90*/  CS2R R6, SRZ ;  /* 0x0000000000067805 */ /* 0x002fca000001ff00 */
[----:B------:R-:W-:Y:S01]  /*13fa0*/  STS.128 [UR4+0x386a0], R4 ;  /* 0x0386a004ff007988 */ /* 0x000fe20008000c04 */
[----:B--2---:R-:W-:-:S05]  /*13fb0*/  LOP3.LUT R9, R9, 0xf00, RZ, 0xb8, !PT ;  /* 0x00000f0009097812 */ /* 0x004fca00078eb8ff */
[----:B------:R-:W-:Y:S04]  /*13fc0*/  STS.64 [UR4+0x38698], R8 ;  /* 0x03869808ff007988 */ /* 0x000fe80008000a04 */
[----:B------:R-:W1:Y:S02]  /*13fd0*/  LDS R3, [UR4+0x3869c] ;  /* 0x03869c04ff037984 */ /* 0x000e640008000800 */
[----:B-1----:R-:W-:-:S05]  /*13fe0*/  LOP3.LUT R0, R3, 0xf000, RZ, 0xb8, !PT ;  /* 0x0000f00003007812 */ /* 0x002fca00078eb8ff */
[----:B------:R3:W-:Y:S02]  /*13ff0*/  STS [UR4+0x3869c], R0 ;  /* 0x03869c00ff007988 */ /* 0x0007e40008000804 */
.L_x_156:
[----:B------:R-:W-:Y:S05]  /*14000*/  BSYNC B0 ;  /* 0x0000000000007941 */ /* 0x000fea0003800000 */
.L_x_155:
[----:B---3--:R-:W3:Y:S01]  /*14010*/  S2R R0, SR_LANEID ;  /* 0x0000000000007919 */ /* 0x008ee20000000000 */
[----:B------:R-:W-:Y:S01]  /*14020*/  ELECT P0, URZ, PT ;  /* 0x00000000003f782f */ /* 0x000fe20003800000 */
[----:B------:R-:W-:Y:S01]  /*14030*/  NOP ;  /* 0x0000000000007918 */ /* 0x000fe20000000000 */
[----:B------:R-:W-:Y:S01]  /*14040*/  UMOV UR38, URZ ;  /* 0x0000003f00267c82 */ /* 0x000fe20008000000 */
[----:B------:R-:W-:Y:S10]  /*14050*/  BSSY B0, `(.L_x_158) ;  /* 0x0000004000007945 */ /* 0x000ff40003800000 */
[----:B------:R-:W-:Y:S05]  /*14060*/  @!P0 BRA `(.L_x_159) ;  /* 0x0000000000088947 */ /* 0x000fea0003800000 */
[----:B------:R0:W-:Y:S01]  /*14070*/  UTMACMDFLUSH ;  /* 0x00000000000079b7 */ /* 0x0001e20000000000 */
[----:B------:R-:W-:-:S04]  /*14080*/  DEPBAR.LE SB0, 0x0 ;  /* 0x000080000000791a */ /* 0x000fc80000000000 */
.L_x_159:
[----:B------:R-:W-:Y:S05]  /*14090*/  BSYNC B0 ;  /* 0x0000000000007941 */ /* 0x000fea0003800000 */
.L_x_158:
[----:B------:R-:W-:Y:S01]  /*140a0*/  UMOV UR35, 0x400 ;  /* 0x0000040000237882 */ /* 0x000fe20000000000 */
[----:B-1-3--:R-:W-:Y:S01]  /*140b0*/  SHF.L.U32 R4, R0, 0x2, RZ ;  /* 0x0000000200047819 */ /* 0x00afe200000006ff */
[----:B------:R-:W-:-:S03]  /*140c0*/  ULEA UR35, UR41, UR35, 0x18 ;  /* 0x0000002329237291 */ /* 0x000fc6000f8ec03f */
[----:B--2---:R-:W-:Y:S01]  /*140d0*/  IADD3 R2, P0, R4, UR44, RZ ;  /* 0x0000002c04027c10 */ /* 0x004fe2000ff1e0ff */
[----:B------:R-:W-:Y:S01]  /*140e0*/  UIADD3 UR34, UR35, 0x38680, URZ ;  /* 0x0003868023227890 */ /* 0x000fe2000fffe03f */
[----:B------:R-:W-:-:S03]  /*140f0*/  MOV R0, RZ ;  /* 0x000000ff00007202 */ /* 0x000fc60000000f00 */
[----:B------:R-:W-:-:S05]  /*14100*/  IMAD.X R3, RZ, RZ, UR45, P0 ;  /* 0x0000002dff037e24 */ /* 0x000fca00080e06ff */
[----:B------:R-:W1:Y:S01]  /*14110*/  LDS R5, [R4+UR34] ;  /* 0x0000002204057984 */ /* 0x000e620008000800 */
[----:B------:R-:W-:-:S03]  /*14120*/  SHF.L.U32 R0, R0, 0x1f, RZ ;  /* 0x0000001f00007819 */ /* 0x000fc600000006ff */
[----:B-1----:R1:W2:Y:S02]  /*14130*/  ATOMG.E.EXCH.STRONG.GPU PT, RZ, [R2], R5 ;  /* 0x0000000502ff73a8 */ /* 0x0022a400041ee100 */
[----:B--2---:R-:W2:Y:S01]  /*14140*/  SYNCS.PHASECHK.TRANS64.TRYWAIT P0, [UR35+0x384f8], R0 ;  /* 0x0384f800ff0075a7 */ /* 0x004ea20008000163 */
[----:B------:R-:W-:Y:S02]  /*14150*/  ULOP3.LUT UR33, UR53, 0x1, URZ, 0xfc, !UPT ;  /* 0x0000000135217892 */ /* 0x000fe4000f8efc3f */
[----:B------:R-:W-:Y:S01]  /*14160*/  ULOP3.LUT UR37, UR51, 0x2, URZ, 0xfc, !UPT ;  /* 0x0000000233257892 */ /* 0x000fe2000f8efc3f */
[----:B-12---:R-:W-:Y:S11]  /*14170*/  @!P0 BRA `(.L_x_160) ;  /* 0x00000068008c8947 */ /* 0x006ff60003800000 */
.L_x_370:
[----:B------:R-:W-:Y:S01]  /*14180*/  IMAD.MOV.U32 R2, RZ, RZ, 0x1 ;  /* 0x00000001ff027424 */ /* 0x000fe200078e00ff */
[----:B-----5:R-:W-:Y:S01]  /*14190*/  MOV R12, RZ ;  /* 0x000000ff000c7202 */ /* 0x020fe20000000f00 */
[----:B------:R-:W-:Y:S01]  /*141a0*/  ULDC UR32, c[0x0][0x598] ;  /* 0x0001660000207ab9 */ /* 0x000fe20000000800 */
[----:B------:R-:W-:Y:S01]  /*141b0*/  ULDC UR36, c[0x0][0x580] ;  /* 0x0001600000247ab9 */ /* 0x000fe20000000800 */
[----:B------:R-:W-:Y:S01]  /*141c0*/  ULDC.64 UR4, c[0x0][0x590] ;  /* 0x0001640000047ab9 */ /* 0x000fe20000000a00 */
[----:B------:R-:W-:-:S05]  /*141d0*/  ULDC.64 UR6, c[0x0][0x588] ;  /* 0x0001620000067ab9 */ /* 0x000fca0000000a00 */
.L_x_269:
[----:B------:R-:W-:-:S06]  /*141e0*/  UISETP.NE.AND UP0, UPT, UR33, 0x3, UPT ;  /* 0x000000032100788c */ /* 0x000fcc000bf05270 */
[----:B------:R-:W-:-:S13]  /*141f0*/  PLOP3.LUT P1, PT, PT, PT, UP0, 0x80, 0x0 ;  /* 0x000000000000781c */ /* 0x000fda0003f2f008 */
[----:B---345:R-:W-:Y:S05]  /*14200*/  @!P1 BRA `(.L_x_161) ;  /* 0x0000000000049947 */ /* 0x038fea0003800000 */
[----:B------:R-:W-:Y:S01]  /*14210*/  BPT.TRAP 0x1 ;  /* 0x000000040000795c */ /* 0x000fe20000300000 */
.L_x_161:
[----:B------:R-:W-:Y:S01]  /*14220*/  ULEA UR8, UR38, UR35, 0x3 ;  /* 0x0000002326087291 */ /* 0x000fe2000f8e183f */
[----:B-1----:R-:W-:-:S08]  /*14230*/  SHF.L.U32 R0, R12, 0x1f, RZ ;  /* 0x0000001f0c007819 */ /* 0x002fd000000006ff */
[----:B------:R-:W1:Y:S02]  /*14240*/  SYNCS.PHASECHK.TRANS64.TRYWAIT P0, [UR8+0x38400], R0 ;  /* 0x03840000ff0075a7 */ /* 0x000e640008000148 */
[----:B-1----:R-:W-:Y:S05]  /*14250*/  @!P0 BRA `(.L_x_162) ;  /* 0x00000068006c8947 */ /* 0x002fea0003800000 */
.L_x_371:
        /* <DEDUP_REMOVED lines=10> */
.L_x_163:
[----:B------:R-:W-:Y:S01]  /*14300*/  UIADD3 UR8, UR8, 0x38440, URZ ;  /* 0x0003844008087890 */ /* 0x000fe2000fffe03f */
[----:B------:R-:W-:Y:S02]  /*14310*/  R2UR UR10, R16 ;  /* 0x00000000100a72ca */ /* 0x000fe400000e0000 */
[----:B------:R-:W-:Y:S01]  /*14320*/  R2UR UR11, R17 ;  /* 0x00000000110b72ca */ /* 0x000fe200000e0000 */
[----:B------:R-:W-:Y:S01]  /*14330*/  UPRMT UR8, UR41, 0x654, UR8 ;  /* 0x0000065429087896 */ /* 0x000fe20008000008 */
[----:B------:R-:W-:Y:S02]  /*14340*/  LOP3.LUT P1, RZ, R2, 0xff, RZ, 0xc0, !PT ;  /* 0x000000ff02ff7812 */ /* 0x000fe4000782c0ff */
[----:B------:R-:W-:-:S04]  /*14350*/  ISETP.NE.U32.AND P0, PT, RZ, UR4, PT ;  /* 0x00000004ff007c0c */ /* 0x000fc8000bf05070 */
[----:B------:R-:W-:Y:S02]  /*14360*/  ISETP.NE.AND.EX P0, PT, RZ, UR5, PT, P0 ;  /* 0x00000005ff007c0c */ /* 0x000fe4000bf05300 */
[----:B---3--:R-:W-:Y:S01]  /*14370*/  SYNCS.ARRIVE.TRANS64.RED.A1T0 RZ, [UR8], RZ ;  /* 0x000000ffffff79a7 */ /* 0x008fe20008100408 */
[----:B------:R-:W-:Y:S02]  /*14380*/  USHF.L.U32 UR10, UR10, 0x8, URZ ;  /* 0x000000080a0a7899 */ /* 0x000fe4000800063f */
[----:B------:R-:W-:Y:S02]  /*14390*/  USHF.L.U32 UR11, UR11, 0x8, URZ ;  /* 0x000000080b0b7899 */ /* 0x000fe4000800063f */
[----:B------:R-:W-:Y:S10]  /*143a0*/  @!P1 BRA `(.L_x_164) ;  /* 0x00000000000c9947 */ /* 0x000ff40003800000 */
[----:B------:R-:W-:-:S04]  /*143b0*/  DEPBAR {5,4,3,2,1,0} ;  /* 0x0000003f0000791a */ /* 0x000fc80000000000 */
[----:B------:R3:W-:Y:S02]  /*143c0*/  UTMACCTL.IV [UR44] ;  /* 0x000000002c0079b9 */ /* 0x0007e40008000000 */
[----:B---3--:R-:W-:Y:S01]  /*143d0*/  NOP ;  /* 0x0000000000007918 */ /* 0x008fe20000000000 */
.L_x_164:
[----:B------:R-:W-:Y:S05]  /*143e0*/  @!P0 BRA `(.L_x_165) ;  /* 0x0000000000188947 */ /* 0x000fea0003800000 */
[----:B-1----:R-:W1:Y:S02]  /*143f0*/  LDC.64 R2, c[0x0][0x590] ;  /* 0x00016400ff027b82 */ /* 0x002e640000000a00 */
[----:B-1----:R-:W-:-:S06]  /*14400*/  IMAD.WIDE R2, R18, 0x8, R2 ;  /* 0x0000000812027825 */ /* 0x002fcc00078e0202 */
[----:B------:R-:W3:Y:S04]  /*14410*/  LDG.E.64 R2, desc[UR56][R2.64] ;  /* 0x0000003802027981 */ /* 0x000ee8000c1e1b00 */
[----:B---3--:R-:W3:Y:S02]  /*14420*/  LD.E R0, desc[UR56][R2.64] ;  /* 0x0000003802007980 */ /* 0x008ee4000c101900 */
[----:B---3--:R-:W-:Y:S01]  /*14430*/  FSETP.NEU.AND P0, PT, R0, RZ, PT ;  /* 0x000000ff0000720b */ /* 0x008fe20003f0d000 */
[----:B------:R-:W-:-:S12]  /*14440*/  BRA `(.L_x_166) ;  /* 0x0000000000247947 */ /* 0x000fd80003800000 */
.L_x_165:
[----:B------:R-:W-:Y:S02]  /*14450*/  ISETP.NE.U32.AND P1, PT, RZ, UR6, PT ;  /* 0x00000006ff007c0c */ /* 0x000fe4000bf25070 */
[----:B------:R-:W-:Y:S02]  /*14460*/  FSETP.NEU.AND P0, PT, RZ, UR36, PT ;  /* 0x00000024ff007c0b */ /* 0x000fe4000bf0d000 */
[----:B------:R-:W-:-:S13]  /*14470*/  ISETP.NE.AND.EX P1, PT, RZ, UR7, PT, P1 ;  /* 0x00000007ff007c0c */ /* 0x000fda000bf25310 */
[----:B------:R-:W-:Y:S05]  /*14480*/  @!P1 BRA `(.L_x_166) ;  /* 0x0000000000149947 */ /* 0x000fea0003800000 */
[----:B-1----:R-:W1:Y:S01]  /*14490*/  LDC.64 R2, c[0x0][0x588] ;  /* 0x00016200ff027b82 */ /* 0x002e620000000a00 */
[----:B------:R-:W-:-:S04]  /*144a0*/  IMAD R9, R18, UR32, RZ ;  /* 0x0000002012097c24 */ /* 0x000fc8000f8e02ff */
[----:B-1----:R-:W-:-:S06]  /*144b0*/  IMAD.WIDE R2, R9, 0x4, R2 ;  /* 0x0000000409027825 */ /* 0x002fcc00078e0202 */
[----:B------:R-:W3:Y:S02]  /*144c0*/  LDG.E R2, desc[UR56][R2.64] ;  /* 0x0000003802027981 */ /* 0x000ee4000c1e1900 */
[----:B---3--:R-:W-:-:S13]  /*144d0*/  FSETP.NEU.AND P0, PT, R2, RZ, PT ;  /* 0x000000ff0200720b */ /* 0x008fda0003f0d000 */
.L_x_166:
[----:B------:R-:W-:Y:S01]  /*144e0*/  UISETP.NE.AND UP0, UPT, UR37, 0x3, UPT ;  /* 0x000000032500788c */ /* 0x000fe2000bf05270 */
[----:B------:R-:W-:-:S05]  /*144f0*/  ELECT P1, URZ, PT ;  /* 0x00000000003f782f */ /* 0x000fca0003820000 */
[----:B------:R-:W-:Y:S02]  /*14500*/  PLOP3.LUT P2, PT, PT, PT, UP0, 0x80, 0x0 ;  /* 0x000000000000781c */ /* 0x000fe40003f4f008 */
[----:B------:R-:W-:-:S11]  /*14510*/  PLOP3.LUT P0, PT, P0, P1, PT, 0x2a, 0x0 ;  /* 0x000000000000781c */ /* 0x000fd60000702572 */
[----:B------:R-:W-:Y:S05]  /*14520*/  @!P2 BRA `(.L_x_167) ;  /* 0x000000000004a947 */ /* 0x000fea0003800000 */
[----:B------:R-:W-:Y:S01]  /*14530*/  BPT.TRAP 0x1 ;  /* 0x000000040000795c */ /* 0x000fe20000300000 */
.L_x_167:
[----:B-1----:R-:W-:-:S05]  /*14540*/  IMAD.MOV.U32 R0, RZ, RZ, 0x1 ;  /* 0x00000001ff007424 */ /* 0x002fca00078e00ff */
[----:B------:R-:W-:-:S04]  /*14550*/  SHF.L.U32 R0, R0, 0x1f, RZ ;  /* 0x0000001f00007819 */ /* 0x000fc800000006ff */
[----:B------:R-:W1:Y:S02]  /*14560*/  SYNCS.PHASECHK.TRANS64.TRYWAIT P1, [UR35+0x384d0], R0 ;  /* 0x0384d000ff0075a7 */ /* 0x000e640008020163 */
[----:B-1----:R-:W-:Y:S05]  /*14570*/  @!P1 BRA `(.L_x_168) ;  /* 0x0000006400bc9947 */ /* 0x002fea0003800000 */
.L_x_372:
[----:B------:R-:W-:Y:S04]  /*14580*/  BSSY B0, `(.L_x_169) ;  /* 0x0000010000007945 */ /* 0x000fe80003800000 */
[----:B------:R-:W-:Y:S05]  /*14590*/  @P0 BRA `(.L_x_170) ;  /* 0x0000000000380947 */ /* 0x000fea0003800000 */
[----:B------:R-:W-:Y:S02]  /*145a0*/  UIADD3 UR8, UR35, 0x30000, URZ ;  /* 0x0003000023087890 */ /* 0x000fe4000fffe03f */
[----:B------:R-:W-:Y:S02]  /*145b0*/  UIADD3 UR9, UR35, 0x384b0, URZ ;  /* 0x000384b023097890 */ /* 0x000fe4000fffe03f */
[----:B------:R-:W-:Y:S02]  /*145c0*/  UIADD3 UR14, UR10, 0x40, URZ ;  /* 0x000000400a0e7890 */ /* 0x000fe4000fffe03f */
[----:B------:R-:W-:Y:S01]  /*145d0*/  UIADD3 UR12, UR35, 0x31000, URZ ;  /* 0x00031000230c7890 */ /* 0x000fe2000fffe03f */
[----:B------:R-:W-:Y:S01]  /*145e0*/  UMOV UR16, 0x0 ;  /* 0x0000000000107882 */ /* 0x000fe20000000000 */
[----:B------:R-:W-:Y:S01]  /*145f0*/  UMOV UR17, 0x10000000 ;  /* 0x1000000000117882 */ /* 0x000fe20000000000 */
[----:B------:R-:W-:Y:S01]  /*14600*/  UMOV UR15, UR11 ;  /* 0x0000000b000f7c82 */ /* 0x000fe20008000000 */
[----:B------:R-:W-:Y:S01]  /*14610*/  UMOV UR13, UR9 ;  /* 0x00000009000d7c82 */ /* 0x000fe20008000000 */
[----:B------:R3:W-:Y:S04]  /*14620*/  UTMALDG.2D [UR8], [UR44], desc[UR16] ;  /* 0x000010082c0075b4 */ /* 0x0007e80008009000 */
[----:B------:R3:W-:Y:S02]  /*14630*/  UTMALDG.2D [UR12], [UR44], desc[UR16] ;  /* 0x0000100c2c0075b4 */ /* 0x0007e40008009000 */
[----:B---3--:R-:W-:Y:S05]  /*14640*/  @!P2 BRA `(.L_x_171) ;  /* 0x000000000004a947 */ /* 0x008fea0003800000 */
[----:B------:R-:W-:Y:S01]  /*14650*/  BPT.TRAP 0x1 ;  /* 0x000000040000795c */ /* 0x000fe20000300000 */
.L_x_171:
[----:B------:R-:W3:Y:S02]  /*14660*/  LDC R2, c[0x0][0x828] ;  /* 0x00020a00ff027b82 */ /* 0x000ee40000000800 */
[----:B---3--:R3:W-:Y:S02]  /*14670*/  SYNCS.ARRIVE.TRANS64.RED.A0TR RZ, [UR35+0x384b0], R2 ;  /* 0x0384b002ffff79a7 */ /* 0x0087e40008300423 */
.L_x_170:
[----:B------:R-:W-:Y:S05]  /*14680*/  BSYNC B0 ;  /* 0x0000000000007941 */ /* 0x000fea0003800000 */
.L_x_169:
[----:B------:R-:W-:Y:S05]  /*14690*/  @!P2 BRA `(.L_x_172) ;  /* 0x000000000004a947 */ /* 0x000fea0003800000 */
[----:B------:R-:W-:Y:S01]  /*146a0*/  BPT.TRAP 0x1 ;  /* 0x000000040000795c */ /* 0x000fe20000300000 */
.L_x_172:
[----:B------:R-:W-:-:S04]  /*146b0*/  UIADD3 UR21, UR35, 0x384b0, URZ ;  /* 0x000384b023157890 */ /* 0x000fc8000fffe03f */
[----:B------:R-:W-:-:S09]  /*146c0*/  UPRMT UR9, UR41, 0x654, UR21 ;  /* 0x0000065429097896 */ /* 0x000fd20008000015 */
[----:B------:R-:W-:Y:S01]  /*146d0*/  SYNCS.ARRIVE.TRANS64.RED.A1T0 RZ, [UR9], RZ ;  /* 0x000000ffffff79a7 */ /* 0x000fe20008100409 */
[----:B------:R-:W-:Y:S05]  /*146e0*/  @!P2 BRA `(.L_x_173) ;  /* 0x000000000004a947 */ /* 0x000fea0003800000 */
[----:B------:R-:W-:Y:S01]  /*146f0*/  BPT.TRAP 0x1 ;  /* 0x000000040000795c */ /* 0x000fe20000300000 */
.L_x_173:
[----:B------:R-:W4:Y:S02]  /*14700*/  SYNCS.PHASECHK.TRANS64.TRYWAIT P1, [UR35+0x384d8], R0 ;  /* 0x0384d800ff0075a7 */ /* 0x000f240008020163 */
[----:B----4-:R-:W-:Y:S05]  /*14710*/  @!P1 BRA `(.L_x_174) ;  /* 0x00000064006c9947 */ /* 0x010fea0003800000 */
.L_x_373:
[----:B------:R-:W-:Y:S04]  /*14720*/  BSSY B0, `(.L_x_175) ;  /* 0x0000012000007945 */ /* 0x000fe80003800000 */
[----:B------:R-:W-:Y:S05]  /*14730*/  @P0 BRA `(.L_x_176) ;  /* 0x0000000000400947 */ /* 0x000fea0003800000 */
[----:B------:R-:W-:Y:S02]  /*14740*/  UIADD3 UR14, UR10, 0x80, URZ ;  /* 0x000000800a0e7890 */ /* 0x000fe4000fffe03f */
        /* <DEDUP_REMOVED lines=8> */
[----:B------:R-:W-:Y:S01]  /*147d0*/  UMOV UR17, UR13 ;  /* 0x0000000d00117c82 */ /* 0x000fe20008000000 */
[----:B------:R4:W-:Y:S03]  /*147e0*/  UTMALDG.2D [UR12], [UR44], desc[UR22] ;  /* 0x0000160c2c0075b4 */ /* 0x0009e60008009000 */
[----:B------:R4:W-:Y:S02]  /*147f0*/  UTMALDG.2D [UR16], [UR44], desc[UR22] ;  /* 0x000016102c0075b4 */ /* 0x0009e40008009000 */
[----:B----4-:R-:W-:Y:S05]  /*14800*/  @!P2 BRA `(.L_x_177) ;  /* 0x000000000004a947 */ /* 0x010fea0003800000 */
[----:B------:R-:W-:Y:S01]  /*14810*/  BPT.TRAP 0x1 ;  /* 0x000000040000795c */ /* 0x000fe20000300000 */
.L_x_177:
[----:B---3--:R-:W3:Y:S02]  /*14820*/  LDC R2, c[0x0][0x828] ;  /* 0x00020a00ff027b82 */ /* 0x008ee40000000800 */
[----:B---3--:R4:W-:Y:S02]  /*14830*/  SYNCS.ARRIVE.TRANS64.RED.A0TR RZ, [UR35+0x384b8], R2 ;  /* 0x0384b802ffff79a7 */ /* 0x0089e40008300423 */
.L_x_176:
[----:B------:R-:W-:Y:S05]  /*14840*/  BSYNC B0 ;  /* 0x0000000000007941 */ /* 0x000fea0003800000 */
.L_x_175:
[----:B------:R-:W-:Y:S05]  /*14850*/  @!P2 BRA `(.L_x_178) ;  /* 0x000000000004a947 */ /* 0x000fea0003800000 */
[----:B------:R-:W-:Y:S01]  /*14860*/  BPT.TRAP 0x1 ;  /* 0x000000040000795c */ /* 0x000fe20000300000 */
.L_x_178:
[----:B------:R-:W-:Y:S02]  /*14870*/  UIADD3 UR17, UR35, 0x384b8, URZ ;  /* 0x000384b823117890 */ /* 0x000fe4000fffe03f */
[----:B------:R-:W-:Y:S02]  /*14880*/  UIADD3 UR27, UR11, 0x20, URZ ;  /* 0x000000200b1b7890 */ /* 0x000fe4000fffe03f */
[----:B------:R-:W-:-:S09]  /*14890*/  UPRMT UR8, UR41, 0x654, UR17 ;  /* 0x0000065429087896 */ /* 0x000fd20008000011 */
[----:B------:R-:W-:Y:S01]  /*148a0*/  SYNCS.ARRIVE.TRANS64.RED.A1T0 RZ, [UR8], RZ ;  /* 0x000000ffffff79a7 */ /* 0x000fe20008100408 */
[----:B------:R-:W-:Y:S05]  /*148b0*/  @!P2 BRA `(.L_x_179) ;  /* 0x000000000004a947 */ /* 0x000fea0003800000 */
[----:B------:R-:W-:Y:S01]  /*148c0*/  BPT.TRAP 0x1 ;  /* 0x000000040000795c */ /* 0x000fe20000300000 */
.L_x_179:
[----:B------:R-:W5:Y:S02]  /*148d0*/  SYNCS.PHASECHK.TRANS64.TRYWAIT P1, [UR35+0x384e0], R0 ;  /* 0x0384e000ff0075a7 */ /* 0x000f640008020163 */
[----:B-----5:R-:W-:Y:S05]  /*148e0*/  @!P1 BRA `(.L_x_180) ;  /* 0x0000006400109947 */ /* 0x020fea0003800000 */
.L_x_374:
        /* <DEDUP_REMOVED lines=13> */
[----:B-1----:R-:W-:Y:S05]  /*149c0*/  @!P2 BRA `(.L_x_183) ;  /* 0x000000000004a947 */ /* 0x002fea0003800000 */
[----:B------:R-:W-:Y:S01]  /*149d0*/  BPT.TRAP 0x1 ;  /* 0x000000040000795c */ /* 0x000fe20000300000 */
.L_x_183:
[----:B---34-:R-:W1:Y:S02]  /*149e0*/  LDC R2, c[0x0][0x828] ;  /* 0x00020a00ff027b82 */ /* 0x018e640000000800 */
[----:B-1----:R1:W-:Y:S02]  /*149f0*/  SYNCS.ARRIVE.TRANS64.RED.A0TR RZ, [UR35+0x384c0], R2 ;  /* 0x0384c002ffff79a7 */ /* 0x0023e40008300423 */
.L_x_182:
[----:B------:R-:W-:Y:S05]  /*14a00*/  BSYNC B0 ;  /* 0x0000000000007941 */ /* 0x000fea0003800000 */
.L_x_181:
[----:B------:R-:W-:Y:S05]  /*14a10*/  @!P2 BRA `(.L_x_184) ;  /* 0x000000000004a947 */ /* 0x000fea0003800000 */
[----:B------:R-:W-:Y:S01]  /*14a20*/  BPT.TRAP 0x1 ;  /* 0x000000040000795c */ /* 0x000fe20000300000 */
.L_x_184:
[----:B------:R-:W-:-:S04]  /*14a30*/  UIADD3 UR13, UR35, 0x384c0, URZ ;  /* 0x000384c0230d7890 */ /* 0x000fc8000fffe03f */
[----:B------:R-:W-:-:S09]  /*14a40*/  UPRMT UR42, UR41, 0x654, UR13 ;  /* 0x00000654292a7896 */ /* 0x000fd2000800000d */
[----:B------:R-:W-:Y:S01]  /*14a50*/  SYNCS.ARRIVE.TRANS64.RED.A1T0 RZ, [UR42], RZ ;  /* 0x000000ffffff79a7 */ /* 0x000fe2000810042a */
[----:B------:R-:W-:Y:S05]  /*14a60*/  @!P2 BRA `(.L_x_185) ;  /* 0x000000000004a947 */ /* 0x000fea0003800000 */
[----:B------:R-:W-:Y:S01]  /*14a70*/  BPT.TRAP 0x1 ;  /* 0x000000040000795c */ /* 0x000fe20000300000 */
.L_x_185:
[----:B------:R-:W5:Y:S02]  /*14a80*/  SYNCS.PHASECHK.TRANS64.TRYWAIT P1, [UR35+0x384e8], R0 ;  /* 0x0384e800ff0075a7 */ /* 0x000f640008020163 */
[----:B-----5:R-:W-:Y:S05]  /*14a90*/  @!P1 BRA `(.L_x_186) ;  /* 0x0000006000bc9947 */ /* 0x020fea0003800000 */
.L_x_375:
        /* <DEDUP_REMOVED lines=13> */
[----:B-1----:R-:W-:Y:S05]  /*14b70*/  @!P2 BRA `(.L_x_189) ;  /* 0x000000000004a947 */ /* 0x002fea0003800000 */
[----:B------:R-:W-:Y:S01]  /*14b80*/  BPT.TRAP 0x1 ;  /* 0x000000040000795c */ /* 0x000fe20000300000 */
.L_x_189:
[----:B---34-:R-:W1:Y:S02]  /*14b90*/  LDC R2, c[0x0][0x828] ;  /* 0x00020a00ff027b82 */ /* 0x018e640000000800 */
[----:B-1----:R1:W-:Y:S02]  /*14ba0*/  SYNCS.ARRIVE.TRANS64.RED.A0TR RZ, [UR35+0x384c8], R2 ;  /* 0x0384c802ffff79a7 */ /* 0x0023e40008300423 */
.L_x_188:
[----:B------:R-:W-:Y:S05]  /*14bb0*/  BSYNC B0 ;  /* 0x0000000000007941 */ /* 0x000fea0003800000 */
.L_x_187:
[----:B------:R-:W-:Y:S05]  /*14bc0*/  @!P2 BRA `(.L_x_190) ;  /* 0x000000000004a947 */ /* 0x000fea0003800000 */
[----:B------:R-:W-:Y:S01]  /*14bd0*/  BPT.TRAP 0x1 ;  /* 0x000000040000795c */ /* 0x000fe20000300000 */
.L_x_190:
[----:B------:R-:W-:Y:S02]  /*14be0*/  UIADD3 UR25, UR35, 0x384c8, URZ ;  /* 0x000384c823197890 */ /* 0x000fe4000fffe03f */
[----:B------:R-:W-:Y:S02]  /*14bf0*/  UIADD3 UR23, UR11, 0x40, URZ ;  /* 0x000000400b177890 */ /* 0x000fe4000fffe03f */
[----:B------:R-:W-:-:S09]  /*14c00*/  UPRMT UR43, UR41, 0x654, UR25 ;  /* 0x00000654292b7896 */ /* 0x000fd20008000019 */
[----:B------:R-:W-:Y:S01]  /*14c10*/  SYNCS.ARRIVE.TRANS64.RED.A1T0 RZ, [UR43], RZ ;  /* 0x000000ffffff79a7 */ /* 0x000fe2000810042b */
[----:B------:R-:W-:Y:S05]  /*14c20*/  @!P2 BRA `(.L_x_191) ;  /* 0x000000000004a947 */ /* 0x000fea0003800000 */
[----:B------:R-:W-:Y:S01]  /*14c30*/  BPT.TRAP 0x1 ;  /* 0x000000040000795c */ /* 0x000fe20000300000 */
.L_x_191:
[----:B-1-34-:R-:W-:-:S04]  /*14c40*/  SHF.L.U32 R2, RZ, 0x1f, RZ ;  /* 0x0000001fff027819 */ /* 0x01afc800000006ff */
[----:B------:R-:W1:Y:S02]  /*14c50*/  SYNCS.PHASECHK.TRANS64.TRYWAIT P1, [UR35+0x384d0], R2 ;  /* 0x0384d002ff0075a7 */ /* 0x000e640008020163 */
[----:B-1----:R-:W-:Y:S05]  /*14c60*/  @!P1 BRA `(.L_x_192) ;  /* 0x0000006000609947 */ /* 0x002fea0003800000 */
.L_x_376:
[----:B------:R-:W-:Y:S04]  /*14c70*/  BSSY B0, `(.L_x_193) ;  /* 0x0000010000007945 */ /* 0x000fe80003800000 */
[----:B------:R-:W-:Y:S05]  /*14c80*/  @P0 BRA `(.L_x_194) ;  /* 0x0000000000380947 */ /* 0x000fea0003800000 */
        /* <DEDUP_REMOVED lines=10> */
[----:B---3--:R-:W-:Y:S05]  /*14d30*/  @!P2 BRA `(.L_x_195) ;  /* 0x000000000004a947 */ /* 0x008fea0003800000 */
[----:B------:R-:W-:Y:S01]  /*14d40*/  BPT.TRAP 0x1 ;  /* 0x000000040000795c */ /* 0x000fe20000300000 */
.L_x_195:
[----:B-1----:R-:W1:Y:S02]  /*14d50*/  LDC R3, c[0x0][0x828] ;  /* 0x00020a00ff037b82 */ /* 0x002e640000000800 */
[----:B-1----:R3:W-:Y:S02]  /*14d60*/  SYNCS.ARRIVE.TRANS64.RED.A0TR RZ, [UR35+0x384b0], R3 ;  /* 0x0384b003ffff79a7 */ /* 0x0027e40008300423 */
.L_x_194:
[----:B------:R-:W-:Y:S05]  /*14d70*/  BSYNC B0 ;  /* 0x0000000000007941 */ /* 0x000fea0003800000 */
.L_x_193:
[----:B------:R-:W-:Y:S05]  /*14d80*/  @!P2 BRA `(.L_x_196) ;  /* 0x000000000004a947 */ /* 0x000fea0003800000 */
[----:B------:R-:W-:Y:S01]  /*14d90*/  BPT.TRAP 0x1 ;  /* 0x000000040000795c */ /* 0x000fe20000300000 */
.L_x_196:
[----:B------:R-:W-:Y:S01]  /*14da0*/  SYNCS.ARRIVE.TRANS64.RED.A1T0 RZ, [UR9], RZ ;  /* 0x000000ffffff79a7 */ /* 0x000fe20008100409 */
[----:B------:R-:W-:Y:S05]  /*14db0*/  @!P2 BRA `(.L_x_197) ;  /* 0x000000000004a947 */ /* 0x000fea0003800000 */
[----:B------:R-:W-:Y:S01]  /*14dc0*/  BPT.TRAP 0x1 ;  /* 0x000000040000795c */ /* 0x000fe20000300000 */
.L_x_197:
[----:B------:R-:W4:Y:S02]  /*14dd0*/  SYNCS.PHASECHK.TRANS64.TRYWAIT P1, [UR35+0x384d8], R2 ;  /* 0x0384d802ff0075a7 */ /* 0x000f240008020163 */
[----:B----4-:R-:W-:Y:S05]  /*14de0*/  @!P1 BRA `(.L_x_198) ;  /* 0x0000006000189947 */ /* 0x010fea0003800000 */
.L_x_377:
        /* <DEDUP_REMOVED lines=15> */
.L_x_201:
[----:B-1-3--:R-:W1:Y:S02]  /*14ee0*/  LDC R3, c[0x0][0x828] ;  /* 0x00020a00ff037b82 */ /* 0x00ae640000000800 */
[----:B-1----:R4:W-:Y:S02]  /*14ef0*/  SYNCS.ARRIVE.TRANS64.RED.A0TR RZ, [UR35+0x384b8], R3 ;  /* 0x0384b803ffff79a7 */ /* 0x0029e40008300423 */
.L_x_200:
[----:B------:R-:W-:Y:S05]  /*14f00*/  BSYNC B0 ;  /* 0x0000000000007941 */ /* 0x000fea0003800000 */
.L_x_199:
[----:B------:R-:W-:Y:S05]  /*14f10*/  @!P2 BRA `(.L_x_202) ;  /* 0x000000000004a947 */ /* 0x000fea0003800000 */
[----:B------:R-:W-:Y:S01]  /*14f20*/  BPT.TRAP 0x1 ;  /* 0x000000040000795c */ /* 0x000fe20000300000 */
.L_x_202:
[----:B------:R-:W-:Y:S01]  /*14f30*/  SYNCS.ARRIVE.TRANS64.RED.A1T0 RZ, [UR8], RZ ;  /* 0x000000ffffff79a7 */ /* 0x000fe20008100408 */
[----:B------:R-:W-:Y:S01]  /*14f40*/  UIADD3 UR15, UR11, 0x60, URZ ;  /* 0x000000600b0f7890 */ /* 0x000fe2000fffe03f */
[----:B------:R-:W-:Y:S11]  /*14f50*/  @!P2 BRA `(.L_x_203) ;  /* 0x000000000004a947 */ /* 0x000ff60003800000 */
[----:B------:R-:W-:Y:S01]  /*14f60*/  BPT.TRAP 0x1 ;  /* 0x000000040000795c */ /* 0x000fe20000300000 */
.L_x_203:
[----:B------:R-:W5:Y:S02]  /*14f70*/  SYNCS.PHASECHK.TRANS64.TRYWAIT P1, [UR35+0x384e0], R2 ;  /* 0x0384e002ff0075a7 */ /* 0x000f640008020163 */
[----:B-----5:R-:W-:Y:S05]  /*14f80*/  @!P1 BRA `(.L_x_204) ;  /* 0x0000005c00c89947 */ /* 0x020fea0003800000 */
.L_x_378:
        /* <DEDUP_REMOVED lines=14> */
.L_x_207:
[----:B---34-:R-:W1:Y:S02]  /*15070*/  LDC R3, c[0x0][0x828] ;  /* 0x00020a00ff037b82 */ /* 0x018e640000000800 */
[----:B-1----:R1:W-:Y:S02]  /*15080*/  SYNCS.ARRIVE.TRANS64.RED.A0TR RZ, [UR35+0x384c0], R3 ;  /* 0x0384c003ffff79a7 */ /* 0x0023e40008300423 */
.L_x_206:
[----:B------:R-:W-:Y:S05]  /*15090*/  BSYNC B0 ;  /* 0x0000000000007941 */ /* 0x000fea0003800000 */
.L_x_205:
[----:B------:R-:W-:Y:S05]  /*150a0*/  @!P2 BRA `(.L_x_208) ;  /* 0x000000000004a947 */ /* 0x000fea0003800000 */
[----:B------:R-:W-:Y:S01]  /*150b0*/  BPT.TRAP 0x1 ;  /* 0x000000040000795c */ /* 0x000fe20000300000 */
.L_x_208:
[----:B------:R-:W-:Y:S01]  /*150c0*/  SYNCS.ARRIVE.TRANS64.RED.A1T0 RZ, [UR42], RZ ;  /* 0x000000ffffff79a7 */ /* 0x000fe2000810042a */
[----:B------:R-:W-:Y:S05]  /*150d0*/  @!P2 BRA `(.L_x_209) ;  /* 0x000000000004a947 */ /* 0x000fea0003800000 */
[----:B------:R-:W-:Y:S01]  /*150e0*/  BPT.TRAP 0x1 ;  /* 0x000000040000795c */ /* 0x000fe20000300000 */
.L_x_209:
[----:B------:R-:W5:Y:S02]  /*150f0*/  SYNCS.PHASECHK.TRANS64.TRYWAIT P1, [UR35+0x384e8], R2 ;  /* 0x0384e802ff0075a7 */ /* 0x000f640008020163 */
[----:B-----5:R-:W-:Y:S05]  /*15100*/  @!P1 BRA `(.L_x_210) ;  /* 0x0000005c00809947 */ /* 0x020fea0003800000 */
.L_x_379:
        /* <DEDUP_REMOVED lines=15> */
.L_x_213:
[----:B---34-:R-:W1:Y:S02]  /*15200*/  LDC R3, c[0x0][0x828] ;  /* 0x00020a00ff037b82 */ /* 0x018e640000000800 */
[----:B-1----:R1:W-:Y:S02]  /*15210*/  SYNCS.ARRIVE.TRANS64.RED.A0TR RZ, [UR35+0x384c8], R3 ;  /* 0x0384c803ffff79a7 */ /* 0x0023e40008300423 */
.L_x_212:
[----:B------:R-:W-:Y:S05]  /*15220*/  BSYNC B0 ;  /* 0x0000000000007941 */ /* 0x000fea0003800000 */
.L_x_211:
[----:B------:R-:W-:Y:S05]  /*15230*/  @!P2 BRA `(.L_x_214) ;  /* 0x000000000004a947 */ /* 0x000fea0003800000 */
[----:B------:R-:W-:Y:S01]  /*15240*/  BPT.TRAP 0x1 ;  /* 0x000000040000795c */ /* 0x000fe20000300000 */
.L_x_214:
[----:B------:R-:W-:Y:S01]  /*15250*/  SYNCS.ARRIVE.TRANS64.RED.A1T0 RZ, [UR43], RZ ;  /* 0x000000ffffff79a7 */ /* 0x000fe2000810042b */
[----:B------:R-:W-:Y:S01]  /*15260*/  UIADD3 UR23, UR11, 0x80, URZ ;  /* 0x000000800b177890 */ /* 0x000fe2000fffe03f */
[----:B------:R-:W-:Y:S11]  /*15270*/  @!P2 BRA `(.L_x_215) ;  /* 0x000000000004a947 */ /* 0x000ff60003800000 */
[----:B------:R-:W-:Y:S01]  /*15280*/  BPT.TRAP 0x1 ;  /* 0x000000040000795c */ /* 0x000fe20000300000 */
.L_x_215:
[----:B------:R-:W5:Y:S02]  /*15290*/  SYNCS.PHASECHK.TRANS64.TRYWAIT P1, [UR35+0x384d0], R0 ;  /* 0x0384d000ff0075a7 */ /* 0x000f640008020163 */
[----:B-----5:R-:W-:Y:S05]  /*152a0*/  @!P1 BRA `(.L_x_216) ;  /* 0x0000005c00309947 */ /* 0x020fea0003800000 */
.L_x_380:
        /* <DEDUP_REMOVED lines=14> */
.L_x_219:
[----:B---34-:R-:W1:Y:S02]  /*15390*/  LDC R3, c[0x0][0x828] ;  /* 0x00020a00ff037b82 */ /* 0x018e640000000800 */
[----:B-1----:R1:W-:Y:S02]  /*153a0*/  SYNCS.ARRIVE.TRANS64.RED.A0TR RZ, [UR35+0x384b0], R3 ;  /* 0x0384b003ffff79a7 */ /* 0x0023e40008300423 */
.L_x_218:
[----:B------:R-:W-:Y:S05]  /*153b0*/  BSYNC B0 ;  /* 0x0000000000007941 */ /* 0x000fea0003800000 */
.L_x_217:
[----:B------:R-:W-:Y:S05]  /*153c0*/  @!P2 BRA `(.L_x_220) ;  /* 0x000000000004a947 */ /* 0x000fea0003800000 */
[----:B------:R-:W-:Y:S01]  /*153d0*/  BPT.TRAP 0x1 ;  /* 0x000000040000795c */ /* 0x000fe20000300000 */
.L_x_220:
[----:B------:R-:W-:Y:S01]  /*153e0*/  SYNCS.ARRIVE.TRANS64.RED.A1T0 RZ, [UR9], RZ ;  /* 0x000000ffffff79a7 */ /* 0x000fe20008100409 */
[----:B------:R-:W-:Y:S05]  /*153f0*/  @!P2 BRA `(.L_x_221) ;  /* 0x000000000004a947 */ /* 0x000fea0003800000 */
[----:B------:R-:W-:Y:S01]  /*15400*/  BPT.TRAP 0x1 ;  /* 0x000000040000795c */ /* 0x000fe20000300000 */
.L_x_221:
[----:B------:R-:W5:Y:S02]  /*15410*/  SYNCS.PHASECHK.TRANS64.TRYWAIT P1, [UR35+0x384d8], R0 ;  /* 0x0384d800ff0075a7 */ /* 0x000f640008020163 */
[----:B-----5:R-:W-:Y:S05]  /*15420*/  @!P1 BRA `(.L_x_222) ;  /* 0x0000005800e89947 */ /* 0x020fea0003800000 */
.L_x_381:
        /* <DEDUP_REMOVED lines=15> */
.L_x_225:
[----:B---34-:R-:W1:Y:S02]  /*15520*/  LDC R3, c[0x0][0x828] ;  /* 0x00020a00ff037b82 */ /* 0x018e640000000800 */
[----:B-1----:R1:W-:Y:S02]  /*15530*/  SYNCS.ARRIVE.TRANS64.RED.A0TR RZ, [UR35+0x384b8], R3 ;  /* 0x0384b803ffff79a7 */ /* 0x0023e40008300423 */
.L_x_224:
[----:B------:R-:W-:Y:S05]  /*15540*/  BSYNC B0 ;  /* 0x0000000000007941 */ /* 0x000fea0003800000 */
.L_x_223:
[----:B------:R-:W-:Y:S05]  /*15550*/  @!P2 BRA `(.L_x_226) ;  /* 0x000000000004a947 */ /* 0x000fea0003800000 */
[----:B------:R-:W-:Y:S01]  /*15560*/  BPT.TRAP 0x1 ;  /* 0x000000040000795c */ /* 0x000fe20000300000 */
.L_x_226:
[----:B------:R-:W-:Y:S01]  /*15570*/  SYNCS.ARRIVE.TRANS64.RED.A1T0 RZ, [UR8], RZ ;  /* 0x000000ffffff79a7 */ /* 0x000fe20008100408 */
[----:B------:R-:W-:Y:S01]  /*15580*/  UIADD3 UR15, UR11, 0xa0, URZ ;  /* 0x000000a00b0f7890 */ /* 0x000fe2000fffe03f */
[----:B------:R-:W-:Y:S11]  /*15590*/  @!P2 BRA `(.L_x_227) ;  /* 0x000000000004a947 */ /* 0x000ff60003800000 */
[----:B------:R-:W-:Y:S01]  /*155a0*/  BPT.TRAP 0x1 ;  /* 0x000000040000795c */ /* 0x000fe20000300000 */
.L_x_227:
[----:B------:R-:W5:Y:S02]  /*155b0*/  SYNCS.PHASECHK.TRANS64.TRYWAIT P1, [UR35+0x384e0], R0 ;  /* 0x0384e000ff0075a7 */ /* 0x000f640008020163 */
[----:B-----5:R-:W-:Y:S05]  /*155c0*/  @!P1 BRA `(.L_x_228) ;  /* 0x0000005800989947 */ /* 0x020fea0003800000 */
.L_x_382:
        /* <DEDUP_REMOVED lines=14> */
.L_x_231:
[----:B---34-:R-:W1:Y:S02]  /*156b0*/  LDC R3, c[0x0][0x828] ;  /* 0x00020a00ff037b82 */ /* 0x018e640000000800 */
[----:B-1----:R1:W-:Y:S02]  /*156c0*/  SYNCS.ARRIVE.TRANS64.RED.A0TR RZ, [UR35+0x384c0], R3 ;  /* 0x0384c003ffff79a7 */ /* 0x0023e40008300423 */
.L_x_230:
[----:B------:R-:W-:Y:S05]  /*156d0*/  BSYNC B0 ;  /* 0x0000000000007941 */ /* 0x000fea0003800000 */
.L_x_229:
[----:B------:R-:W-:Y:S05]  /*156e0*/  @!P2 BRA `(.L_x_232) ;  /* 0x000000000004a947 */ /* 0x000fea0003800000 */
[----:B------:R-:W-:Y:S01]  /*156f0*/  BPT.TRAP 0x1 ;  /* 0x000000040000795c */ /* 0x000fe20000300000 */
.L_x_232:
[----:B------:R-:W-:Y:S01]  /*15700*/  SYNCS.ARRIVE.TRANS64.RED.A1T0 RZ, [UR42], RZ ;  /* 0x000000ffffff79a7 */ /* 0x000fe2000810042a */
[----:B------:R-:W-:Y:S05]  /*15710*/  @!P2 BRA `(.L_x_233) ;  /* 0x000000000004a947 */ /* 0x000fea0003800000 */
[----:B------:R-:W-:Y:S01]  /*15720*/  BPT.TRAP 0x1 ;  /* 0x000000040000795c */ /* 0x000fe20000300000 */
.L_x_233:
[----:B------:R-:W5:Y:S02]  /*15730*/  SYNCS.PHASECHK.TRANS64.TRYWAIT P1, [UR35+0x384e8], R0 ;  /* 0x0384e800ff0075a7 */ /* 0x000f640008020163 */
[----:B-----5:R-:W-:Y:S05]  /*15740*/  @!P1 BRA `(.L_x_234) ;  /* 0x0000005800509947 */ /* 0x020fea0003800000 */
.L_x_383:
        /* <DEDUP_REMOVED lines=15> */
.L_x_237:
[----:B---34-:R-:W1:Y:S02]  /*15840*/  LDC R3, c[0x0][0x828] ;  /* 0x00020a00ff037b82 */ /* 0x018e640000000800 */
[----:B-1----:R1:W-:Y:S02]  /*15850*/  SYNCS.ARRIVE.TRANS64.RED.A0TR RZ, [UR35+0x384c8], R3 ;  /* 0x0384c803ffff79a7 */ /* 0x0023e40008300423 */
.L_x_236:
[----:B------:R-:W-:Y:S05]  /*15860*/  BSYNC B0 ;  /* 0x0000000000007941 */ /* 0x000fea0003800000 */
.L_x_235:
[----:B------:R-:W-:Y:S05]  /*15870*/  @!P2 BRA `(.L_x_238) ;  /* 0x000000000004a947 */ /* 0x000fea0003800000 */
[----:B------:R-:W-:Y:S01]  /*15880*/  BPT.TRAP 0x1 ;  /* 0x000000040000795c */ /* 0x000fe20000300000 */
.L_x_238:
[----:B------:R-:W-:Y:S01]  /*15890*/  SYNCS.ARRIVE.TRANS64.RED.A1T0 RZ, [UR43], RZ ;  /* 0x000000ffffff79a7 */ /* 0x000fe2000810042b */
[----:B------:R-:W-:Y:S01]  /*158a0*/  UIADD3 UR23, UR11, 0xc0, URZ ;  /* 0x000000c00b177890 */ /* 0x000fe2000fffe03f */
[----:B------:R-:W-:Y:S11]  /*158b0*/  @!P2 BRA `(.L_x_239) ;  /* 0x000000000004a947 */ /* 0x000ff60003800000 */
[----:B------:R-:W-:Y:S01]  /*158c0*/  BPT.TRAP 0x1 ;  /* 0x000000040000795c */ /* 0x000fe20000300000 */
.L_x_239:
[----:B------:R-:W5:Y:S02]  /*158d0*/  SYNCS.PHASECHK.TRANS64.TRYWAIT P1, [UR35+0x384d0], R2 ;  /* 0x0384d002ff0075a7 */ /* 0x000f640008020163 */
[----:B-----5:R-:W-:Y:S05]  /*158e0*/  @!P1 BRA `(.L_x_240) ;  /* 0x0000005800009947 */ /* 0x020fea0003800000 */
.L_x_384:
        /* <DEDUP_REMOVED lines=14> */
.L_x_243:
[----:B---34-:R-:W1:Y:S02]  /*159d0*/  LDC R3, c[0x0][0x828] ;  /* 0x00020a00ff037b82 */ /* 0x018e640000000800 */
[----:B-1----:R1:W-:Y:S02]  /*159e0*/  SYNCS.ARRIVE.TRANS64.RED.A0TR RZ, [UR35+0x384b0], R3 ;  /* 0x0384b003ffff79a7 */ /* 0x0023e40008300423 */
.L_x_242:
[----:B------:R-:W-:Y:S05]  /*159f0*/  BSYNC B0 ;  /* 0x0000000000007941 */ /* 0x000fea0003800000 */
.L_x_241:
[----:B------:R-:W-:Y:S05]  /*15a00*/  @!P2 BRA `(.L_x_244) ;  /* 0x000000000004a947 */ /* 0x000fea0003800000 */
[----:B------:R-:W-:Y:S01]  /*15a10*/  BPT.TRAP 0x1 ;  /* 0x000000040000795c */ /* 0x000fe20000300000 */
.L_x_244:
[----:B------:R-:W-:Y:S01]  /*15a20*/  SYNCS.ARRIVE.TRANS64.RED.A1T0 RZ, [UR9], RZ ;  /* 0x000000ffffff79a7 */ /* 0x000fe20008100409 */
[----:B------:R-:W-:Y:S05]  /*15a30*/  @!P2 BRA `(.L_x_245) ;  /* 0x000000000004a947 */ /* 0x000fea0003800000 */
[----:B------:R-:W-:Y:S01]  /*15a40*/  BPT.TRAP 0x1 ;  /* 0x000000040000795c */ /* 0x000fe20000300000 */
.L_x_245:
[----:B------:R-:W5:Y:S02]  /*15a50*/  SYNCS.PHASECHK.TRANS64.TRYWAIT P1, [UR35+0x384d8], R2 ;  /* 0x0384d802ff0075a7 */ /* 0x000f640008020163 */
[----:B-----5:R-:W-:Y:S05]  /*15a60*/  @!P1 BRA `(.L_x_246) ;  /* 0x0000005400b89947 */ /* 0x020fea0003800000 */
.L_x_385:
        /* <DEDUP_REMOVED lines=14> */
.L_x_249:
[----:B---34-:R-:W1:Y:S02]  /*15b50*/  LDC R3, c[0x0][0x828] ;  /* 0x00020a00ff037b82 */ /* 0x018e640000000800 */
[----:B-1----:R1:W-:Y:S02]  /*15b60*/  SYNCS.ARRIVE.TRANS64.RED.A0TR RZ, [UR35+0x384b8], R3 ;  /* 0x0384b803ffff79a7 */ /* 0x0023e40008300423 */
.L_x_248:
[----:B------:R-:W-:Y:S05]  /*15b70*/  BSYNC B0 ;  /* 0x0000000000007941 */ /* 0x000fea0003800000 */
.L_x_247:
[----:B------:R-:W-:Y:S05]  /*15b80*/  @!P2 BRA `(.L_x_250) ;  /* 0x000000000004a947 */ /* 0x000fea0003800000 */
[----:B------:R-:W-:Y:S01]  /*15b90*/  BPT.TRAP 0x1 ;  /* 0x000000040000795c */ /* 0x000fe20000300000 */
.L_x_250:
[----:B------:R-:W-:Y:S01]  /*15ba0*/  SYNCS.ARRIVE.TRANS64.RED.A1T0 RZ, [UR8], RZ ;  /* 0x000000ffffff79a7 */ /* 0x000fe20008100408 */
[----:B------:R-:W-:Y:S01]  /*15bb0*/  UIADD3 UR11, UR11, 0xe0, URZ ;  /* 0x000000e00b0b7890 */ /* 0x000fe2000fffe03f */
[----:B------:R-:W-:Y:S11]  /*15bc0*/  @!P2 BRA `(.L_x_251) ;  /* 0x000000000004a947 */ /* 0x000ff60003800000 */
[----:B------:R-:W-:Y:S01]  /*15bd0*/  BPT.TRAP 0x1 ;  /* 0x000000040000795c */ /* 0x000fe20000300000 */
.L_x_251:
[----:B------:R-:W5:Y:S02]  /*15be0*/  SYNCS.PHASECHK.TRANS64.TRYWAIT P1, [UR35+0x384e0], R2 ;  /* 0x0384e002ff0075a7 */ /* 0x000f640008020163 */
[----:B-----5:R-:W-:Y:S05]  /*15bf0*/  @!P1 BRA `(.L_x_252) ;  /* 0x00000054006c9947 */ /* 0x020fea0003800000 */
.L_x_386:
        /* <DEDUP_REMOVED lines=13> */
.L_x_255:
[----:B---34-:R-:W1:Y:S02]  /*15cd0*/  LDC R3, c[0x0][0x828] ;  /* 0x00020a00ff037b82 */ /* 0x018e640000000800 */
[----:B-1----:R1:W-:Y:S02]  /*15ce0*/  SYNCS.ARRIVE.TRANS64.RED.A0TR RZ, [UR35+0x384c0], R3 ;  /* 0x0384c003ffff79a7 */ /* 0x0023e40008300423 */
.L_x_254:
[----:B------:R-:W-:Y:S05]  /*15cf0*/  BSYNC B0 ;  /* 0x0000000000007941 */ /* 0x000fea0003800000 */
.L_x_253:
[----:B------:R-:W-:Y:S05]  /*15d00*/  @!P2 BRA `(.L_x_256) ;  /* 0x000000000004a947 */ /* 0x000fea0003800000 */
[----:B------:R-:W-:Y:S01]  /*15d10*/  BPT.TRAP 0x1 ;  /* 0x000000040000795c */ /* 0x000fe20000300000 */
.L_x_256:
[----:B------:R-:W-:Y:S01]  /*15d20*/  SYNCS.ARRIVE.TRANS64.RED.A1T0 RZ, [UR42], RZ ;  /* 0x000000ffffff79a7 */ /* 0x000fe2000810042a */
[----:B------:R-:W-:Y:S05]  /*15d30*/  @!P2 BRA `(.L_x_257) ;  /* 0x000000000004a947 */ /* 0x000fea0003800000 */
[----:B------:R-:W-:Y:S01]  /*15d40*/  BPT.TRAP 0x1 ;  /* 0x000000040000795c */ /* 0x000fe20000300000 */
.L_x_257:
[----:B------:R-:W5:Y:S02]  /*15d50*/  SYNCS.PHASECHK.TRANS64.TRYWAIT P1, [UR35+0x384e8], R2 ;  /* 0x0384e802ff0075a7 */ /* 0x000f640008020163 */
[----:B-----5:R-:W-:Y:S05]  /*15d60*/  @!P1 BRA `(.L_x_258) ;  /* 0x0000005400289947 */ /* 0x020fea0003800000 */
.L_x_387:
        /* <DEDUP_REMOVED lines=15> */
.L_x_261:
[----:B------:R-:W1:Y:S02]  /*15e60*/  LDC R2, c[0x0][0x828] ;  /* 0x00020a00ff027b82 */ /* 0x000e640000000800 */
[----:B-1----:R1:W-:Y:S02]  /*15e70*/  SYNCS.ARRIVE.TRANS64.RED.A0TR RZ, [UR35+0x384c8], R2 ;  /* 0x0384c802ffff79a7 */ /* 0x0023e40008300423 */
.L_x_260:
[----:B------:R-:W-:Y:S05]  /*15e80*/  BSYNC B0 ;  /* 0x0000000000007941 */ /* 0x000fea0003800000 */
.L_x_259:
[----:B------:R-:W-:Y:S05]  /*15e90*/  @!P2 BRA `(.L_x_262) ;  /* 0x000000000004a947 */ /* 0x000fea0003800000 */
[----:B------:R-:W-:Y:S01]  /*15ea0*/  BPT.TRAP 0x1 ;  /* 0x000000040000795c */ /* 0x000fe20000300000 */
.L_x_262:
[----:B--2---:R-:W-:Y:S01]  /*15eb0*/  ISETP.NE.AND P0, PT, R7, RZ, PT ;  /* 0x000000ff0700720c */ /* 0x004fe20003f05270 */
[----:B------:R-:W-:Y:S01]  /*15ec0*/  SYNCS.ARRIVE.TRANS64.RED.A1T0 RZ, [UR43], RZ ;  /* 0x000000ffffff79a7 */ /* 0x000fe2000810042b */
[CC--:B------:R-:W-:Y:S02]  /*15ed0*/  ISETP.NE.AND P3, PT, R18.reuse, R6.reuse, PT ;  /* 0x000000061200720c */ /* 0x0c0fe40003f65270 */
[----:B------:R-:W-:-:S13]  /*15ee0*/  ISETP.EQ.OR P0, PT, R18, R6, !P0 ;  /* 0x000000061200720c */ /* 0x000fda0004702670 */
[----:B------:R-:W-:Y:S05]  /*15ef0*/  @P0 BRA `(.L_x_263) ;  /* 0x0000000400040947 */ /* 0x000fea0003800000 */
[----:B------:R-:W-:Y:S01]  /*15f00*/  ELECT P0, URZ, PT ;  /* 0x00000000003f782f */ /* 0x000fe20003800000 */
[----:B------:R-:W-:-:S12]  /*15f10*/  BSSY B0, `(.L_x_264) ;  /* 0x0000032000007945 */ /* 0x000fd80003800000 */
[----:B------:R-:W-:Y:S05]  /*15f20*/  @!P0 BRA `(.L_x_265) ;  /* 0x0000000000c08947 */ /* 0x000fea0003800000 */
[----:B-1-34-:R-:W1:Y:S08]  /*15f30*/  LDC.64 R2, c[0x0][0x290] ;  /* 0x0000a400ff027b82 */ /* 0x01ae700000000a00 */
[----:B------:R-:W2:Y:S08]  /*15f40*/  LDC.64 R14, c[0x0][0x808] ;  /* 0x00020200ff0e7b82 */ /* 0x000eb00000000a00 */
[----:B------:R-:W3:Y:S01]  /*15f50*/  LDC.64 R16, c[0x0][0x810] ;  /* 0x00020400ff107b82 */ /* 0x000ee20000000a00 */
[----:B-1----:R-:W-:-:S05]  /*15f60*/  IMAD.WIDE R2, R6, 0xc, R2 ;  /* 0x0000000c06027825 */ /* 0x002fca00078e0202 */
[----:B------:R1:W5:Y:S04]  /*15f70*/  LDG.E R10, desc[UR56][R2.64] ;  /* 0x00000038020a7981 */ /* 0x000368000c1e1900 */
[----:B------:R1:W5:Y:S01]  /*15f80*/  LDG.E R13, desc[UR56][R2.64+0x4] ;  /* 0x00000438020d7981 */ /* 0x000362000c1e1900 */
[----:B--2---:R-:W-:Y:S02]  /*15f90*/  ISETP.NE.U32.AND P0, PT, R14, RZ, PT ;  /* 0x000000ff0e00720c */ /* 0x004fe40003f05070 */
[----:B------:R-:W-:Y:S02]  /*15fa0*/  SHF.R.S32.HI R8, RZ, 0x1f, R6 ;  /* 0x0000001fff087819 */ /* 0x000fe40000011406 */
[----:B------:R-:W-:Y:S02]  /*15fb0*/  ISETP.NE.AND.EX P0, PT, R15, RZ, PT, P0 ;  /* 0x000000ff0f00720c */ /* 0x000fe40003f05300 */
[----:B---3--:R-:W-:-:S04]  /*15fc0*/  ISETP.NE.U32.AND P1, PT, R16, RZ, PT ;  /* 0x000000ff1000720c */ /* 0x008fc80003f25070 */
[----:B------:R-:W-:-:S07]  /*15fd0*/  ISETP.NE.AND.EX P1, PT, R17, RZ, PT, P1 ;  /* 0x000000ff1100720c */ /* 0x000fce0003f25310 */
[----:B-1----:R-:W-:Y:S06]  /*15fe0*/  @!P0 BRA `(.L_x_266) ;  /* 0x0000000000108947 */ /* 0x002fec0003800000 */
[----:B------:R-:W-:-:S04]  /*15ff0*/  LEA R2, P0, R6, R14, 0x3 ;  /* 0x0000000e06027211 */ /* 0x000fc800078018ff */
[----:B------:R-:W-:-:S06]  /*16000*/  LEA.HI.X R3, R6, R15, R8, 0x3, P0 ;  /* 0x0000000f06037211 */ /* 0x000fcc00000f1c08 */
[----:B------:R-:W2:Y:S04]  /*16010*/  LDG.E.64 R2, desc[UR56][R2.64] ;  /* 0x0000003802027981 */ /* 0x000ea8000c1e1b00 */
[----:B--2---:R1:W-:Y:S02]  /*16020*/  STS.64 [UR34], R2 ;  /* 0x00000002ff007988 */ /* 0x0043e40008000a22 */
.L_x_266:
[----:B------:R-:W-:Y:S05]  /*16030*/  @!P1 BRA `(.L_x_265) ;  /* 0x00000000007c9947 */ /* 0x000fea0003800000 */
[----:B-1----:R-:W-:-:S04]  /*16040*/  LEA R2, P0, R6, R16, 0x3 ;  /* 0x0000001006027211 */ /* 0x002fc800078018ff */
[----:B------:R-:W-:Y:S02]  /*16050*/  LEA.HI.X R3, R6, R17, R8, 0x3, P0 ;  /* 0x0000001106037211 */ /* 0x000fe400000f1c08 */
[----:B------:R-:W1:Y:S04]  /*16060*/  LDS R8, [UR34+0x1c] ;  /* 0x00001c22ff087984 */ /* 0x000e680008000800 */
[----:B------:R-:W2:Y:S01]  /*16070*/  LDG.E.64 R2, desc[UR56][R2.64] ;  /* 0x0000003802027981 */ /* 0x000ea2000c1e1b00 */
        /* <DEDUP_REMOVED lines=11> */
[----:B-1----:R-:W-:-:S03]  /*16130*/  LOP3.LUT R8, R8, 0xf, R9, 0xb8, !PT ;  /* 0x0000000f08087812 */ /* 0x002fc600078eb809 */
[----:B------:R-:W-:Y:S04]  /*16140*/  STS [UR34+0xc], R3 ;  /* 0x00000c03ff007988 */ /* 0x000fe80008000822 */
[----:B------:R1:W-:Y:S04]  /*16150*/  STS [UR34+0x1c], R8 ;  /* 0x00001c08ff007988 */ /* 0x0003e80008000822 */
[----:B------:R-:W2:Y:S01]  /*16160*/  LDS R11, [UR34+0x1c] ;  /* 0x00001c22ff0b7984 */ /* 0x000ea20008000800 */
[----:B-1---5:R-:W-:Y:S02]  /*16170*/  IADD3 R8, R10, -0x1, RZ ;  /* 0xffffffff0a087810 */ /* 0x022fe40007ffe0ff */
[----:B--2---:R-:W-:-:S05]  /*16180*/  LOP3.LUT R11, R11, 0xf0, RZ, 0xb8, !PT ;  /* 0x000000f00b0b7812 */ /* 0x004fca00078eb8ff */
[----:B------:R1:W-:Y:S04]  /*16190*/  STS [UR34+0x1c], R11 ;  /* 0x00001c0bff007988 */ /* 0x0003e80008000822 */
[----:B------:R-:W2:Y:S01]  /*161a0*/  LDS R9, [UR34+0x1c] ;  /* 0x00001c22ff097984 */ /* 0x000ea20008000800 */
[----:B-1----:R-:W-:Y:S02]  /*161b0*/  CS2R R10, SRZ ;  /* 0x00000000000a7805 */ /* 0x002fe4000001ff00 */
[----:B--2---:R-:W-:Y:S01]  /*161c0*/  LOP3.LUT R17, R9, 0xf00, RZ, 0xb8, !PT ;  /* 0x00000f0009117812 */ /* 0x004fe200078eb8ff */
[----:B------:R-:W-:-:S04]  /*161d0*/  VIADD R9, R13, 0xffffffff ;  /* 0xffffffff0d097836 */ /* 0x000fc80000000000 */
[----:B------:R-:W-:Y:S04]  /*161e0*/  STS.64 [UR34+0x18], R16 ;  /* 0x00001810ff007988 */ /* 0x000fe80008000a22 */
[----:B------:R-:W1:Y:S04]  /*161f0*/  LDS R15, [UR34+0x1c] ;  /* 0x00001c22ff0f7984 */ /* 0x000e680008000800 */
[----:B------:R2:W-:Y:S01]  /*16200*/  STS.128 [UR34+0x20], R8 ;  /* 0x00002008ff007988 */ /* 0x0005e20008000c22 */
[----:B-1----:R-:W-:-:S05]  /*16210*/  LOP3.LUT R2, R15, 0xf000, RZ, 0xb8, !PT ;  /* 0x0000f0000f027812 */ /* 0x002fca00078eb8ff */
[----:B------:R2:W-:Y:S02]  /*16220*/  STS [UR34+0x1c], R2 ;  /* 0x00001c02ff007988 */ /* 0x0005e40008000822 */
.L_x_265:
[----:B------:R-:W-:Y:S05]  /*16230*/  BSYNC B0 ;  /* 0x0000000000007941 */ /* 0x000fea0003800000 */
.L_x_264:
[----:B-12---:R-:W1:Y:S01]  /*16240*/  S2R R2, SR_LANEID ;  /* 0x0000000000027919 */ /* 0x006e620000000000 */
[----:B------:R-:W-:Y:S01]  /*16250*/  NOP ;  /* 0x0000000000007918 */ /* 0x000fe20000000000 */
[----:B------:R-:W-:Y:S01]  /*16260*/  ELECT P0, URZ, PT ;  /* 0x00000000003f782f */ /* 0x000fe20003800000 */
[----:B------:R-:W-:Y:S01]  /*16270*/  BSSY B0, `(.L_x_267) ;  /* 0x0000008000007945 */ /* 0x000fe20003800000 */
[----:B-1----:R-:W-:-:S04]  /*16280*/  SHF.L.U32 R8, R2, 0x2, RZ ;  /* 0x0000000202087819 */ /* 0x002fc800000006ff */
[----:B------:R-:W-:Y:S01]  /*16290*/  IADD3 R2, P1, R8, UR44, RZ ;  /* 0x0000002c08027c10 */ /* 0x000fe2000ff3e0ff */
[----:B------:R1:W2:Y:S04]  /*162a0*/  LDS R9, [R8+UR34] ;  /* 0x0000002208097984 */ /* 0x0002a80008000800 */
[----:B---34-:R-:W-:Y:S02]  /*162b0*/  IMAD.X R3, RZ, RZ, UR45, P1 ;  /* 0x0000002dff037e24 */ /* 0x018fe400088e06ff */
[----:B------:R-:W-:Y:S06]  /*162c0*/  @!P0 BRA `(.L_x_268) ;  /* 0x0000000000088947 */ /* 0x000fec0003800000 */
[----:B------:R0:W-:Y:S01]  /*162d0*/  UTMACMDFLUSH ;  /* 0x00000000000079b7 */ /* 0x0001e20000000000 */
[----:B------:R-:W-:-:S04]  /*162e0*/  DEPBAR.LE SB0, 0x0 ;  /* 0x000080000000791a */ /* 0x000fc80000000000 */
.L_x_268:
[----:B------:R-:W-:Y:S05]  /*162f0*/  BSYNC B0 ;  /* 0x0000000000007941 */ /* 0x000fea0003800000 */
.L_x_267:
[----:B--2---:R2:W5:Y:S02]  /*16300*/  ATOMG.E.EXCH.STRONG.GPU PT, RZ, [R2], R9 ;  /* 0x0000000902ff73a8 */ /* 0x00456400041ee100 */
.L_x_263:
[----:B------:R-:W-:Y:S01]  /*16310*/  UIADD3 UR38, UR38, 0x1, URZ ;  /* 0x0000000126267890 */ /* 0x000fe2000fffe03f */
[----:B------:R-:W-:Y:S01]  /*16320*/  ISETP.NE.AND P0, PT, R7, RZ, PT ;  /* 0x000000ff0700720c */ /* 0x000fe20003f05270 */
[----:B------:R-:W-:Y:S01]  /*16330*/  IMAD.MOV.U32 R17, RZ, RZ, R5 ;  /* 0x000000ffff117224 */ /* 0x000fe200078e0005 */
[----:B-12---:R-:W-:Y:S01]  /*16340*/  SEL R2, RZ, 0x1, !P3 ;  /* 0x00000001ff027807 */ /* 0x006fe20005800000 */
[----:B------:R-:W-:Y:S01]  /*16350*/  UISETP.NE.AND UP0, UPT, UR38, 0x8, UPT ;  /* 0x000000082600788c */ /* 0x000fe2000bf05270 */
[----:B------:R-:W-:Y:S02]  /*16360*/  MOV R16, R4 ;  /* 0x0000000400107202 */ /* 0x000fe40000000f00 */
[----:B------:R-:W-:Y:S01]  /*16370*/  MOV R18, R6 ;  /* 0x0000000600127202 */ /* 0x000fe20000000f00 */
[----:B------:R-:W-:Y:S02]  /*16380*/  USEL UR8, URZ, 0x1, UP0 ;  /* 0x000000013f087887 */ /* 0x000fe40008000000 */
[----:B------:R-:W-:-:S04]  /*16390*/  USEL UR38, UR38, URZ, UP0 ;  /* 0x0000003f26267287 */ /* 0x000fc80008000000 */
[----:B------:R-:W-:Y:S01]  /*163a0*/  LOP3.LUT R12, R12, UR8, RZ, 0x3c, !PT ;  /* 0x000000080c0c7c12 */ /* 0x000fe2000f8e3cff */
[----:B------:R-:W-:Y:S07]  /*163b0*/  @P0 BRA `(.L_x_269) ;  /* 0xffffffdc00880947 */ /* 0x000fee000383ffff */
[----:B-----5:R-:W-:Y:S01]  /*163c0*/  ELECT P0, URZ, PT ;  /* 0x00000000003f782f */ /* 0x020fe20003800000 */
[----:B------:R-:W-:-:S12]  /*163d0*/  BSSY B0, `(.L_x_270) ;  /* 0x0000017000007945 */ /* 0x000fd80003800000 */
[----:B------:R-:W-:Y:S05]  /*163e0*/  @!P0 BRA `(.L_x_271) ;  /* 0x0000000000548947 */ /* 0x000fea0003800000 */
[----:B------:R-:W-:Y:S05]  /*163f0*/  @!P2 BRA `(.L_x_272) ;  /* 0x000000000004a947 */ /* 0x000fea0003800000 */
[----:B------:R-:W-:Y:S01]  /*16400*/  BPT.TRAP 0x1 ;  /* 0x000000040000795c */ /* 0x000fe20000300000 */
.L_x_272:
[----:B------:R-:W1:Y:S02]  /*16410*/  SYNCS.PHASECHK.TRANS64.TRYWAIT P0, [UR35+0x384d0], R0 ;  /* 0x0384d000ff0075a7 */ /* 0x000e640008000163 */
[----:B-1----:R-:W-:Y:S05]  /*16420*/  @!P0 BRA `(.L_x_273) ;  /* 0x0000004c00908947 */ /* 0x002fea0003800000 */
.L_x_388:
[----:B------:R-:W-:Y:S05]  /*16430*/  @!P2 BRA `(.L_x_274) ;  /* 0x000000000004a947 */ /* 0x000fea0003800000 */
[----:B------:R-:W-:Y:S01]  /*16440*/  BPT.TRAP 0x1 ;  /* 0x000000040000795c */ /* 0x000fe20000300000 */
.L_x_274:
[----:B------:R-:W2:Y:S02]  /*16450*/  SYNCS.PHASECHK.TRANS64.TRYWAIT P0, [UR35+0x384d8], R0 ;  /* 0x0384d800ff0075a7 */ /* 0x000ea40008000163 */
[----:B--2---:R-:W-:Y:S05]  /*16460*/  @!P0 BRA `(.L_x_275) ;  /* 0x0000004c00988947 */ /* 0x004fea0003800000 */
.L_x_389:
[----:B------:R-:W-:Y:S05]  /*16470*/  @!P2 BRA `(.L_x_276) ;  /* 0x000000000004a947 */ /* 0x000fea0003800000 */
[----:B------:R-:W-:Y:S01]  /*16480*/  BPT.TRAP 0x1 ;  /* 0x000000040000795c */ /* 0x000fe20000300000 */
.L_x_276:
[----:B------:R-:W2:Y:S02]  /*16490*/  SYNCS.PHASECHK.TRANS64.TRYWAIT P0, [UR35+0x384e0], R0 ;  /* 0x0384e000ff0075a7 */ /* 0x000ea40008000163 */
[----:B--2---:R-:W-:Y:S05]  /*164a0*/  @!P0 BRA `(.L_x_277) ;  /* 0x0000004c00a08947 */ /* 0x004fea0003800000 */
.L_x_390:
[----:B------:R-:W-:Y:S05]  /*164b0*/  @!P2 BRA `(.L_x_278) ;  /* 0x000000000004a947 */ /* 0x000fea0003800000 */
[----:B------:R-:W-:Y:S01]  /*164c0*/  BPT.TRAP 0x1 ;  /* 0x000000040000795c */ /* 0x000fe20000300000 */
.L_x_278:
[----:B-1----:R-:W-:-:S05]  /*164d0*/  IMAD.MOV.U32 R0, RZ, RZ, 0x1 ;  /* 0x00000001ff007424 */ /* 0x002fca00078e00ff */
[----:B------:R-:W-:-:S07]  /*164e0*/  SHF.L.U32 R0, R0, 0x1f, RZ ;  /* 0x0000001f00007819 */ /* 0x000fce00000006ff */
.L_x_279:
[----:B-1-34-:R-:W-:-:S04]  /*164f0*/  MOV R3, UR35 ;  /* 0x0000002300037c02 */ /* 0x01afc80008000f00 */
[----:B------:R1:W2:Y:S03]  /*16500*/  SYNCS.PHASECHK.TRANS64.TRYWAIT P0, [R3+URZ+0x384e8], R0 ;  /* 0x0384e800030075a7 */ /* 0x0002a6000800017f */
[----:B--2---:R-:W-:Y:S05]  /*16510*/  @!P0 NANOSLEEP.SYNCS 0x989680 ;  /* 0x009896800000895d */ /* 0x004fea0003900000 */
[----:B------:R-:W2:Y:S02]  /*16520*/  @!P0 SYNCS.PHASECHK.TRANS64 P0, [R3+URZ+0x384e8], R0 ;  /* 0x0384e800030085a7 */ /* 0x000ea4000800007f */
[----:B--2---:R-:W-:Y:S05]  /*16530*/  @!P0 BRA `(.L_x_279) ;  /* 0xfffffffc00ec8947 */ /* 0x004fea000383ffff */
.L_x_271:
[----:B------:R-:W-:Y:S05]  /*16540*/  BSYNC B0 ;  /* 0x0000000000007941 */ /* 0x000fea0003800000 */
.L_x_270:
[----:B------:R-:W-:Y:S05]  /*16550*/  EXIT ;  /* 0x000000000000794d */ /* 0x000fea0003800000 */
.L_x_152:
[----:B------:R-:W1:Y:S01]  /*16560*/  S2UR UR4, SR_CTAID.Y ;  /* 0x00000000000479c3 */ /* 0x000e620000002600 */
[----:B------:R-:W3:Y:S01]  /*16570*/  S2R R0, SR_LANEID ;  /* 0x0000000000007919 */ /* 0x000ee20000000000 */
[----:B------:R-:W-:Y:S01]  /*16580*/  ELECT P0, URZ, PT ;  /* 0x00000000003f782f */ /* 0x000fe20003800000 */
[----:B------:R-:W-:Y:S01]  /*16590*/  BSSY B0, `(.L_x_280) ;  /* 0x000003d000007945 */ /* 0x000fe20003800000 */
[----:B------:R-:W-:Y:S01]  /*165a0*/  ULDC.64 UR8, c[0x0][0x508] ;  /* 0x0001420000087ab9 */ /* 0x000fe20000000a00 */
[----:B-1----:R-:W-:-:S04]  /*165b0*/  UIMAD UR4, UR4, UR39, UR40 ;  /* 0x00000027040472a4 */ /* 0x002fc8000f8e0228 */
[----:B------:R-:W-:-:S06]  /*165c0*/  UIMAD.WIDE UR8, UR4, 0x80, UR8 ;  /* 0x00000080040878a5 */ /* 0x000fcc000f8e0208 */
[----:B------:R-:W-:Y:S06]  /*165d0*/  @!P0 BRA `(.L_x_281) ;  /* 0x0000000000e08947 */ /* 0x000fec0003800000 */
[----:B------:R-:W-:Y:S01]  /*165e0*/  STL [R1+0x210], R14 ;  /* 0x0002100e01007387 */ /* 0x000fe20000100800 */
[----:B------:R-:W1:Y:S01]  /*165f0*/  LDC.64 R8, c[0x0][0x340] ;  /* 0x0000d000ff087b82 */ /* 0x000e620000000a00 */
[----:B------:R-:W-:Y:S02]  /*16600*/  UMOV UR4, 0x400 ;  /* 0x0000040000047882 */ /* 0x000fe40000000000 */
[----:B------:R4:W-:Y:S01]  /*16610*/  STL.64 [R1+0x208], R12 ;  /* 0x0002080c01007387 */ /* 0x0009e20000100a00 */
[----:B--2---:R-:W-:-:S03]  /*16620*/  ULEA UR4, UR41, UR4, 0x18 ;  /* 0x0000000429047291 */ /* 0x004fc6000f8ec03f */
[----:B------:R2:W-:Y:S01]  /*16630*/  STL [R1+0x200], R11 ;  /* 0x0002000b01007387 */ /* 0x0005e20000100800 */
[----:B------:R-:W3:Y:S08]  /*16640*/  LDC.64 R32, c[0x0][0x300] ;  /* 0x0000c000ff207b82 */ /* 0x000ef00000000a00 */
[----:B----4-:R-:W4:Y:S08]  /*16650*/  LDC.64 R12, c[0x0][0x350] ;  /* 0x0000d400ff0c7b82 */ /* 0x010f300000000a00 */
[----:B------:R-:W4:Y:S08]  /*16660*/  LDC.64 R14, c[0x0][0x358] ;  /* 0x0000d600ff0e7b82 */ /* 0x000f300000000a00 */
[----:B--2---:R-:W1:Y:S08]  /*16670*/  LDC.64 R10, c[0x0][0x348] ;  /* 0x0000d200ff0a7b82 */ /* 0x004e700000000a00 */
[----:B------:R-:W3:Y:S01]  /*16680*/  LDC.64 R34, c[0x0][0x308] ;  /* 0x0000c200ff227b82 */ /* 0x000ee20000000a00 */
[----:B----4-:R2:W-:Y:S07]  /*16690*/  STS.128 [UR4+0x385d0], R12 ;  /* 0x0385d00cff007988 */ /* 0x0105ee0008000c04 */
[----:B------:R-:W4:Y:S01]  /*166a0*/  LDC.64 R28, c[0x0][0x310] ;  /* 0x0000c400ff1c7b82 */ /* 0x000f220000000a00 */
[----:B-1----:R1:W-:Y:S07]  /*166b0*/  STS.128 [UR4+0x385c0], R8 ;  /* 0x0385c008ff007988 */ /* 0x0023ee0008000c04 */
[----:B------:R-:W4:Y:S01]  /*166c0*/  LDC.64 R30, c[0x0][0x318] ;  /* 0x0000c600ff1e7b82 */ /* 0x000f220000000a00 */
[----:B---3--:R-:W-:Y:S07]  /*166d0*/  STS.128 [UR4+0x38580], R32 ;  /* 0x03858020ff007988 */ /* 0x008fee0008000c04 */
[----:B--2---:R-:W2:Y:S08]  /*166e0*/  LDC.64 R12, c[0x0][0x420] ;  /* 0x00010800ff0c7b82 */ /* 0x004eb00000000a00 */
[----:B------:R-:W2:Y:S08]  /*166f0*/  LDC.64 R14, c[0x0][0x428] ;  /* 0x00010a00ff0e7b82 */ /* 0x000eb00000000a00 */
[----:B-1----:R-:W1:Y:S01]  /*16700*/  LDC.64 R8, c[0x0][0x430] ;  /* 0x00010c00ff087b82 */ /* 0x002e620000000a00 */
[----:B----4-:R-:W-:Y:S07]  /*16710*/  STS.128 [UR4+0x38590], R28 ;  /* 0x0385901cff007988 */ /* 0x010fee0008000c04 */
[----:B------:R-:W1:Y:S01]  /*16720*/  LDC.64 R10, c[0x0][0x438] ;  /* 0x00010e00ff0a7b82 */ /* 0x000e620000000a00 */
[----:B--2---:R2:W-:Y:S07]  /*16730*/  STS.128 [UR4+0x38620], R12 ;  /* 0x0386200cff007988 */ /* 0x0045ee0008000c04 */
[----:B------:R-:W3:Y:S08]  /*16740*/  LDC.64 R24, c[0x0][0x320] ;  /* 0x0000c800ff187b82 */ /* 0x000ef00000000a00 */
[----:B------:R-:W3:Y:S01]  /*16750*/  LDC.64 R26, c[0x0][0x328] ;  /* 0x0000ca00ff1a7b82 */ /* 0x000ee20000000a00 */
[----:B--2---:R4:W5:Y:S07]  /*16760*/  LDL.LU R14, [R1+0x210] ;  /* 0x00021000010e7983 */ /* 0x00496e0000300800 */
[----:B------:R-:W2:Y:S01]  /*16770*/  LDC.64 R4, c[0x0][0x330] ;  /* 0x0000cc00ff047b82 */ /* 0x000ea20000000a00 */
[----:B------:R4:W5:Y:S04]  /*16780*/  LDL.LU.64 R12, [R1+0x208] ;  /* 0x00020800010c7983 */ /* 0x0009680000300a00 */
[----:B-1----:R1:W-:Y:S03]  /*16790*/  STS.128 [UR4+0x38630], R8 ;  /* 0x03863008ff007988 */ /* 0x0023e60008000c04 */
[----:B------:R-:W2:Y:S01]  /*167a0*/  LDC.64 R6, c[0x0][0x338] ;  /* 0x0000ce00ff067b82 */ /* 0x000ea20000000a00 */
[----:B---3--:R3:W-:Y:S07]  /*167b0*/  STS.128 [UR4+0x385a0], R24 ;  /* 0x0385a018ff007988 */ /* 0x0087ee0008000c04 */
[----:B------:R-:W4:Y:S01]  /*167c0*/  LDC.64 R32, c[0x0][0x360] ;  /* 0x0000d800ff207b82 */ /* 0x000f220000000a00 */
[----:B-1----:R1:W5:Y:S07]  /*167d0*/  LDL.LU R11, [R1+0x200] ;  /* 0x00020000010b7983 */ /* 0x00236e0000300800 */
[----:B------:R-:W4:Y:S01]  /*167e0*/  LDC.64 R34, c[0x0][0x368] ;  /* 0x0000da00ff227b82 */ /* 0x000f220000000a00 */
[----:B--2---:R2:W-:Y:S07]  /*167f0*/  STS.128 [UR4+0x385b0], R4 ;  /* 0x0385b004ff007988 */ /* 0x0045ee0008000c04 */
[----:B------:R-:W1:Y:S08]  /*16800*/  LDC.64 R28, c[0x0][0x370] ;  /* 0x0000dc00ff1c7b82 */ /* 0x000e700000000a00 */
[----:B------:R-:W1:Y:S08]  /*16810*/  LDC.64 R30, c[0x0][0x378] ;  /* 0x0000de00ff1e7b82 */ /* 0x000e700000000a00 */
[----:B---3--:R-:W3:Y:S01]  /*16820*/  LDC.64 R24, c[0x0][0x400] ;  /* 0x00010000ff187b82 */ /* 0x008ee20000000a00 */
[----:B----4-:R4:W-:Y:S07]  /*16830*/  STS.128 [UR4+0x385e0], R32 ;  /* 0x0385e020ff007988 */ /* 0x0109ee0008000c04 */
[----:B------:R-:W3:Y:S08]  /*16840*/  LDC.64 R26, c[0x0][0x408] ;  /* 0x00010200ff1a7b82 */ /* 0x000ef00000000a00 */
[----:B--2---:R-:W2:Y:S01]  /*16850*/  LDC.64 R4, c[0x0][0x410] ;  /* 0x00010400ff047b82 */ /* 0x004ea20000000a00 */
[----:B-1----:R1:W-:Y:S07]  /*16860*/  STS.128 [UR4+0x385f0], R28 ;  /* 0x0385f01cff007988 */ /* 0x0023ee0008000c04 */
[----:B------:R-:W2:Y:S01]  /*16870*/  LDC.64 R6, c[0x0][0x418] ;  /* 0x00010600ff067b82 */ /* 0x000ea20000000a00 */
[----:B---3--:R3:W-:Y:S07]  /*16880*/  STS.128 [UR4+0x38600], R24 ;  /* 0x03860018ff007988 */ /* 0x0087ee0008000c04 */
[----:B----4-:R-:W4:Y:S08]  /*16890*/  LDC.64 R32, c[0x0][0x440] ;  /* 0x00011000ff207b82 */ /* 0x010f300000000a00 */
[----:B------:R-:W4:Y:S01]  /*168a0*/  LDC.64 R34, c[0x0][0x448] ;  /* 0x00011200ff227b82 */ /* 0x000f220000000a00 */
[----:B--2---:R2:W-:Y:S07]  /*168b0*/  STS.128 [UR4+0x38610], R4 ;  /* 0x03861004ff007988 */ /* 0x0045ee0008000c04 */
[----:B-1----:R-:W1:Y:S08]  /*168c0*/  LDC.64 R28, c[0x0][0x450] ;  /* 0x00011400ff1c7b82 */ /* 0x002e700000000a00 */
[----:B------:R-:W1:Y:S08]  /*168d0*/  LDC.64 R30, c[0x0][0x458] ;  /* 0x00011600ff1e7b82 */ /* 0x000e700000000a00 */
[----:B---3--:R-:W3:Y:S08]  /*168e0*/  LDC.64 R24, c[0x0][0x460] ;  /* 0x00011800ff187b82 */ /* 0x008ef00000000a00 */
[----:B------:R-:W3:Y:S08]  /*168f0*/  LDC.64 R26, c[0x0][0x468] ;  /* 0x00011a00ff1a7b82 */ /* 0x000ef00000000a00 */
[----:B--2---:R-:W2:Y:S08]  /*16900*/  LDC.64 R4, c[0x0][0x470] ;  /* 0x00011c00ff047b82 */ /* 0x004eb00000000a00 */
[----:B------:R-:W2:Y:S01]  /*16910*/  LDC.64 R6, c[0x0][0x478] ;  /* 0x00011e00ff067b82 */ /* 0x000ea20000000a00 */
[----:B----4-:R4:W-:Y:S04]  /*16920*/  STS.128 [UR4+0x38640], R32 ;  /* 0x03864020ff007988 */ /* 0x0109e80008000c04 */
[----:B-1----:R4:W-:Y:S04]  /*16930*/  STS.128 [UR4+0x38650], R28 ;  /* 0x0386501cff007988 */ /* 0x0029e80008000c04 */
[----:B---3--:R4:W-:Y:S04]  /*16940*/  STS.128 [UR4+0x38660], R24 ;  /* 0x03866018ff007988 */ /* 0x0089e80008000c04 */
[----:B--2---:R4:W-:Y:S02]  /*16950*/  STS.128 [UR4+0x38670], R4 ;  /* 0x03867004ff007988 */ /* 0x0049e40008000c04 */
.L_x_281:
[----:B--2---:R-:W-:Y:S05]  /*16960*/  BSYNC B0 ;  /* 0x0000000000007941 */ /* 0x004fea0003800000 */
.L_x_280:
[----:B------:R-:W-:Y:S01]  /*16970*/  ELECT P0, URZ, PT ;  /* 0x00000000003f782f */ /* 0x000fe20003800000 */
[----:B------:R-:W-:Y:S01]  /*16980*/  NOP ;  /* 0x0000000000007918 */ /* 0x000fe20000000000 */
[----:B------:R-:W-:Y:S11]  /*16990*/  BSSY B0, `(.L_x_282) ;  /* 0x0000050000007945 */ /* 0x000ff60003800000 */
[----:B------:R-:W-:Y:S05]  /*169a0*/  @!P0 BRA `(.L_x_283) ;  /* 0x0000000400388947 */ /* 0x000fea0003800000 */
[C---:B------:R-:W-:Y:S01]  /*169b0*/  IMAD.SHL.U32 R10, R18.reuse, 0x8, RZ ;  /* 0x00000008120a7824 */ /* 0x040fe200078e00ff */
[----:B------:R-:W-:Y:S01]  /*169c0*/  ULDC.64 UR4, c[0x0][0x518] ;  /* 0x0001460000047ab9 */ /* 0x000fe20000000a00 */
[----:B------:R-:W-:Y:S01]  /*169d0*/  ULDC.64 UR6, c[0x0][0x528] ;  /* 0x00014a0000067ab9 */ /* 0x000fe20000000a00 */
[----:B------:R-:W-:Y:S02]  /*169e0*/  SHF.L.U64.HI R19, R18, 0x3, R19 ;  /* 0x0000000312137819 */ /* 0x000fe40000010213 */
[C---:B----4-:R-:W-:Y:S02]  /*169f0*/  IADD3 R4, P0, R10.reuse, UR4, RZ ;  /* 0x000000040a047c10 */ /* 0x050fe4000ff1e0ff */
[----:B------:R-:W-:Y:S02]  /*16a00*/  IADD3 R2, P1, R10, UR6, RZ ;  /* 0x000000060a027c10 */ /* 0x000fe4000ff3e0ff */
[C---:B------:R-:W-:Y:S01]  /*16a10*/  IADD3.X R5, R19.reuse, UR5, RZ, P0, !PT ;  /* 0x0000000513057c10 */ /* 0x040fe200087fe4ff */
[----:B------:R-:W-:Y:S01]  /*16a20*/  ULDC.64 UR4, c[0x0][0x510] ;  /* 0x0001440000047ab9 */ /* 0x000fe20000000a00 */
[----:B------:R-:W-:Y:S01]  /*16a30*/  IADD3.X R3, R19, UR7, RZ, P1, !PT ;  /* 0x0000000713037c10 */ /* 0x000fe20008ffe4ff */
[----:B------:R-:W-:-:S02]  /*16a40*/  ULDC.64 UR6, c[0x0][0x520] ;  /* 0x0001480000067ab9 */ /* 0x000fc40000000a00 */
[----:B------:R1:W2:Y:S04]  /*16a50*/  LDG.E.64 R8, desc[UR56][R4.64] ;  /* 0x0000003804087981 */ /* 0x0002a8000c1e1b00 */
[----:B------:R4:W3:Y:S01]  /*16a60*/  LDG.E.64 R6, desc[UR56][R2.64] ;  /* 0x0000003802067981 */ /* 0x0008e2000c1e1b00 */
[C---:B-1----:R-:W-:Y:S02]  /*16a70*/  IADD3 R4, P0, R10.reuse, UR4, RZ ;  /* 0x000000040a047c10 */ /* 0x042fe4000ff1e0ff */
[----:B----4-:R-:W-:Y:S02]  /*16a80*/  IADD3 R2, P1, R10, UR6, RZ ;  /* 0x000000060a027c10 */ /* 0x010fe4000ff3e0ff */
[C---:B------:R-:W-:Y:S02]  /*16a90*/  IADD3.X R5, R19.reuse, UR5, RZ, P0, !PT ;  /* 0x0000000513057c10 */ /* 0x040fe400087fe4ff */
[----:B------:R-:W-:-:S04]  /*16aa0*/  IADD3.X R3, R19, UR7, RZ, P1, !PT ;  /* 0x0000000713037c10 */ /* 0x000fc80008ffe4ff */
[----:B------:R-:W4:Y:S04]  /*16ab0*/  LDG.E.64 R4, desc[UR56][R4.64] ;  /* 0x0000003804047981 */ /* 0x000f28000c1e1b00 */
[----:B------:R-:W4:Y:S01]  /*16ac0*/  LDG.E.64 R2, desc[UR56][R2.64] ;  /* 0x0000003802027981 */ /* 0x000f22000c1e1b00 */
[----:B------:R-:W-:Y:S01]  /*16ad0*/  UMOV UR4, 0x400 ;  /* 0x0000040000047882 */ /* 0x000fe20000000000 */
[----:B-----5:R-:W-:Y:S01]  /*16ae0*/  IADD3 R25, R13, -0x1, RZ ;  /* 0xffffffff0d197810 */ /* 0x020fe20007ffe0ff */
[----:B------:R-:W-:Y:S01]  /*16af0*/  ULEA UR4, UR41, UR4, 0x18 ;  /* 0x0000000429047291 */ /* 0x000fe2000f8ec03f */
[----:B------:R-:W-:Y:S01]  /*16b00*/  VIADD R24, R11, 0xffffffff ;  /* 0xffffffff0b187836 */ /* 0x000fe20000000000 */
[----:B------:R-:W-:Y:S02]  /*16b10*/  CS2R R26, SRZ ;  /* 0x00000000001a7805 */ /* 0x000fe4000001ff00 */
[----:B------:R-:W-:-:S02]  /*16b20*/  UIADD3 UR6, UR4, 0x38600, URZ ;  /* 0x0003860004067890 */ /* 0x000fc4000fffe03f */
[----:B------:R-:W-:-:S03]  /*16b30*/  UIADD3 UR5, UR4, 0x38580, URZ ;  /* 0x0003858004057890 */ /* 0x000fc6000fffe03f */
[----:B------:R-:W1:Y:S01]  /*16b40*/  LDS R10, [UR4+0x3859c] ;  /* 0x03859c04ff0a7984 */ /* 0x000e620008000800 */
[----:B------:R-:W-:-:S03]  /*16b50*/  IMAD.U32 R28, RZ, RZ, UR6 ;  /* 0x00000006ff1c7e24 */ /* 0x000fc6000f8e00ff */
[----:B------:R-:W1:Y:S02]  /*16b60*/  LDS R15, [UR4+0x3861c] ;  /* 0x03861c04ff0f7984 */ /* 0x000e640008000800 */
[----:B------:R-:W-:Y:S02]  /*16b70*/  SHF.R.U64 R28, R28, 0x4, RZ ;  /* 0x000000041c1c7819 */ /* 0x000fe400000012ff */
[----:B------:R1:W-:Y:S04]  /*16b80*/  STS.128 [UR4+0x385a0], R24 ;  /* 0x0385a018ff007988 */ /* 0x0003e80008000c04 */
[----:B------:R-:W-:Y:S04]  /*16b90*/  STS [UR4+0x38610], R28 ;  /* 0x0386101cff007988 */ /* 0x000fe80008000804 */
[----:B------:R-:W-:Y:S04]  /*16ba0*/  STS [UR4+0x38614], R28 ;  /* 0x0386141cff007988 */ /* 0x000fe80008000804 */
[----:B------:R-:W-:Y:S01]  /*16bb0*/  STS [UR4+0x385b0], RZ ;  /* 0x0385b0ffff007988 */ /* 0x000fe20008000804 */
[----:B-1----:R-:W-:-:S03]  /*16bc0*/  IADD3 R25, R12, -0x1, RZ ;  /* 0xffffffff0c197810 */ /* 0x002fc60007ffe0ff */
[----:B------:R-:W-:Y:S04]  /*16bd0*/  STS [UR4+0x38630], RZ ;  /* 0x038630ffff007988 */ /* 0x000fe80008000804 */
[----:B------:R-:W-:Y:S01]  /*16be0*/  STS.128 [UR4+0x38620], R24 ;  /* 0x03862018ff007988 */ /* 0x000fe20008000c04 */
[C---:B--2---:R-:W-:Y:S01]  /*16bf0*/  SHF.L.U64.HI R9, R8.reuse, 0x1, R9 ;  /* 0x0000000108097819 */ /* 0x044fe20000010209 */
[----:B------:R-:W-:Y:S01]  /*16c00*/  IMAD.SHL.U32 R8, R8, 0x2, RZ ;  /* 0x0000000208087824 */ /* 0x000fe200078e00ff */
[----:B---3--:R-:W-:Y:S02]  /*16c10*/  SHF.L.U64.HI R7, R6, 0x1, R7 ;  /* 0x0000000106077819 */ /* 0x008fe40000010207 */
[----:B------:R-:W-:Y:S02]  /*16c20*/  LOP3.LUT R9, R9, 0x1fffffff, RZ, 0xc0, !PT ;  /* 0x1fffffff09097812 */ /* 0x000fe400078ec0ff */
[----:B------:R-:W-:-:S02]  /*16c30*/  LOP3.LUT R7, R7, 0x1fffffff, RZ, 0xc0, !PT ;  /* 0x1fffffff07077812 */ /* 0x000fc400078ec0ff */
[----:B------:R-:W-:Y:S02]  /*16c40*/  SHF.R.U32.HI R19, RZ, 0x4, R9 ;  /* 0x00000004ff137819 */ /* 0x000fe40000011609 */
[----:B------:R-:W-:Y:S02]  /*16c50*/  SHF.R.U32.HI R22, RZ, 0x4, R7 ;  /* 0x00000004ff167819 */ /* 0x000fe40000011607 */
[----:B------:R-:W-:Y:S02]  /*16c60*/  LOP3.LUT R10, R10, 0xf, R19, 0xb8, !PT ;  /* 0x0000000f0a0a7812 */ /* 0x000fe400078eb813 */
[----:B------:R-:W-:Y:S02]  /*16c70*/  LOP3.LUT R19, R15, 0xf, R22, 0xb8, !PT ;  /* 0x0000000f0f137812 */ /* 0x000fe400078eb816 */
[----:B------:R-:W-:Y:S01]  /*16c80*/  MOV R22, UR5 ;  /* 0x0000000500167c02 */ /* 0x000fe20008000f00 */
[----:B------:R-:W-:Y:S01]  /*16c90*/  STS [UR4+0x3859c], R10 ;  /* 0x03859c0aff007988 */ /* 0x000fe20008000804 */
[----:B------:R-:W-:-:S02]  /*16ca0*/  SHF.L.U32 R6, R6, 0x1, RZ ;  /* 0x0000000106067819 */ /* 0x000fc400000006ff */
[----:B------:R-:W-:Y:S01]  /*16cb0*/  SHF.R.U64 R22, R22, 0x4, RZ ;  /* 0x0000000416167819 */ /* 0x000fe200000012ff */
[----:B------:R-:W-:Y:S01]  /*16cc0*/  STS [UR4+0x3861c], R19 ;  /* 0x03861c13ff007988 */ /* 0x000fe20008000804 */
[----:B------:R-:W-:Y:S02]  /*16cd0*/  LOP3.LUT R6, R6, 0xfffffffe, RZ, 0xc0, !PT ;  /* 0xfffffffe06067812 */ /* 0x000fe400078ec0ff */
[----:B------:R-:W-:Y:S01]  /*16ce0*/  LOP3.LUT R8, R8, 0xfffffffe, RZ, 0xc0, !PT ;  /* 0xfffffffe08087812 */ /* 0x000fe200078ec0ff */
[----:B------:R-:W1:Y:S01]  /*16cf0*/  LDS R15, [UR4+0x3859c] ;  /* 0x03859c04ff0f7984 */ /* 0x000e620008000800 */
[----:B------:R-:W-:Y:S02]  /*16d00*/  SHF.R.U64 R7, R6, 0x4, R7 ;  /* 0x0000000406077819 */ /* 0x000fe40000001207 */
[----:B------:R-:W-:Y:S01]  /*16d10*/  SHF.R.U64 R9, R8, 0x4, R9 ;  /* 0x0000000408097819 */ /* 0x000fe20000001209 */
[----:B------:R-:W2:Y:S04]  /*16d20*/  LDS R21, [UR4+0x3861c] ;  /* 0x03861c04ff157984 */ /* 0x000ea80008000800 */
[----:B------:R-:W-:Y:S04]  /*16d30*/  STS [UR4+0x38590], R22 ;  /* 0x03859016ff007988 */ /* 0x000fe80008000804 */
[----:B------:R-:W-:Y:S04]  /*16d40*/  STS [UR4+0x38594], R22 ;  /* 0x03859416ff007988 */ /* 0x000fe80008000804 */
[----:B------:R-:W-:Y:S04]  /*16d50*/  STS [UR4+0x3858c], R9 ;  /* 0x03858c09ff007988 */ /* 0x000fe80008000804 */
[----:B----4-:R-:W-:Y:S04]  /*16d60*/  STS.64 [UR4+0x38580], R4 ;  /* 0x03858004ff007988 */ /* 0x010fe80008000a04 */
[----:B------:R-:W-:Y:S04]  /*16d70*/  STS.64 [UR4+0x38600], R2 ;  /* 0x03860002ff007988 */ /* 0x000fe80008000a04 */
[----:B------:R-:W-:Y:S01]  /*16d80*/  STS [UR4+0x3860c], R7 ;  /* 0x03860c07ff007988 */ /* 0x000fe20008000804 */
[----:B-1----:R-:W-:-:S02]  /*16d90*/  LOP3.LUT R15, R15, 0xf0, RZ, 0xb8, !PT ;  /* 0x000000f00f0f7812 */ /* 0x002fc400078eb8ff */
[----:B--2---:R-:W-:-:S03]  /*16da0*/  LOP3.LUT R21, R21, 0xf0, RZ, 0xb8, !PT ;  /* 0x000000f015157812 */ /* 0x004fc600078eb8ff */
[----:B------:R-:W-:Y:S04]  /*16db0*/  STS [UR4+0x3859c], R15 ;  /* 0x03859c0fff007988 */ /* 0x000fe80008000804 */
[----:B------:R-:W-:Y:S04]  /*16dc0*/  STS [UR4+0x3861c], R21 ;  /* 0x03861c15ff007988 */ /* 0x000fe80008000804 */
[----:B------:R-:W1:Y:S04]  /*16dd0*/  LDS R23, [UR4+0x3859c] ;  /* 0x03859c04ff177984 */ /* 0x000e680008000800 */
[----:B------:R-:W2:Y:S01]  /*16de0*/  LDS R29, [UR4+0x3861c] ;  /* 0x03861c04ff1d7984 */ /* 0x000ea20008000800 */
[----:B-1----:R-:W-:-:S02]  /*16df0*/  LOP3.LUT R23, R23, 0xf00, RZ, 0xb8, !PT ;  /* 0x00000f0017177812 */ /* 0x002fc400078eb8ff */
[----:B--2---:R-:W-:-:S03]  /*16e00*/  LOP3.LUT R29, R29, 0xf00, RZ, 0xb8, !PT ;  /* 0x00000f001d1d7812 */ /* 0x004fc600078eb8ff */
[----:B------:R-:W-:Y:S04]  /*16e10*/  STS.64 [UR4+0x38598], R22 ;  /* 0x03859816ff007988 */ /* 0x000fe80008000a04 */
[----:B------:R-:W-:Y:S04]  /*16e20*/  STS.64 [UR4+0x38618], R28 ;  /* 0x0386181cff007988 */ /* 0x000fe80008000a04 */
[----:B------:R-:W1:Y:S04]  /*16e30*/  LDS R15, [UR4+0x3859c] ;  /* 0x03859c04ff0f7984 */ /* 0x000e680008000800 */
[----:B------:R-:W2:Y:S01]  /*16e40*/  LDS R10, [UR4+0x3861c] ;  /* 0x03861c04ff0a7984 */ /* 0x000ea20008000800 */
[----:B-1----:R-:W-:-:S02]  /*16e50*/  LOP3.LUT R6, R15, 0xf000, RZ, 0xb8, !PT ;  /* 0x0000f0000f067812 */ /* 0x002fc400078eb8ff */
[----:B--2---:R-:W-:-:S03]  /*16e60*/  LOP3.LUT R10, R10, 0xf000, RZ, 0xb8, !PT ;  /* 0x0000f0000a0a7812 */ /* 0x004fc600078eb8ff */
[----:B------:R1:W-:Y:S04]  /*16e70*/  STS [UR4+0x3859c], R6 ;  /* 0x03859c06ff007988 */ /* 0x0003e80008000804 */
[----:B------:R1:W-:Y:S02]  /*16e80*/  STS [UR4+0x3861c], R10 ;  /* 0x03861c0aff007988 */ /* 0x0003e40008000804 */
.L_x_283:
[----:B------:R-:W-:Y:S05]  /*16e90*/  BSYNC B0 ;  /* 0x0000000000007941 */ /* 0x000fea0003800000 */
.L_x_282:
[----:B------:R-:W-:Y:S01]  /*16ea0*/  ELECT P0, URZ, PT ;  /* 0x00000000003f782f */ /* 0x000fe20003800000 */
[----:B------:R-:W-:Y:S01]  /*16eb0*/  NOP ;  /* 0x0000000000007918 */ /* 0x000fe20000000000 */
[----:B------:R-:W-:Y:S11]  /*16ec0*/  BSSY B0, `(.L_x_284) ;  /* 0x0000004000007945 */ /* 0x000ff60003800000 */
[----:B------:R-:W-:Y:S05]  /*16ed0*/  @!P0 BRA `(.L_x_285) ;  /* 0x0000000000088947 */ /* 0x000fea0003800000 */
[----:B------:R0:W-:Y:S01]  /*16ee0*/  UTMACMDFLUSH ;  /* 0x00000000000079b7 */ /* 0x0001e20000000000 */
[----:B------:R-:W-:-:S04]  /*16ef0*/  DEPBAR.LE SB0, 0x0 ;  /* 0x000080000000791a */ /* 0x000fc80000000000 */
.L_x_285:
[----:B------:R-:W-:Y:S05]  /*16f00*/  BSYNC B0 ;  /* 0x0000000000007941 */ /* 0x000fea0003800000 */
.L_x_284:
[----:B------:R-:W-:Y:S01]  /*16f10*/  UMOV UR4, 0x400 ;  /* 0x0000040000047882 */ /* 0x000fe20000000000 */
[----:B---3--:R-:W-:Y:S01]  /*16f20*/  IMAD.SHL.U32 R0, R0, 0x4, RZ ;  /* 0x0000000400007824 */ /* 0x008fe200078e00ff */
[----:B------:R-:W-:Y:S01]  /*16f30*/  ULEA UR12, UR41, UR4, 0x18 ;  /* 0x00000004290c7291 */ /* 0x000fe2000f8ec03f */
[----:B------:R-:W-:-:S03]  /*16f40*/  ULDC UR10, c[0x0][0x884] ;  /* 0x00022100000a7ab9 */ /* 0x000fc60000000800 */
[----:B------:R-:W-:Y:S01]  /*16f50*/  UIADD3 UR14, UR12, 0x38580, URZ ;  /* 0x000385800c0e7890 */ /* 0x000fe2000fffe03f */
[----:B----4-:R-:W-:Y:S01]  /*16f60*/  IADD3 R4, P0, R0, UR8, RZ ;  /* 0x0000000800047c10 */ /* 0x010fe2000ff1e0ff */
[----:B------:R-:W-:Y:S01]  /*16f70*/  UIMAD.WIDE UR10, UR10, 0x80, UR8 ;  /* 0x000000800a0a78a5 */ /* 0x000fe2000f8e0208 */
[----:B-1----:R-:W-:Y:S02]  /*16f80*/  IMAD.MOV.U32 R6, RZ, RZ, 0x1 ;  /* 0x00000001ff067424 */ /* 0x002fe400078e00ff */
[----:B------:R-:W-:-:S03]  /*16f90*/  IADD3.X R5, RZ, UR9, RZ, P0, !PT ;  /* 0x00000009ff057c10 */ /* 0x000fc600087fe4ff */
[----:B------:R-:W-:Y:S01]  /*16fa0*/  IADD3 R2, P1, R0, UR10, RZ ;  /* 0x0000000a00027c10 */ /* 0x000fe2000ff3e0ff */
[----:B------:R-:W1:Y:S04]  /*16fb0*/  LDS R7, [R0+UR14] ;  /* 0x0000000e00077984 */ /* 0x000e680008000800 */
[----:B------:R2:W3:Y:S01]  /*16fc0*/  LDS R9, [R0+UR14+0x80] ;  /* 0x0000800e00097984 */ /* 0x0004e20008000800 */
[----:B------:R-:W-:Y:S01]  /*16fd0*/  IMAD.X R3, RZ, RZ, UR11, P1 ;  /* 0x0000000bff037e24 */ /* 0x000fe200088e06ff */
[----:B-----5:R-:W-:Y:S02]  /*16fe0*/  LOP3.LUT P1, RZ, R14, 0x7f, RZ, 0xc0, !PT ;  /* 0x0000007f0eff7812 */ /* 0x020fe4000782c0ff */
[----:B------:R-:W-:Y:S01]  /*16ff0*/  MOV R8, 0x1 ;  /* 0x0000000100087802 */ /* 0x000fe20000000f00 */
[----:B------:R-:W-:Y:S01]  /*17000*/  BSSY B0, `(.L_x_286) ;  /* 0x00000e9000007945 */ /* 0x000fe20003800000 */
[----:B------:R-:W-:Y:S01]  /*17010*/  ISETP.EQ.OR P2, PT, R20, RZ, P1 ;  /* 0x000000ff1400720c */ /* 0x000fe20000f42670 */
[----:B------:R-:W-:Y:S01]  /*17020*/  IMAD.MOV.U32 R10, RZ, RZ, 0x1 ;  /* 0x00000001ff0a7424 */ /* 0x000fe200078e00ff */
[----:B--2---:R-:W-:Y:S01]  /*17030*/  MOV R0, RZ ;  /* 0x000000ff00007202 */ /* 0x004fe20000000f00 */
[----:B------:R-:W-:Y:S01]  /*17040*/  IMAD.MOV.U32 R20, RZ, RZ, RZ ;  /* 0x000000ffff147224 */ /* 0x000fe200078e00ff */
[----:B------:R-:W-:Y:S01]  /*17050*/  MOV R19, RZ ;  /* 0x000000ff00137202 */ /* 0x000fe20000000f00 */
[----:B------:R-:W-:-:S02]  /*17060*/  ULOP3.LUT UR20, UR53, 0x1, URZ, 0xfc, !UPT ;  /* 0x0000000135147892 */ /* 0x000fc4000f8efc3f */
[----:B------:R-:W-:Y:S02]  /*17070*/  ULOP3.LUT UR13, UR52, 0x2, URZ, 0xfc, !UPT ;  /* 0x00000002340d7892 */ /* 0x000fe4000f8efc3f */
[----:B------:R-:W-:Y:S01]  /*17080*/  UIADD3 UR15, UR12, 0x38600, URZ ;  /* 0x000386000c0f7890 */ /* 0x000fe2000fffe03f */
[----:B-1----:R-:W5:Y:S04]  /*17090*/  ATOMG.E.EXCH.STRONG.GPU PT, RZ, [R4], R7 ;  /* 0x0000000704ff73a8 */ /* 0x002f6800041ee100 */
[----:B---3--:R1:W5:Y:S02]  /*170a0*/  ATOMG.E.EXCH.STRONG.GPU PT, RZ, [R2], R9 ;  /* 0x0000000902ff73a8 */ /* 0x00836400041ee100 */
[----:B-1----:R-:W-:Y:S02]  /*170b0*/  PRMT R2, R6, 0x7610, R2 ;  /* 0x0000761006027816 */ /* 0x002fe40000000002 */
[----:B------:R-:W-:-:S07]  /*170c0*/  PRMT R3, R8, 0x7610, R3 ;  /* 0x0000761008037816 */ /* 0x000fce0000000003 */
.L_x_306:
[----:B------:R-:W-:Y:S01]  /*170d0*/  LOP3.LUT P0, RZ, R3, 0xff, RZ, 0xc0, !PT ;  /* 0x000000ff03ff7812 */ /* 0x000fe2000780c0ff */
[----:B------:R-:W-:Y:S05]  /*170e0*/  YIELD ;  /* 0x0000000000007946 */ /* 0x000fea0003800000 */
[----:B-----5:R-:W-:Y:S01]  /*170f0*/  IADD3 R4, R11, 0x3f, RZ ;  /* 0x0000003f0b047810 */ /* 0x020fe20007ffe0ff */
[----:B------:R-:W-:Y:S03]  /*17100*/  BSSY B1, `(.L_x_287) ;  /* 0x0000009000017945 */ /* 0x000fe60003800000 */
[----:B------:R-:W-:-:S04]  /*17110*/  SHF.R.S32.HI R5, RZ, 0x1f, R4 ;  /* 0x0000001fff057819 */ /* 0x000fc80000011404 */
[----:B------:R-:W-:Y:S01]  /*17120*/  LEA.HI R5, R5, R4, RZ, 0x6 ;  /* 0x0000000405057211 */ /* 0x000fe200078f30ff */
[----:B------:R-:W-:Y:S06]  /*17130*/  @!P0 BRA `(.L_x_288) ;  /* 0x0000000000148947 */ /* 0x000fec0003800000 */
[----:B------:R-:W-:-:S04]  /*17140*/  DEPBAR {5,4,3,2,1,0} ;  /* 0x0000003f0000791a */ /* 0x000fc80000000000 */
[----:B------:R1:W-:Y:S01]  /*17150*/  UTMACCTL.IV [UR8] ;  /* 0x00000000080079b9 */ /* 0x0003e20008000000 */
[----:B------:R-:W-:-:S04]  /*17160*/  DEPBAR {5,4,3,2,1,0} ;  /* 0x0000003f0000791a */ /* 0x000fc80000000000 */
[----:B------:R1:W-:Y:S02]  /*17170*/  UTMACCTL.IV [UR10] ;  /* 0x000000000a0079b9 */ /* 0x0003e40008000000 */
[----:B-1----:R-:W-:Y:S01]  /*17180*/  NOP ;  /* 0x0000000000007918 */ /* 0x002fe20000000000 */
.L_x_288:
[----:B------:R-:W-:Y:S05]  /*17190*/  BSYNC B1 ;  /* 0x0000000000017941 */ /* 0x000fea0003800000 */
.L_x_287:
[----:B------:R-:W-:Y:S01]  /*171a0*/  UMOV UR4, 0xffffffff ;  /* 0xffffffff00047882 */ /* 0x000fe20000000000 */
[----:B------:R-:W-:Y:S02]  /*171b0*/  SHF.R.S32.HI R7, RZ, 0x6, R5 ;  /* 0x00000006ff077819 */ /* 0x000fe40000011405 */
[----:B------:R-:W-:Y:S05]  /*171c0*/  BRA.DIV UR4, `(.L_x_289) ;  /* 0x0000004204707947 */ /* 0x000fea000b800000 */
[----:B-----5:R-:W-:-:S13]  /*171d0*/  ELECT P6, URZ, PT ;  /* 0x00000000003f782f */ /* 0x020fda00038c0000 */
.L_x_393:
[----:B------:R-:W-:Y:S01]  /*171e0*/  ISETP.LT.OR P6, PT, R11, 0x1, !P6 ;  /* 0x000000010b00780c */ /* 0x000fe200077c1670 */
[----:B------:R-:W-:-:S12]  /*171f0*/  BSSY B1, `(.L_x_290) ;  /* 0x000002d000017945 */ /* 0x000fd80003800000 */
[----:B------:R-:W-:Y:S05]  /*17200*/  @P6 BRA `(.L_x_291) ;  /* 0x0000000000ac6947 */ /* 0x000fea0003800000 */
[----:B------:R-:W-:Y:S01]  /*17210*/  IMAD.SHL.U32 R17, R17, 0x100, RZ ;  /* 0x0000010011117824 */ /* 0x000fe200078e00ff */
[----:B------:R-:W-:Y:S01]  /*17220*/  SHF.L.U32 R16, R16, 0x8, RZ ;  /* 0x0000000810107819 */ /* 0x000fe200000006ff */
[----:B------:R-:W-:Y:S01]  /*17230*/  VIADD R9, R7, 0x1 ;  /* 0x0000000107097836 */ /* 0x000fe20000000000 */
[----:B------:R-:W-:Y:S01]  /*17240*/  MOV R12, RZ ;  /* 0x000000ff000c7202 */ /* 0x000fe20000000f00 */
[----:B------:R-:W-:Y:S01]  /*17250*/  IMAD.MOV.U32 R3, RZ, RZ, R10 ;  /* 0x000000ffff037224 */ /* 0x000fe200078e000a */
[----:B------:R-:W-:-:S07]  /*17260*/  MOV R4, R0 ;  /* 0x0000000000047202 */ /* 0x000fce0000000f00 */
.L_x_295:
[----:B--2---:R-:W-:Y:S01]  /*17270*/  LEA R8, R4, UR12, 0x3 ;  /* 0x0000000c04087c11 */ /* 0x004fe2000f8e18ff */
[----:B------:R-:W-:Y:S05]  /*17280*/  YIELD ;  /* 0x0000000000007946 */ /* 0x000fea0003800000 */
[----:B------:R-:W-:Y:S01]  /*17290*/  SHF.L.U32 R5, R3, 0x1f, RZ ;  /* 0x0000001f03057819 */ /* 0x000fe200000006ff */
[----:B------:R-:W1:Y:S03]  /*172a0*/  @!P1 LDC R6, c[0x0][0x500] ;  /* 0x00014000ff069b82 */ /* 0x000e660000000800 */
[----:B------:R-:W2:Y:S02]  /*172b0*/  SYNCS.PHASECHK.TRANS64.TRYWAIT P0, [R8+URZ+0x38498], R5 ;  /* 0x03849805080075a7 */ /* 0x000ea4000800017f */
[----:B--2---:R-:W-:Y:S05]  /*172c0*/  @!P0 BRA `(.L_x_292) ;  /* 0x0000004000508947 */ /* 0x004fea0003800000 */
.L_x_394:
[----:B------:R-:W-:Y:S01]  /*172d0*/  UPRMT UR4, UR13, 0x9910, URZ ;  /* 0x000099100d047896 */ /* 0x000fe2000800003f */
[----:B-1----:R1:W-:Y:S03]  /*172e0*/  @!P1 SYNCS.ARRIVE.TRANS64 RZ, [R8+URZ+0x38480], R6 ;  /* 0x0384800608ff99a7 */ /* 0x0023e6000800003f */
[----:B------:R-:W-:-:S06]  /*172f0*/  UISETP.NE.AND UP0, UPT, UR4, 0x2, UPT ;  /* 0x000000020400788c */ /* 0x000fcc000bf05270 */
[----:B------:R-:W-:-:S13]  /*17300*/  PLOP3.LUT P0, PT, PT, PT, UP0, 0x80, 0x0 ;  /* 0x000000000000781c */ /* 0x000fda0003f0f008 */
[----:B-1----:R-:W-:Y:S05]  /*17310*/  @P0 BRA `(.L_x_293) ;  /* 0x0000000000040947 */ /* 0x002fea0003800000 */
[----:B------:R-:W-:Y:S01]  /*17320*/  BPT.TRAP 0x1 ;  /* 0x000000040000795c */ /* 0x000fe20000300000 */
.L_x_293:
[----:B------:R-:W-:Y:S05]  /*17330*/  @P2 BRA `(.L_x_294) ;  /* 0x0000000000042947 */ /* 0x000fea0003800000 */
[----:B------:R-:W-:Y:S01]  /*17340*/  BPT.TRAP 0x1 ;  /* 0x000000040000795c */ /* 0x000fe20000300000 */
.L_x_294:
[C---:B------:R-:W-:Y:S01]  /*17350*/  R2UR UR4, R4.reuse ;  /* 0x00000000040472ca */ /* 0x040fe200000e0000 */
[----:B------:R-:W-:Y:S01]  /*17360*/  VIADD R4, R4, 0x1 ;  /* 0x0000000104047836 */ /* 0x000fe20000000000 */
[----:B------:R-:W-:Y:S01]  /*17370*/  R2UR UR5, R8 ;  /* 0x00000000080572ca */ /* 0x000fe200000e0000 */
[----:B------:R-:W-:Y:S01]  /*17380*/  UMOV UR22, 0x0 ;  /* 0x0000000000167882 */ /* 0x000fe20000000000 */
[----:B------:R-:W-:Y:S01]  /*17390*/  IADD3 R9, R9, -0x1, RZ ;  /* 0xffffffff09097810 */ /* 0x000fe20007ffe0ff */
[----:B------:R-:W-:Y:S01]  /*173a0*/  UMOV UR23, 0x10000000 ;  /* 0x1000000000177882 */ /* 0x000fe20000000000 */
[C---:B------:R-:W-:Y:S01]  /*173b0*/  R2UR UR6, R12.reuse ;  /* 0x000000000c0672ca */ /* 0x040fe200000e0000 */
[----:B------:R-:W-:Y:S01]  /*173c0*/  VIADD R12, R12, 0x40 ;  /* 0x000000400c0c7836 */ /* 0x000fe20000000000 */
[----:B------:R-:W-:Y:S02]  /*173d0*/  R2UR UR7, R16 ;  /* 0x00000000100772ca */ /* 0x000fe400000e0000 */
[----:B------:R-:W-:-:S02]  /*173e0*/  R2UR UR19, R17 ;  /* 0x00000000111372ca */ /* 0x000fc400000e0000 */
[----:B------:R-:W-:Y:S01]  /*173f0*/  ISETP.GT.AND P3, PT, R9, 0x1, PT ;  /* 0x000000010900780c */ /* 0x000fe20003f64270 */
[----:B------:R-:W-:Y:S01]  /*17400*/  ULEA UR4, UR4, UR12, 0xf ;  /* 0x0000000c04047291 */ /* 0x000fe2000f8e783f */
[C---:B------:R-:W-:Y:S01]  /*17410*/  ISETP.NE.AND P0, PT, R4.reuse, 0x3, PT ;  /* 0x000000030400780c */ /* 0x040fe20003f05270 */
[----:B------:R-:W-:Y:S02]  /*17420*/  UIADD3 UR5, UR5, 0x38480, URZ ;  /* 0x0003848005057890 */ /* 0x000fe4000fffe03f */
[----:B------:R-:W-:Y:S01]  /*17430*/  UIADD3 UR16, UR4, 0x18000, URZ ;  /* 0x0001800004107890 */ /* 0x000fe2000fffe03f */
[----:B------:R-:W-:Y:S01]  /*17440*/  SEL R6, RZ, 0x1, P0 ;  /* 0x00000001ff067807 */ /* 0x000fe20000000000 */
[----:B------:R-:W-:Y:S01]  /*17450*/  UMOV UR18, UR6 ;  /* 0x0000000600127c82 */ /* 0x000fe20008000000 */
[----:B------:R-:W-:Y:S02]  /*17460*/  SEL R4, R4, RZ, P0 ;  /* 0x000000ff04047207 */ /* 0x000fe40000000000 */
[----:B------:R-:W-:Y:S01]  /*17470*/  UMOV UR17, UR5 ;  /* 0x0000000500117c82 */ /* 0x000fe20008000000 */
[----:B------:R-:W-:Y:S01]  /*17480*/  LOP3.LUT R3, R3, R6, RZ, 0x3c, !PT ;  /* 0x0000000603037212 */ /* 0x000fe200078e3cff */
[----:B------:R1:W-:Y:S02]  /*17490*/  UTMALDG.2D [UR4], [UR8], desc[UR22] ;  /* 0x00001604080075b4 */ /* 0x0003e40008009000 */
[----:B------:R1:W-:Y:S02]  /*174a0*/  UTMALDG.2D [UR16], [UR10], desc[UR22] ;  /* 0x000016100a0075b4 */ /* 0x0003e40008009000 */
[----:B-1----:R-:W-:Y:S05]  /*174b0*/  @P3 BRA `(.L_x_295) ;  /* 0xfffffffc006c3947 */ /* 0x002fea000383ffff */
.L_x_291:
[----:B------:R-:W-:Y:S05]  /*174c0*/  BSYNC B1 ;  /* 0x0000000000017941 */ /* 0x000fea0003800000 */
.L_x_290:
[----:B------:R-:W-:Y:S01]  /*174d0*/  LOP3.LUT P3, RZ, R2, 0xff, RZ, 0xc0, !PT ;  /* 0x000000ff02ff7812 */ /* 0x000fe2000786c0ff */
[----:B------:R-:W-:Y:S01]  /*174e0*/  IMAD.U32 R4, RZ, RZ, UR20 ;  /* 0x00000014ff047e24 */ /* 0x000fe2000f8e00ff */
[----:B------:R-:W-:-:S04]  /*174f0*/  IADD3 R0, R7, R0, RZ ;  /* 0x0000000007007210 */ /* 0x000fc80007ffe0ff */
[C---:B------:R-:W-:Y:S01]  /*17500*/  ISETP.GT.U32.AND P0, PT, R0.reuse, 0x2, PT ;  /* 0x000000020000780c */ /* 0x040fe20003f04070 */
[----:B------:R-:W-:Y:S01]  /*17510*/  IMAD.WIDE.U32 R2, R0, -0x55555555, RZ ;  /* 0xaaaaaaab00027825 */ /* 0x000fe200078e00ff */
[----:B------:R-:W-:Y:S02]  /*17520*/  ISETP.NE.AND P4, PT, R4, 0x3, PT ;  /* 0x000000030400780c */ /* 0x000fe40003f85270 */
[C---:B------:R-:W-:Y:S02]  /*17530*/  ISETP.LT.U32.AND P0, PT, R7.reuse, 0x3, P0 ;  /* 0x000000030700780c */ /* 0x040fe40000701070 */
[----:B------:R-:W-:Y:S01]  /*17540*/  SHF.R.U32.HI R3, RZ, 0x1, R3 ;  /* 0x00000001ff037819 */ /* 0x000fe20000011603 */
[----:B------:R-:W-:Y:S01]  /*17550*/  @P3 SYNCS.ARRIVE.TRANS64.A1T0 RZ, [UR12+0x384f8], RZ ;  /* 0x0384f8ffffff39a7 */ /* 0x000fe2000810000c */
[----:B------:R-:W-:Y:S02]  /*17560*/  ISETP.GE.U32.AND P3, PT, R7, 0x3, PT ;  /* 0x000000030700780c */ /* 0x000fe40003f66070 */
[----:B--2---:R-:W-:Y:S01]  /*17570*/  SEL R5, RZ, 0x1, !P0 ;  /* 0x00000001ff057807 */ /* 0x004fe20004000000 */
[----:B------:R-:W-:-:S03]  /*17580*/  IMAD R0, R3, -0x3, R0 ;  /* 0xfffffffd03007824 */ /* 0x000fc600078e0200 */
[----:B------:R-:W-:-:S07]  /*17590*/  LOP3.LUT R10, R10, R5, RZ, 0x3c, !PT ;  /* 0x000000050a0a7212 */ /* 0x000fce00078e3cff */
[----:B------:R-:W-:Y:S01]  /*175a0*/  @P3 LOP3.LUT R10, R10, 0x1, R3, 0x78, !PT ;  /* 0x000000010a0a3812 */ /* 0x000fe200078e7803 */
[----:B------:R-:W-:Y:S06]  /*175b0*/  @!P4 BRA `(.L_x_296) ;  /* 0x000000000004c947 */ /* 0x000fec0003800000 */
[----:B------:R-:W-:Y:S01]  /*175c0*/  BPT.TRAP 0x1 ;  /* 0x000000040000795c */ /* 0x000fe20000300000 */
.L_x_296:
[C---:B------:R-:W-:Y:S01]  /*175d0*/  LEA R3, R19.reuse, UR12, 0x3 ;  /* 0x0000000c13037c11 */ /* 0x040fe2000f8e18ff */
[----:B------:R-:W-:Y:S01]  /*175e0*/  BSSY B1, `(.L_x_297) ;  /* 0x0000005000017945 */ /* 0x000fe20003800000 */
[----:B------:R-:W-:Y:S02]  /*175f0*/  SHF.L.U32 R2, R20, 0x1f, RZ ;  /* 0x0000001f14027819 */ /* 0x000fe400000006ff */
[----:B------:R-:W-:Y:S02]  /*17600*/  LEA R4, R19, UR12, 0x4 ;  /* 0x0000000c13047c11 */ /* 0x000fe4000f8e20ff */
[----:B------:R-:W1:Y:S02]  /*17610*/  SYNCS.PHASECHK.TRANS64.TRYWAIT P0, [R3+URZ+0x38400], R2 ;  /* 0x03840002030075a7 */ /* 0x000e64000800017f */
[----:B-1----:R-:W-:Y:S05]  /*17620*/  @!P0 BRA `(.L_x_298) ;  /* 0x0000003c008c8947 */ /* 0x002fea0003800000 */
.L_x_395:
[----:B------:R-:W-:Y:S05]  /*17630*/  BSYNC B1 ;  /* 0x0000000000017941 */ /* 0x000fea0003800000 */
.L_x_297:
[----:B------:R-:W2:Y:S01]  /*17640*/  LDS.128 R4, [R4+0x38500] ;  /* 0x0385000004047984 */ /* 0x000ea20000000c00 */
[----:B------:R-:W-:Y:S01]  /*17650*/  @!PT LDS RZ, [RZ] ;  /* 0x00000000fffff984 */ /* 0x000fe20000000800 */
[----:B------:R-:W-:Y:S01]  /*17660*/  @!PT LDS RZ, [RZ] ;  /* 0x00000000fffff984 */ /* 0x000fe20000000800 */
[----:B------:R-:W-:Y:S01]  /*17670*/  @!PT LDS RZ, [RZ] ;  /* 0x00000000fffff984 */ /* 0x000fe20000000800 */
[----:B------:R-:W-:Y:S01]  /*17680*/  @!PT LDS RZ, [RZ] ;  /* 0x00000000fffff984 */ /* 0x000fe20000000800 */
[----:B------:R3:W-:Y:S06]  /*17690*/  MEMBAR.ALL.CTA ;  /* 0x0000000000007992 */ /* 0x0007ec0000008000 */
[----:B---3--:R-:W3:Y:S01]  /*176a0*/  FENCE.VIEW.ASYNC.S ;  /* 0x00000000000073c6 */ /* 0x008ee20000000000 */
[----:B--2---:R-:W-:Y:S01]  /*176b0*/  MOV R17, R5 ;  /* 0x0000000500117202 */ /* 0x004fe20000000f00 */
[----:B------:R-:W-:Y:S01]  /*176c0*/  IMAD.MOV.U32 R16, RZ, RZ, R4 ;  /* 0x000000ffff107224 */ /* 0x000fe200078e0004 */
[----:B---3--:R-:W-:Y:S06]  /*176d0*/  @!P4 BRA `(.L_x_299) ;  /* 0x000000000004c947 */ /* 0x008fec0003800000 */
[----:B------:R-:W-:Y:S01]  /*176e0*/  BPT.TRAP 0x1 ;  /* 0x000000040000795c */ /* 0x000fe20000300000 */
.L_x_299:
[----:B------:R-:W2:Y:S01]  /*176f0*/  S2R R5, SR_CgaCtaId ;  /* 0x0000000000057919 */ /* 0x000ea20000008800 */
[----:B------:R-:W-:Y:S02]  /*17700*/  ISETP.NE.AND P0, PT, R7, RZ, PT ;  /* 0x000000ff0700720c */ /* 0x000fe40003f05270 */
[----:B-1----:R-:W-:Y:S02]  /*17710*/  IADD3 R2, R3, 0x38440, RZ ;  /* 0x0003844003027810 */ /* 0x002fe40007ffe0ff */
[CC--:B------:R-:W-:Y:S02]  /*17720*/  ISETP.EQ.OR P0, PT, R6.reuse, R18.reuse, !P0 ;  /* 0x000000120600720c */ /* 0x0c0fe40004702670 */
[----:B------:R-:W-:Y:S02]  /*17730*/  ISETP.NE.AND P3, PT, R6, R18, PT ;  /* 0x000000120600720c */ /* 0x000fe40003f65270 */
[----:B--2---:R-:W-:-:S04]  /*17740*/  PRMT R2, R5, 0x654, R2 ;  /* 0x0000065405027816 */ /* 0x004fc80000000002 */
[----:B------:R1:W-:Y:S05]  /*17750*/  SYNCS.ARRIVE.TRANS64.RED.A1T0 RZ, [R2+URZ], RZ ;  /* 0x000000ff02ff79a7 */ /* 0x0003ea000810043f */
[----:B------:R-:W-:Y:S05]  /*17760*/  @P0 BRA `(.L_x_300) ;  /* 0x0000000400a40947 */ /* 0x000fea0003800000 */
[----:B-1----:R-:W1:Y:S02]  /*17770*/  LDC.64 R2, c[0x0][0x290] ;  /* 0x0000a400ff027b82 */ /* 0x002e640000000a00 */
[----:B-1----:R-:W-:-:S05]  /*17780*/  IMAD.WIDE R2, R6, 0xc, R2 ;  /* 0x0000000c06027825 */ /* 0x002fca00078e0202 */
[----:B------:R1:W5:Y:S01]  /*17790*/  LDG.E R11, desc[UR56][R2.64+0x8] ;  /* 0x00000838020b7981 */ /* 0x000362000c1e1900 */
[----:B------:R-:W-:-:S03]  /*177a0*/  UMOV UR4, 0xffffffff ;  /* 0xffffffff00047882 */ /* 0x000fc60000000000 */
[----:B------:R-:W-:Y:S05]  /*177b0*/  BRA.DIV UR4, `(.L_x_301) ;  /* 0x0000003e043c7947 */ /* 0x000fea000b800000 */
[----:B------:R-:W-:-:S13]  /*177c0*/  ELECT P6, URZ, PT ;  /* 0x00000000003f782f */ /* 0x000fda00038c0000 */
.L_x_398:
[----:B------:R-:W-:Y:S04]  /*177d0*/  BSSY B1, `(.L_x_302) ;  /* 0x000004f000017945 */ /* 0x000fe80003800000 */
[----:B------:R-:W-:Y:S05]  /*177e0*/  @!P6 BRA `(.L_x_303) ;  /* 0x000000040034e947 */ /* 0x000fea0003800000 */
[C---:B------:R-:W-:Y:S01]  /*177f0*/  IMAD.SHL.U32 R21, R6.reuse, 0x8, RZ ;  /* 0x0000000806157824 */ /* 0x040fe200078e00ff */
[----:B------:R-:W-:Y:S01]  /*17800*/  SHF.R.S32.HI R5, RZ, 0x1f, R6 ;  /* 0x0000001fff057819 */ /* 0x000fe20000011406 */
[----:B------:R-:W-:Y:S01]  /*17810*/  ULDC.64 UR4, c[0x0][0x510] ;  /* 0x0001440000047ab9 */ /* 0x000fe20000000a00 */
[----:B------:R-:W-:Y:S01]  /*17820*/  ULDC.64 UR6, c[0x0][0x520] ;  /* 0x0001480000067ab9 */ /* 0x000fe20000000a00 */
[----:B------:R-:W2:Y:S01]  /*17830*/  LDG.E R18, desc[UR56][R2.64] ;  /* 0x0000003802127981 */ /* 0x000ea2000c1e1900 */
[----:B------:R-:W-:Y:S02]  /*17840*/  SHF.L.U64.HI R22, R6, 0x3, R5 ;  /* 0x0000000306167819 */ /* 0x000fe40000010205 */
[C---:B------:R-:W-:Y:S02]  /*17850*/  IADD3 R8, P0, R21.reuse, UR4, RZ ;  /* 0x0000000415087c10 */ /* 0x040fe4000ff1e0ff */
[C---:B------:R-:W-:Y:S02]  /*17860*/  IADD3 R4, P4, R21.reuse, UR6, RZ ;  /* 0x0000000615047c10 */ /* 0x040fe4000ff9e0ff */
[C---:B------:R-:W-:Y:S01]  /*17870*/  IADD3.X R9, R22.reuse, UR5, RZ, P0, !PT ;  /* 0x0000000516097c10 */ /* 0x040fe200087fe4ff */
[----:B------:R-:W-:Y:S01]  /*17880*/  ULDC.64 UR4, c[0x0][0x518] ;  /* 0x0001460000047ab9 */ /* 0x000fe20000000a00 */
[----:B------:R-:W-:Y:S01]  /*17890*/  IADD3.X R5, R22, UR7, RZ, P4, !PT ;  /* 0x0000000716057c10 */ /* 0x000fe2000a7fe4ff */
[----:B-1----:R-:W3:Y:S04]  /*178a0*/  LDG.E R2, desc[UR56][R2.64+0x4] ;  /* 0x0000043802027981 */ /* 0x002ee8000c1e1900 */
[----:B------:R-:W4:Y:S04]  /*178b0*/  LDG.E.64 R14, desc[UR56][R8.64] ;  /* 0x00000038080e7981 */ /* 0x000f28000c1e1b00 */
[----:B------:R1:W2:Y:S02]  /*178c0*/  LDG.E.64 R12, desc[UR56][R4.64] ;  /* 0x00000038040c7981 */ /* 0x0002a4000c1e1b00 */
[----:B-1----:R-:W-:-:S04]  /*178d0*/  IADD3 R4, P0, R21, UR4, RZ ;  /* 0x0000000415047c10 */ /* 0x002fc8000ff1e0ff */
[----:B------:R-:W-:Y:S01]  /*178e0*/  IADD3.X R5, R22, UR5, RZ, P0, !PT ;  /* 0x0000000516057c10 */ /* 0x000fe200087fe4ff */
[----:B------:R-:W-:-:S04]  /*178f0*/  ULDC.64 UR4, c[0x0][0x528] ;  /* 0x00014a0000047ab9 */ /* 0x000fc80000000a00 */
[----:B------:R1:W3:Y:S02]  /*17900*/  LDG.E.64 R8, desc[UR56][R4.64] ;  /* 0x0000003804087981 */ /* 0x0002e4000c1e1b00 */
[----:B-1----:R-:W-:-:S04]  /*17910*/  IADD3 R4, P0, R21, UR4, RZ ;  /* 0x0000000415047c10 */ /* 0x002fc8000ff1e0ff */
[----:B------:R-:W-:-:S06]  /*17920*/  IADD3.X R5, R22, UR5, RZ, P0, !PT ;  /* 0x0000000516057c10 */ /* 0x000fcc00087fe4ff */
[----:B------:R-:W3:Y:S04]  /*17930*/  LDG.E.64 R4, desc[UR56][R4.64] ;  /* 0x0000003804047981 */ /* 0x000ee8000c1e1b00 */
[----:B----4-:R-:W-:Y:S04]  /*17940*/  STS.64 [UR14], R14 ;  /* 0x0000000eff007988 */ /* 0x010fe80008000a0e */
[----:B--2---:R-:W-:Y:S04]  /*17950*/  STS.64 [UR15], R12 ;  /* 0x0000000cff007988 */ /* 0x004fe80008000a0f */
[----:B------:R-:W1:Y:S01]  /*17960*/  LDS R21, [UR14+0x1c] ;  /* 0x00001c0eff157984 */ /* 0x000e620008000800 */
[----:B---3--:R-:W-:-:S04]  /*17970*/  SHF.L.U64.HI R24, R8, 0x1, R9 ;  /* 0x0000000108187819 */ /* 0x008fc80000010209 */
[----:B------:R-:W-:-:S04]  /*17980*/  LOP3.LUT R24, R24, 0x1fffffff, RZ, 0xc0, !PT ;  /* 0x1fffffff18187812 */ /* 0x000fc800078ec0ff */
[----:B------:R-:W-:-:S04]  /*17990*/  SHF.R.U32.HI R22, RZ, 0x4, R24 ;  /* 0x00000004ff167819 */ /* 0x000fc80000011618 */
[----:B-1----:R-:W-:-:S05]  /*179a0*/  LOP3.LUT R21, R21, 0xf, R22, 0xb8, !PT ;  /* 0x0000000f15157812 */ /* 0x002fca00078eb816 */
[----:B------:R-:W-:Y:S04]  /*179b0*/  STS [UR14+0x1c], R21 ;  /* 0x00001c15ff007988 */ /* 0x000fe8000800080e */
[----:B------:R-:W1:Y:S02]  /*179c0*/  LDS R9, [UR14+0x1c] ;  /* 0x00001c0eff097984 */ /* 0x000e640008000800 */
[----:B-1----:R-:W-:-:S05]  /*179d0*/  LOP3.LUT R9, R9, 0xf0, RZ, 0xb8, !PT ;  /* 0x000000f009097812 */ /* 0x002fca00078eb8ff */
[----:B------:R-:W-:Y:S04]  /*179e0*/  STS [UR14+0x1c], R9 ;  /* 0x00001c09ff007988 */ /* 0x000fe8000800080e */
[----:B------:R-:W1:Y:S01]  /*179f0*/  LDS R23, [UR14+0x1c] ;  /* 0x00001c0eff177984 */ /* 0x000e620008000800 */
[----:B------:R-:W-:-:S04]  /*17a00*/  MOV R22, UR14 ;  /* 0x0000000e00167c02 */ /* 0x000fc80008000f00 */
[----:B------:R-:W-:Y:S02]  /*17a10*/  SHF.R.U64 R22, R22, 0x4, RZ ;  /* 0x0000000416167819 */ /* 0x000fe400000012ff */
[----:B-1----:R-:W-:-:S05]  /*17a20*/  LOP3.LUT R23, R23, 0xf00, RZ, 0xb8, !PT ;  /* 0x00000f0017177812 */ /* 0x002fca00078eb8ff */
[----:B------:R-:W-:Y:S04]  /*17a30*/  STS.64 [UR14+0x18], R22 ;  /* 0x00001816ff007988 */ /* 0x000fe80008000a0e */
[----:B------:R-:W1:Y:S01]  /*17a40*/  LDS R25, [UR14+0x1c] ;  /* 0x00001c0eff197984 */ /* 0x000e620008000800 */
[----:B------:R-:W-:Y:S01]  /*17a50*/  IMAD.SHL.U32 R21, R8, 0x2, RZ ;  /* 0x0000000208157824 */ /* 0x000fe200078e00ff */
[----:B-----5:R-:W-:-:S04]  /*17a60*/  IADD3 R12, R11, -0x1, RZ ;  /* 0xffffffff0b0c7810 */ /* 0x020fc80007ffe0ff */
[----:B------:R-:W-:Y:S02]  /*17a70*/  LOP3.LUT R21, R21, 0xfffffffe, RZ, 0xc0, !PT ;  /* 0xfffffffe15157812 */ /* 0x000fe400078ec0ff */
[----:B------:R-:W-:Y:S01]  /*17a80*/  CS2R R14, SRZ ;  /* 0x00000000000e7805 */ /* 0x000fe2000001ff00 */
[----:B------:R-:W-:Y:S01]  /*17a90*/  VIADD R13, R18, 0xffffffff ;  /* 0xffffffff120d7836 */ /* 0x000fe20000000000 */
[----:B------:R-:W-:Y:S01]  /*17aa0*/  SHF.R.U64 R21, R21, 0x4, R24 ;  /* 0x0000000415157819 */ /* 0x000fe20000001218 */
[----:B------:R-:W-:Y:S04]  /*17ab0*/  STS [UR14+0x10], R22 ;  /* 0x00001016ff007988 */ /* 0x000fe8000800080e */
[----:B------:R-:W-:Y:S04]  /*17ac0*/  STS [UR14+0x14], R22 ;  /* 0x00001416ff007988 */ /* 0x000fe8000800080e */
[----:B------:R-:W-:Y:S04]  /*17ad0*/  STS.128 [UR14+0x20], R12 ;  /* 0x0000200cff007988 */ /* 0x000fe80008000c0e */
[----:B------:R-:W-:Y:S04]  /*17ae0*/  STS [UR14+0xc], R21 ;  /* 0x00000c15ff007988 */ /* 0x000fe8000800080e */
[----:B------:R-:W-:Y:S01]  /*17af0*/  STS [UR14+0x30], RZ ;  /* 0x000030ffff007988 */ /* 0x000fe2000800080e */
[----:B-1----:R-:W-:-:S05]  /*17b00*/  LOP3.LUT R3, R25, 0xf000, RZ, 0xb8, !PT ;  /* 0x0000f00019037812 */ /* 0x002fca00078eb8ff */
[----:B------:R-:W-:Y:S04]  /*17b10*/  STS [UR14+0x1c], R3 ;  /* 0x00001c03ff007988 */ /* 0x000fe8000800080e */
[----:B------:R-:W1:Y:S01]  /*17b20*/  LDS R8, [UR15+0x1c] ;  /* 0x00001c0fff087984 */ /* 0x000e620008000800 */
[----:B------:R-:W-:-:S04]  /*17b30*/  SHF.L.U64.HI R18, R4, 0x1, R5 ;  /* 0x0000000104127819 */ /* 0x000fc80000010205 */
        /* <DEDUP_REMOVED lines=14> */
[----:B------:R-:W-:-:S04]  /*17c20*/  IADD3 R13, R2, -0x1, RZ ;  /* 0xffffffff020d7810 */ /* 0x000fc80007ffe0ff */
[----:B------:R-:W-:-:S04]  /*17c30*/  LOP3.LUT R3, R3, 0xfffffffe, RZ, 0xc0, !PT ;  /* 0xfffffffe03037812 */ /* 0x000fc800078ec0ff */
[----:B------:R-:W-:Y:S01]  /*17c40*/  SHF.R.U64 R3, R3, 0x4, R18 ;  /* 0x0000000403037819 */ /* 0x000fe20000001212 */
[----:B------:R2:W-:Y:S04]  /*17c50*/  STS.128 [UR15+0x20], R12 ;  /* 0x0000200cff007988 */ /* 0x0005e80008000c0f */
[----:B------:R2:W-:Y:S04]  /*17c60*/  STS [UR15+0xc], R3 ;  /* 0x00000c03ff007988 */ /* 0x0005e8000800080f */
[----:B------:R2:W-:Y:S04]  /*17c70*/  STS [UR15+0x10], R8 ;  /* 0x00001008ff007988 */ /* 0x0005e8000800080f */
[----:B------:R2:W-:Y:S04]  /*17c80*/  STS [UR15+0x14], R8 ;  /* 0x00001408ff007988 */ /* 0x0005e8000800080f */
[----:B------:R-:W-:Y:S01]  /*17c90*/  STS [UR15+0x30], RZ ;  /* 0x000030ffff007988 */ /* 0x000fe2000800080f */
[----:B-1----:R-:W-:-:S05]  /*17ca0*/  LOP3.LUT R2, R21, 0xf000, RZ, 0xb8, !PT ;  /* 0x0000f00015027812 */ /* 0x002fca00078eb8ff */
[----:B------:R2:W-:Y:S02]  /*17cb0*/  STS [UR15+0x1c], R2 ;  /* 0x00001c02ff007988 */ /* 0x0005e4000800080f */
.L_x_303:
[----:B------:R-:W-:Y:S05]  /*17cc0*/  BSYNC B1 ;  /* 0x0000000000017941 */ /* 0x000fea0003800000 */
.L_x_302:
[----:B------:R-:W-:-:S03]  /*17cd0*/  UMOV UR4, 0xffffffff ;  /* 0xffffffff00047882 */ /* 0x000fc60000000000 */
[----:B------:R-:W-:Y:S05]  /*17ce0*/  BRA.DIV UR4, `(.L_x_304) ;  /* 0x0000003a04107947 */ /* 0x000fea000b800000 */
[----:B------:R-:W-:Y:S01]  /*17cf0*/  ELECT P6, URZ, PT ;  /* 0x00000000003f782f */ /* 0x000fe200038c0000 */
[----:B------:R-:W-:-:S12]  /*17d00*/  NOP ;  /* 0x0000000000007918 */ /* 0x000fd80000000000 */
.L_x_402:
[----:B-12---:R-:W1:Y:S02]  /*17d10*/  S2R R2, SR_LANEID ;  /* 0x0000000000027919 */ /* 0x006e640000000000 */
[----:B-1----:R-:W-:-:S05]  /*17d20*/  IMAD.SHL.U32 R8, R2, 0x4, RZ ;  /* 0x0000000402087824 */ /* 0x002fca00078e00ff */
[----:B------:R1:W2:Y:S01]  /*17d30*/  LDS R9, [R8+UR14] ;  /* 0x0000000e08097984 */ /* 0x0002a20008000800 */
[C---:B------:R-:W-:Y:S02]  /*17d40*/  IADD3 R4, P0, R8.reuse, UR8, RZ ;  /* 0x0000000808047c10 */ /* 0x040fe4000ff1e0ff */
[----:B------:R-:W-:Y:S01]  /*17d50*/  IADD3 R2, P4, R8, UR10, RZ ;  /* 0x0000000a08027c10 */ /* 0x000fe2000ff9e0ff */
[----:B------:R1:W3:Y:S01]  /*17d60*/  LDS R13, [R8+UR14+0x80] ;  /* 0x0000800e080d7984 */ /* 0x0002e20008000800 */
[----:B------:R-:W-:Y:S11]  /*17d70*/  @!P6 BRA `(.L_x_305) ;  /* 0x000000000008e947 */ /* 0x000ff60003800000 */
[----:B------:R0:W-:Y:S01]  /*17d80*/  UTMACMDFLUSH ;  /* 0x00000000000079b7 */ /* 0x0001e20000000000 */
[----:B------:R-:W-:-:S04]  /*17d90*/  DEPBAR.LE SB0, 0x0 ;  /* 0x000080000000791a */ /* 0x000fc80000000000 */
.L_x_305:
[----:B------:R-:W-:Y:S01]  /*17da0*/  IADD3.X R5, RZ, UR9, RZ, P0, !PT ;  /* 0x00000009ff057c10 */ /* 0x000fe200087fe4ff */
[----:B------:R-:W-:Y:S01]  /*17db0*/  IMAD.X R3, RZ, RZ, UR11, P4 ;  /* 0x0000000bff037e24 */ /* 0x000fe2000a0e06ff */
[----:B------:R-:W-:Y:S05]  /*17dc0*/  WARPSYNC.ALL ;  /* 0x0000000000007948 */ /* 0x000fea0003800000 */
[----:B--2---:R2:W5:Y:S04]  /*17dd0*/  ATOMG.E.EXCH.STRONG.GPU PT, RZ, [R4], R9 ;  /* 0x0000000904ff73a8 */ /* 0x00456800041ee100 */
[----:B---3--:R2:W5:Y:S01]  /*17de0*/  ATOMG.E.EXCH.STRONG.GPU PT, RZ, [R2], R13 ;  /* 0x0000000d02ff73a8 */ /* 0x00856200041ee100 */
[----:B------:R-:W-:-:S07]  /*17df0*/  MOV R18, R6 ;  /* 0x0000000600127202 */ /* 0x000fce0000000f00 */
.L_x_300:
[----:B------:R-:W-:Y:S01]  /*17e00*/  ISETP.NE.AND P4, PT, R7, RZ, PT ;  /* 0x000000ff0700720c */ /* 0x000fe20003f85270 */
[----:B------:R-:W-:Y:S01]  /*17e10*/  VIADD R19, R19, 0x1 ;  /* 0x0000000113137836 */ /* 0x000fe20000000000 */
[----:B--2---:R-:W-:Y:S02]  /*17e20*/  SEL R3, RZ, 0x1, !P3 ;  /* 0x00000001ff037807 */ /* 0x004fe40005800000 */
[----:B-1----:R-:W-:Y:S02]  /*17e30*/  PRMT R2, RZ, 0x7610, R2 ;  /* 0x00007610ff027816 */ /* 0x002fe40000000002 */
[----:B------:R-:W-:-:S04]  /*17e40*/  ISETP.NE.AND P0, PT, R19, 0x8, PT ;  /* 0x000000081300780c */ /* 0x000fc80003f05270 */
[----:B------:R-:W-:Y:S02]  /*17e50*/  SEL R5, RZ, 0x1, P0 ;  /* 0x00000001ff057807 */ /* 0x000fe40000000000 */
[----:B------:R-:W-:Y:S02]  /*17e60*/  SEL R19, R19, RZ, P0 ;  /* 0x000000ff13137207 */ /* 0x000fe40000000000 */
[----:B------:R-:W-:Y:S01]  /*17e70*/  LOP3.LUT R20, R20, R5, RZ, 0x3c, !PT ;  /* 0x0000000514147212 */ /* 0x000fe200078e3cff */
[----:B------:R-:W-:Y:S06]  /*17e80*/  @P4 BRA `(.L_x_306) ;  /* 0xfffffff000904947 */ /* 0x000fec000383ffff */
[----:B------:R-:W-:Y:S05]  /*17e90*/  BSYNC B0 ;  /* 0x0000000000007941 */ /* 0x000fea0003800000 */
.L_x_286:
[----:B------:R-:W-:-:S03]  /*17ea0*/  UMOV UR4, 0xffffffff ;  /* 0xffffffff00047882 */ /* 0x000fc60000000000 */
[----:B------:R-:W-:Y:S05]  /*17eb0*/  BRA.DIV UR4, `(.L_x_307) ;  /* 0x0000003604cc7947 */ /* 0x000fea000b800000 */
[----:B-----5:R-:W-:-:S13]  /*17ec0*/  ELECT P6, URZ, PT ;  /* 0x00000000003f782f */ /* 0x020fda00038c0000 */
.L_x_405:
[----:B------:R-:W-:Y:S04]  /*17ed0*/  BSSY B0, `(.L_x_308) ;  /* 0x0000021000007945 */ /* 0x000fe80003800000 */
[----:B------:R-:W-:Y:S05]  /*17ee0*/  @!P6 BRA `(.L_x_309) ;  /* 0x00000000007ce947 */ /* 0x000fea0003800000 */
[----:B------:R-:W-:-:S04]  /*17ef0*/  ULOP3.LUT UR4, UR52, 0x2, URZ, 0xfc, !UPT ;  /* 0x0000000234047892 */ /* 0x000fc8000f8efc3f */
[----:B------:R-:W-:-:S06]  /*17f00*/  UISETP.NE.AND UP0, UPT, UR4, 0x3, UPT ;  /* 0x000000030400788c */ /* 0x000fcc000bf05270 */
[----:B------:R-:W-:-:S13]  /*17f10*/  PLOP3.LUT P0, PT, PT, PT, UP0, 0x80, 0x0 ;  /* 0x000000000000781c */ /* 0x000fda0003f0f008 */
[----:B------:R-:W-:Y:S05]  /*17f20*/  @!P0 BRA `(.L_x_310) ;  /* 0x0000000000048947 */ /* 0x000fea0003800000 */
[----:B------:R-:W-:Y:S01]  /*17f30*/  BPT.TRAP 0x1 ;  /* 0x000000040000795c */ /* 0x000fe20000300000 */
.L_x_310:
[----:B------:R-:W-:Y:S02]  /*17f40*/  MOV R3, UR12 ;  /* 0x0000000c00037c02 */ /* 0x000fe40008000f00 */
[----:B------:R-:W-:-:S03]  /*17f50*/  SHF.L.U32 R2, R10, 0x1f, RZ ;  /* 0x0000001f0a027819 */ /* 0x000fc600000006ff */
[----:B------:R-:W-:-:S05]  /*17f60*/  VIADD R3, R3, 0x38498 ;  /* 0x0003849803037836 */ /* 0x000fca0000000000 */
[C---:B------:R-:W-:Y:S01]  /*17f70*/  LEA R7, R0.reuse, R3, 0x3 ;  /* 0x0000000300077211 */ /* 0x040fe200078e18ff */
[----:B------:R-:W-:-:S03]  /*17f80*/  VIADD R0, R0, 0x1 ;  /* 0x0000000100007836 */ /* 0x000fc60000000000 */
[----:B------:R-:W1:Y:S02]  /*17f90*/  SYNCS.PHASECHK.TRANS64.TRYWAIT P0, [R7+URZ], R2 ;  /* 0x00000002070075a7 */ /* 0x000e64000800017f */
[----:B------:R-:W-:-:S04]  /*17fa0*/  ISETP.NE.AND P1, PT, R0, 0x3, PT ;  /* 0x000000030000780c */ /* 0x000fc80003f25270 */
[----:B------:R-:W-:Y:S02]  /*17fb0*/  SEL R5, RZ, 0x1, P1 ;  /* 0x00000001ff057807 */ /* 0x000fe40000800000 */
[----:B------:R-:W-:Y:S02]  /*17fc0*/  SEL R0, R0, RZ, P1 ;  /* 0x000000ff00007207 */ /* 0x000fe40000800000 */
[----:B------:R-:W-:Y:S02]  /*17fd0*/  LOP3.LUT R5, R10, R5, RZ, 0x3c, !PT ;  /* 0x000000050a057212 */ /* 0x000fe400078e3cff */
[----:B------:R-:W-:Y:S02]  /*17fe0*/  LEA R9, R0, R3, 0x3 ;  /* 0x0000000300097211 */ /* 0x000fe400078e18ff */
[----:B------:R-:W-:Y:S01]  /*17ff0*/  SHF.L.U32 R4, R5, 0x1f, RZ ;  /* 0x0000001f05047819 */ /* 0x000fe200000006ff */
[----:B-1----:R-:W-:Y:S06]  /*18000*/  @!P0 BRA `(.L_x_311) ;  /* 0x0000003400988947 */ /* 0x002fec0003800000 */
.L_x_406:
[----:B------:R-:W2:Y:S01]  /*18010*/  SYNCS.PHASECHK.TRANS64.TRYWAIT P0, [R9+URZ], R4 ;  /* 0x00000004090075a7 */ /* 0x000ea2000800017f */
[----:B------:R-:W-:-:S05]  /*18020*/  VIADD R0, R0, 0x1 ;  /* 0x0000000100007836 */ /* 0x000fca0000000000 */
[----:B------:R-:W-:-:S04]  /*18030*/  ISETP.NE.AND P1, PT, R0, 0x3, PT ;  /* 0x000000030000780c */ /* 0x000fc80003f25270 */
[----:B-1----:R-:W-:Y:S02]  /*18040*/  SEL R2, RZ, 0x1, P1 ;  /* 0x00000001ff027807 */ /* 0x002fe40000800000 */
[----:B------:R-:W-:Y:S02]  /*18050*/  SEL R0, R0, RZ, P1 ;  /* 0x000000ff00007207 */ /* 0x000fe40000800000 */
[----:B------:R-:W-:Y:S01]  /*18060*/  LOP3.LUT R2, R5, R2, RZ, 0x3c, !PT ;  /* 0x0000000205027212 */ /* 0x000fe200078e3cff */
[----:B--2---:R-:W-:Y:S06]  /*18070*/  @!P0 BRA `(.L_x_312) ;  /* 0x0000003400908947 */ /* 0x004fec0003800000 */
.L_x_407:
[----:B------:R-:W-:Y:S02]  /*18080*/  LEA R3, R0, R3, 0x3 ;  /* 0x0000000300037211 */ /* 0x000fe400078e18ff */
[----:B------:R-:W-:-:S07]  /*18090*/  SHF.L.U32 R0, R2, 0x1f, RZ ;  /* 0x0000001f02007819 */ /* 0x000fce00000006ff */
.L_x_313:
[----:B--2---:R2:W3:Y:S02]  /*180a0*/  SYNCS.PHASECHK.TRANS64.TRYWAIT P0, [R3+URZ], R0 ;  /* 0x00000000030075a7 */ /* 0x0044e4000800017f */
[----:B---3--:R-:W-:Y:S05]  /*180b0*/  @!P0 NANOSLEEP.SYNCS 0x989680 ;  /* 0x009896800000895d */ /* 0x008fea0003900000 */
[----:B------:R-:W3:Y:S02]  /*180c0*/  @!P0 SYNCS.PHASECHK.TRANS64 P0, [R3+URZ], R0 ;  /* 0x00000000030085a7 */ /* 0x000ee4000800007f */
[----:B---3--:R-:W-:Y:S05]  /*180d0*/  @!P0 BRA `(.L_x_313) ;  /* 0xfffffffc00f08947 */ /* 0x008fea000383ffff */
.L_x_309:
[----:B------:R-:W-:Y:S05]  /*180e0*/  BSYNC B0 ;  /* 0x0000000000007941 */ /* 0x000fea0003800000 */
.L_x_308:
[----:B------:R-:W-:Y:S05]  /*180f0*/  EXIT ;  /* 0x000000000000794d */ /* 0x000fea0003800000 */
.L_x_151:
[----:B------:R-:W-:Y:S01]  /*18100*/  PLOP3.LUT P1, PT, PT, PT, UP3, 0x80, 0x0 ;  /* 0x000000000000781c */ /* 0x000fe20003f2f038 */
[----:B------:R-:W-:Y:S01]  /*18110*/  ULDC UR20, c[0x0][0x10] ;  /* 0x0000040000147ab9 */ /* 0x000fe20000000800 */
[----:B------:R-:W-:Y:S01]  /*18120*/  ULDC UR24, c[0x0][0x904] ;  /* 0x0002410000187ab9 */ /* 0x000fe20000000800 */
[----:B------:R-:W-:Y:S01]  /*18130*/  UMOV UR19, 0xffffffff ;  /* 0xffffffff00137882 */ /* 0x000fe20000000000 */
[----:B------:R-:W-:Y:S01]  /*18140*/  ULDC.64 UR12, c[0x0][0x8c8] ;  /* 0x00023200000c7ab9 */ /* 0x000fe20000000a00 */
[----:B------:R-:W-:Y:S01]  /*18150*/  UIMAD.WIDE.U32 UR20, UR39, UR20, URZ ;  /* 0x00000014271472a5 */ /* 0x000fe2000f8e003f */
[----:B------:R-:W-:Y:S01]  /*18160*/  IMAD.MOV.U32 R14, RZ, RZ, 0x1 ;  /* 0x00000001ff0e7424 */ /* 0x000fe200078e00ff */
[----:B------:R-:W-:Y:S01]  /*18170*/  ULDC.64 UR14, c[0x0][0x8e0] ;  /* 0x00023800000e7ab9 */ /* 0x000fe20000000a00 */
[----:B------:R-:W-:Y:S01]  /*18180*/  USHF.L.U32 UR25, UR19, UR24, URZ ;  /* 0x0000001813197299 */ /* 0x000fe2000800063f */
[----:B------:R-:W-:Y:S01]  /*18190*/  MOV R13, RZ ;  /* 0x000000ff000d7202 */ /* 0x000fe20000000f00 */
[----:B------:R-:W-:Y:S01]  /*181a0*/  UIADD3 UR11, UP1, UR12, -0x1, URZ ;  /* 0xffffffff0c0b7890 */ /* 0x000fe2000ff3e03f */
[----:B------:R-:W-:-:S02]  /*181b0*/  ULDC UR19, c[0x0][0x14] ;  /* 0x0000050000137ab9 */ /* 0x000fc40000000800 */
[----:B------:R-:W1:Y:S01]  /*181c0*/  @P1 S2R R2, SR_CTAID.Y ;  /* 0x0000000000021919 */ /* 0x000e620000002600 */
[----:B------:R-:W-:Y:S02]  /*181d0*/  UIADD3 UR12, UP2, UR14, -0x1, URZ ;  /* 0xffffffff0e0c7890 */ /* 0x000fe4000ff5e03f */
[----:B------:R-:W-:Y:S02]  /*181e0*/  UIMAD.WIDE.U32 UR22, UR20, UR19, URZ ;  /* 0x00000013141672a5 */ /* 0x000fe4000f8e003f */
[----:B------:R-:W-:Y:S01]  /*181f0*/  UIMAD UR21, UR21, UR19, URZ ;  /* 0x00000013151572a4 */ /* 0x000fe2000f8e023f */
[----:B------:R-:W-:Y:S01]  /*18200*/  ULDC UR18, c[0x0][0x8a8] ;  /* 0x00022a0000127ab9 */ /* 0x000fe20000000800 */
[----:B------:R-:W-:Y:S01]  /*18210*/  UMOV UR26, 0x1 ;  /* 0x00000001001a7882 */ /* 0x000fe20000000000 */
[----:B------:R-:W-:Y:S02]  /*18220*/  UIADD3.X UR14, UR15, -0x1, URZ, UP2, !UPT ;  /* 0xffffffff0f0e7890 */ /* 0x000fe400097fe43f */
[----:B------:R-:W-:-:S02]  /*18230*/  UIADD3.X UR13, UR13, -0x1, URZ, UP1, !UPT ;  /* 0xffffffff0d0d7890 */ /* 0x000fc40008ffe43f */
[----:B------:R-:W-:Y:S02]  /*18240*/  ULOP3.LUT UR15, UR53, 0x2, URZ, 0xfc, !UPT ;  /* 0x00000002350f7892 */ /* 0x000fe4000f8efc3f */
[----:B------:R-:W-:Y:S02]  /*18250*/  UIADD3 UR16, UR8, -0x1, URZ ;  /* 0xffffffff08107890 */ /* 0x000fe4000fffe03f */
[----:B------:R-:W-:Y:S02]  /*18260*/  UIADD3 UR17, UR7, -0x1, URZ ;  /* 0xffffffff07117890 */ /* 0x000fe4000fffe03f */
[----:B------:R-:W-:Y:S02]  /*18270*/  UIADD3 UR18, UR18, -0x1, URZ ;  /* 0xffffffff12127890 */ /* 0x000fe4000fffe03f */
[----:B------:R-:W-:Y:S02]  /*18280*/  USHF.L.U32 UR19, UR26, UR24, URZ ;  /* 0x000000181a137299 */ /* 0x000fe4000800063f */
[----:B------:R-:W-:-:S02]  /*18290*/  ULOP3.LUT UR20, URZ, UR25, URZ, 0x33, !UPT ;  /* 0x000000193f147292 */ /* 0x000fc4000f8e333f */
[----:B------:R-:W-:Y:S01]  /*182a0*/  UIADD3 UR21, UR23, UR21, URZ ;  /* 0x0000001517157290 */ /* 0x000fe2000fffe03f */
[----:B-1----:R-:W-:-:S15]  /*182b0*/  @P1 R2UR UR40, R2 ;  /* 0x00000000022812ca */ /* 0x002fde00000e0000 */
.L_x_334:
[----:B------:R-:W1:Y:S01]  /*182c0*/  LDC.64 R2, c[0x0][0x8f8] ;  /* 0x00023e00ff027b82 */ /* 0x000e620000000a00 */
[----:B------:R-:W-:Y:S01]  /*182d0*/  UIADD3 UR10, UP1, UR10, UR22, URZ ;  /* 0x000000160a0a7290 */ /* 0x000fe2000ff3e03f */
[----:B------:R-:W-:Y:S01]  /*182e0*/  ISETP.NE.AND P2, PT, R15, RZ, PT ;  /* 0x000000ff0f00720c */ /* 0x000fe20003f45270 */
[----:B------:R-:W-:Y:S01]  /*182f0*/  UMOV UR24, 0xffffffff ;  /* 0xffffffff00187882 */ /* 0x000fe20000000000 */
[----:B------:R-:W-:Y:S01]  /*18300*/  UMOV UR25, 0xffffffff ;  /* 0xffffffff00197882 */ /* 0x000fe20000000000 */
[----:B------:R-:W-:Y:S01]  /*18310*/  UIADD3.X UR9, UR9, UR21, URZ, UP1, !UPT ;  /* 0x0000001509097290 */ /* 0x000fe20008ffe43f */
[----:B------:R-:W-:Y:S01]  /*18320*/  MOV R19, RZ ;  /* 0x000000ff00137202 */ /* 0x000fe20000000f00 */
[----:B------:R-:W-:Y:S01]  /*18330*/  UMOV UR26, 0xffffffff ;  /* 0xffffffff001a7882 */ /* 0x000fe20000000000 */
[----:B-1----:R-:W-:-:S03]  /*18340*/  ISETP.LE.U32.AND P1, PT, R2, UR10, PT ;  /* 0x0000000a02007c0c */ /* 0x002fc6000bf23070 */
[----:B------:R-:W-:-:S05]  /*18350*/  IMAD.U32 R2, RZ, RZ, UR9 ;  /* 0x00000009ff027e24 */ /* 0x000fca000f8e00ff */
[----:B------:R-:W-:-:S13]  /*18360*/  ISETP.GE.U32.AND.EX P1, PT, R2, R3, PT, P1 ;  /* 0x000000030200720c */ /* 0x000fda0003f26110 */
[----:B---345:R-:W-:Y:S05]  /*18370*/  @P2 BRA P1, `(.L_x_314) ;  /* 0x0000001800442947 */ /* 0x038fea0000800000 */
[----:B------:R-:W-:-:S04]  /*18380*/  IADD3 R2, P2, R6, UR5, RZ ;  /* 0x0000000506027c10 */ /* 0x000fc8000ff5e0ff */
[----:B------:R-:W-:Y:S02]  /*18390*/  ISETP.GT.U32.AND P1, PT, R2, UR10, PT ;  /* 0x0000000a02007c0c */ /* 0x000fe4000bf24070 */
[----:B------:R-:W-:-:S04]  /*183a0*/  IADD3.X R2, R7, UR4, RZ, P2, !PT ;  /* 0x0000000407027c10 */ /* 0x000fc800097fe4ff */
[----:B------:R-:W-:-:S13]  /*183b0*/  ISETP.GT.U32.AND.EX P1, PT, R2, UR9, PT, P1 ;  /* 0x0000000902007c0c */ /* 0x000fda000bf24110 */
[----:B------:R-:W-:Y:S05]  /*183c0*/  @P1 BRA `(.L_x_315) ;  /* 0x0000001400241947 */ /* 0x000fea0003800000 */
[----:B------:R-:W-:Y:S01]  /*183d0*/  VIADD R11, R20, UR6 ;  /* 0x00000006140b7c36 */ /* 0x000fe20008000000 */
[----:B------:R-:W-:Y:S01]  /*183e0*/  ULDC UR24, c[0x0][0x910] ;  /* 0x0002440000187ab9 */ /* 0x000fe20000000800 */
[----:B------:R-:W-:Y:S01]  /*183f0*/  MOV R23, R8 ;  /* 0x0000000800177202 */ /* 0x000fe20000000f00 */
[----:B------:R-:W-:Y:S02]  /*18400*/  IMAD.MOV.U32 R16, RZ, RZ, R0 ;  /* 0x000000ffff107224 */ /* 0x000fe400078e0000 */
[----:B------:R-:W-:-:S04]  /*18410*/  IADD3 R12, R11, 0x20, RZ ;  /* 0x000000200b0c7810 */ /* 0x000fc80007ffe0ff */
[----:B------:R-:W-:-:S13]  /*18420*/  ISETP.GE.AND P1, PT, R12, UR24, PT ;  /* 0x000000180c007c0c */ /* 0x000fda000bf26270 */
[----:B------:R-:W1:Y:S01]  /*18430*/  @!P1 LDC.64 R2, c[0x0][0x918] ;  /* 0x00024600ff029b82 */ /* 0x000e620000000a00 */
[----:B------:R-:W-:Y:S01]  /*18440*/  @!P1 VIADD R7, R11, 0x20 ;  /* 0x000000200b079836 */ /* 0x000fe20000000000 */
[----:B------:R-:W-:Y:S01]  /*18450*/  BSSY B0, `(.L_x_316) ;  /* 0x0000064000007945 */ /* 0x000fe20003800000 */
[----:B------:R-:W-:Y:S02]  /*18460*/  MOV R6, 0x7fffffff ;  /* 0x7fffffff00067802 */ /* 0x000fe40000000f00 */
[----:B-1----:R-:W-:-:S05]  /*18470*/  @!P1 IMAD.WIDE R2, R7, 0xc, R2 ;  /* 0x0000000c07029825 */ /* 0x002fca00078e0202 */
[----:B------:R1:W5:Y:S04]  /*18480*/  @!P1 LDG.E R8, desc[UR56][R2.64] ;  /* 0x0000003802089981 */ /* 0x000368000c1e1900 */
[----:B------:R1:W5:Y:S01]  /*18490*/  @!P1 LDG.E R0, desc[UR56][R2.64+0x4] ;  /* 0x0000043802009981 */ /* 0x000362000c1e1900 */
[----:B------:R-:W-:Y:S01]  /*184a0*/  ISETP.GE.AND P1, PT, R11, UR24, PT ;  /* 0x000000180b007c0c */ /* 0x000fe2000bf26270 */
[----:B------:R-:W-:-:S12]  /*184b0*/  IMAD.MOV.U32 R7, RZ, RZ, RZ ;  /* 0x000000ffff077224 */ /* 0x000fd800078e00ff */
[----:B-1----:R-:W-:Y:S05]  /*184c0*/  @P1 BRA `(.L_x_317) ;  /* 0x0000000400701947 */ /* 0x002fea0003800000 */
[----:B------:R-:W-:Y:S01]  /*184d0*/  IABS R7, R9 ;  /* 0x0000000900077213 */ /* 0x000fe20000000000 */
[----:B------:R-:W-:Y:S01]  /*184e0*/  ULDC UR25, c[0x0][0x8f0] ;  /* 0x00023c0000197ab9 */ /* 0x000fe20000000800 */
[----:B------:R-:W-:Y:S02]  /*184f0*/  IABS R6, R10 ;  /* 0x0000000a00067213 */ /* 0x000fe40000000000 */
[----:B------:R-:W1:Y:S01]  /*18500*/  I2F.RP R3, R7 ;  /* 0x0000000700037306 */ /* 0x000e620000209400 */
[----:B------:R-:W-:Y:S02]  /*18510*/  PLOP3.LUT P3, PT, PT, PT, UP0, 0x80, 0x0 ;  /* 0x000000000000781c */ /* 0x000fe40003f6f008 */
[C---:B------:R-:W-:Y:S02]  /*18520*/  IADD3 R22, P2, R16.reuse, UR12, RZ ;  /* 0x0000000c10167c10 */ /* 0x040fe4000ff5e0ff */
[C---:B------:R-:W-:Y:S02]  /*18530*/  IADD3 R21, P1, R23.reuse, UR11, RZ ;  /* 0x0000000b17157c10 */ /* 0x040fe4000ff3e0ff */
[----:B------:R-:W-:Y:S01]  /*18540*/  LEA.HI.X.SX32 R25, R16, UR14, 0x1, P2 ;  /* 0x0000000e10197c11 */ /* 0x000fe200090f0eff */
[----:B------:R-:W3:Y:S01]  /*18550*/  I2F.RP R2, R6 ;  /* 0x0000000600027306 */ /* 0x000ee20000209400 */
[----:B------:R-:W-:-:S07]  /*18560*/  LEA.HI.X.SX32 R24, R23, UR13, 0x1, P1 ;  /* 0x0000000d17187c11 */ /* 0x000fce00088f0eff */
[----:B-1----:R-:W1:Y:S08]  /*18570*/  MUFU.RCP R3, R3 ;  /* 0x0000000300037308 */ /* 0x002e700000001000 */
[----:B---3--:R-:W3:Y:S01]  /*18580*/  MUFU.RCP R2, R2 ;  /* 0x0000000200027308 */ /* 0x008ee20000001000 */
[----:B-1----:R-:W-:-:S07]  /*18590*/  IADD3 R19, R3, 0xffffffe, RZ ;  /* 0x0ffffffe03137810 */ /* 0x002fce0007ffe0ff */
[----:B------:R-:W1:Y:S01]  /*185a0*/  F2I.FTZ.U32.TRUNC.NTZ R19, R19 ;  /* 0x0000001300137305 */ /* 0x000e62000021f000 */
[----:B---3--:R-:W-:-:S07]  /*185b0*/  VIADD R17, R2, 0xffffffe ;  /* 0x0ffffffe02117836 */ /* 0x008fce0000000000 */
[----:B------:R-:W3:Y:S01]  /*185c0*/  F2I.FTZ.U32.TRUNC.NTZ R17, R17 ;  /* 0x0000001100117305 */ /* 0x000ee2000021f000 */
[----:B-1----:R-:W-:Y:S01]  /*185d0*/  IADD3 R18, RZ, -R19, RZ ;  /* 0x80000013ff127210 */ /* 0x002fe20007ffe0ff */
[----:B---3--:R-:W-:Y:S01]  /*185e0*/  IMAD.MOV R16, RZ, RZ, -R17 ;  /* 0x000000ffff107224 */ /* 0x008fe200078e0a11 */
[----:B------:R-:W-:Y:S06]  /*185f0*/  @!P3 BRA `(.L_x_318) ;  /* 0x000000000034b947 */ /* 0x000fec0003800000 */
[----:B------:R-:W-:Y:S01]  /*18600*/  ULDC UR6, c[0x0][0x8dc] ;  /* 0x0002370000067ab9 */ /* 0x000fe20000000800 */
[----:B------:R-:W-:Y:S01]  /*18610*/  ULDC.64 UR26, c[0x0][0x8d0] ;  /* 0x00023400001a7ab9 */ /* 0x000fe20000000a00 */
[----:B------:R-:W-:-:S04]  /*18620*/  IADD3 R3, P1, R21, UR6, RZ ;  /* 0x0000000615037c10 */ /* 0x000fc8000ff3e0ff */
[----:B------:R-:W-:-:S05]  /*18630*/  IADD3.X R21, RZ, R24, RZ, P1, !PT ;  /* 0x00000018ff157210 */ /* 0x000fca0000ffe4ff */
[----:B------:R-:W-:-:S04]  /*18640*/  IMAD.WIDE.U32 R4, R21, UR26, RZ ;  /* 0x0000001a15047c25 */ /* 0x000fc8000f8e00ff */
[----:B------:R-:W-:-:S04]  /*18650*/  IMAD.WIDE.U32 R4, P1, R3, UR27, R4 ;  /* 0x0000001b03047c25 */ /* 0x000fc8000f820004 */
[----:B------:R-:W-:Y:S01]  /*18660*/  IMAD.WIDE.U32 R2, R3, UR26, RZ ;  /* 0x0000001a03027c25 */ /* 0x000fe2000f8e00ff */
[----:B------:R-:W-:-:S04]  /*18670*/  MOV R2, R5 ;  /* 0x0000000500027202 */ /* 0x000fc80000000f00 */
[----:B------:R-:W-:Y:S01]  /*18680*/  IADD3 RZ, P2, R3, R4, RZ ;  /* 0x0000000403ff7210 */ /* 0x000fe20007f5e0ff */
[----:B------:R-:W-:-:S04]  /*18690*/  IMAD.X R3, RZ, RZ, RZ, P1 ;  /* 0x000000ffff037224 */ /* 0x000fc800008e06ff */
[----:B------:R-:W-:-:S04]  /*186a0*/  IMAD.WIDE.U32.X R2, R21, UR27, R2, P2 ;  /* 0x0000001b15027c25 */ /* 0x000fc800090e0402 */
[----:B------:R-:W-:Y:S01]  /*186b0*/  IMAD.MOV.U32 R21, RZ, RZ, R2 ;  /* 0x000000ffff157224 */ /* 0x000fe200078e0002 */
[----:B------:R-:W-:-:S07]  /*186c0*/  MOV R24, R3 ;  /* 0x0000000300187202 */ /* 0x000fce0000000f00 */
.L_x_318:
[----:B------:R-:W-:Y:S05]  /*186d0*/  @!P0 BRA `(.L_x_319) ;  /* 0x0000000000348947 */ /* 0x000fea0003800000 */
[----:B------:R-:W-:Y:S01]  /*186e0*/  ULDC UR6, c[0x0][0x8f4] ;  /* 0x00023d0000067ab9 */ /* 0x000fe20000000800 */
[----:B------:R-:W-:Y:S01]  /*186f0*/  ULDC.64 UR26, c[0x0][0x8e8] ;  /* 0x00023a00001a7ab9 */ /* 0x000fe20000000a00 */
[----:B------:R-:W-:-:S05]  /*18700*/  IADD3 R3, P1, R22, UR6, RZ ;  /* 0x0000000616037c10 */ /* 0x000fca000ff3e0ff */
[----:B------:R-:W-:-:S04]  /*18710*/  IMAD.X R23, RZ, RZ, R25, P1 ;  /* 0x000000ffff177224 */ /* 0x000fc800008e0619 */
[----:B------:R-:W-:-:S04]  /*18720*/  IMAD.WIDE.U32 R4, R23, UR26, RZ ;  /* 0x0000001a17047c25 */ /* 0x000fc8000f8e00ff */
[----:B------:R-:W-:-:S04]  /*18730*/  IMAD.WIDE.U32 R4, P1, R3, UR27, R4 ;  /* 0x0000001b03047c25 */ /* 0x000fc8000f820004 */
[----:B------:R-:W-:-:S04]  /*18740*/  IMAD.WIDE.U32 R2, R3, UR26, RZ ;  /* 0x0000001a03027c25 */ /* 0x000fc8000f8e00ff */
[----:B------:R-:W-:Y:S01]  /*18750*/  IMAD.MOV.U32 R2, RZ, RZ, R5 ;  /* 0x000000ffff027224 */ /* 0x000fe200078e0005 */
[----:B------:R-:W-:Y:S02]  /*18760*/  IADD3 RZ, P2, R3, R4, RZ ;  /* 0x0000000403ff7210 */ /* 0x000fe40007f5e0ff */
[----:B------:R-:W-:-:S03]  /*18770*/  IADD3.X R3, RZ, RZ, RZ, P1, !PT ;  /* 0x000000ffff037210 */ /* 0x000fc60000ffe4ff */
[----:B------:R-:W-:-:S04]  /*18780*/  IMAD.WIDE.U32.X R2, R23, UR27, R2, P2 ;  /* 0x0000001b17027c25 */ /* 0x000fc800090e0402 */
[----:B------:R-:W-:Y:S01]  /*18790*/  IMAD.MOV.U32 R25, RZ, RZ, R3 ;  /* 0x000000ffff197224 */ /* 0x000fe200078e0003 */
[----:B------:R-:W-:-:S07]  /*187a0*/  MOV R22, R2 ;  /* 0x0000000200167202 */ /* 0x000fce0000000f00 */
.L_x_319:
[----:B------:R-:W-:Y:S01]  /*187b0*/  MOV R2, RZ ;  /* 0x000000ff00027202 */ /* 0x000fe20000000f00 */
[----:B------:R-:W-:Y:S01]  /*187c0*/  IMAD R18, R18, R7, RZ ;  /* 0x0000000712127224 */ /* 0x000fe200078e02ff */
[----:B------:R-:W-:Y:S01]  /*187d0*/  SHF.R.U64 R22, R22, UR25, R25 ;  /* 0x0000001916167c19 */ /* 0x000fe20008001219 */
[----:B------:R-:W-:Y:S01]  /*187e0*/  IMAD.MOV.U32 R3, RZ, RZ, R19 ;  /* 0x000000ffff037224 */ /* 0x000fe200078e0013 */
[----:B------:R-:W-:Y:S01]  /*187f0*/  ULDC UR6, c[0x0][0x8d8] ;  /* 0x0002360000067ab9 */ /* 0x000fe20000000800 */
[----:B------:R-:W-:Y:S01]  /*18800*/  IMAD R4, R16, R6, RZ ;  /* 0x0000000610047224 */ /* 0x000fe200078e02ff */
[----:B------:R-:W-:Y:S01]  /*18810*/  SHF.R.U64 R21, R21, UR6, R24 ;  /* 0x0000000615157c19 */ /* 0x000fe20008001218 */
[----:B------:R-:W-:Y:S01]  /*18820*/  IMAD.HI.U32 R19, R19, R18, R2 ;  /* 0x0000001213137227 */ /* 0x000fe200078e0002 */
[----:B------:R-:W-:Y:S02]  /*18830*/  MOV R3, R17 ;  /* 0x0000001100037202 */ /* 0x000fe40000000f00 */
[----:B------:R-:W-:-:S02]  /*18840*/  IADD3 R16, R21, UR16, RZ ;  /* 0x0000001015107c10 */ /* 0x000fc4000fffe0ff */
[----:B------:R-:W-:Y:S01]  /*18850*/  IABS R18, R9 ;  /* 0x0000000900127213 */ /* 0x000fe20000000000 */
[----:B------:R-:W-:Y:S01]  /*18860*/  IMAD.HI.U32 R2, R17, R4, R2 ;  /* 0x0000000411027227 */ /* 0x000fe200078e0002 */
[----:B------:R-:W-:Y:S02]  /*18870*/  IABS R3, R10 ;  /* 0x0000000a00037213 */ /* 0x000fe40000000000 */
[----:B------:R-:W-:Y:S01]  /*18880*/  IABS R5, R16 ;  /* 0x0000001000057213 */ /* 0x000fe20000000000 */
[----:B------:R-:W-:Y:S01]  /*18890*/  VIADD R17, R22, UR17 ;  /* 0x0000001116117c36 */ /* 0x000fe20008000000 */
[----:B------:R-:W-:Y:S01]  /*188a0*/  PLOP3.LUT P5, PT, PT, PT, UP3, 0x80, 0x0 ;  /* 0x000000000000781c */ /* 0x000fe20003faf038 */
[----:B------:R-:W-:Y:S01]  /*188b0*/  IMAD.MOV R21, RZ, RZ, -R18 ;  /* 0x000000ffff157224 */ /* 0x000fe200078e0a12 */
[----:B------:R-:W-:Y:S01]  /*188c0*/  IADD3 R18, RZ, -R3, RZ ;  /* 0x80000003ff127210 */ /* 0x000fe20007ffe0ff */
[----:B------:R-:W-:Y:S01]  /*188d0*/  IMAD.HI.U32 R2, R2, R5, RZ ;  /* 0x0000000502027227 */ /* 0x000fe200078e00ff */
[----:B------:R-:W-:-:S05]  /*188e0*/  IABS R4, R17 ;  /* 0x0000001100047213 */ /* 0x000fca0000000000 */
[----:B------:R-:W-:-:S04]  /*188f0*/  IMAD.HI.U32 R3, R19, R4, RZ ;  /* 0x0000000413037227 */ /* 0x000fc800078e00ff */
[----:B------:R-:W-:Y:S02]  /*18900*/  IMAD R4, R3, R21, R4 ;  /* 0x0000001503047224 */ /* 0x000fe400078e0204 */
[----:B------:R-:W-:-:S03]  /*18910*/  IMAD R3, R2, R18, R5 ;  /* 0x0000001202037224 */ /* 0x000fc600078e0205 */
[----:B------:R-:W-:Y:S02]  /*18920*/  ISETP.GT.U32.AND P2, PT, R7, R4, PT ;  /* 0x000000040700720c */ /* 0x000fe40003f44070 */
[----:B------:R-:W-:-:S11]  /*18930*/  ISETP.GT.U32.AND P1, PT, R6, R3, PT ;  /* 0x000000030600720c */ /* 0x000fd60003f24070 */
[----:B------:R-:W-:Y:S01]  /*18940*/  @!P2 IMAD.IADD R4, R4, 0x1, -R7 ;  /* 0x000000010404a824 */ /* 0x000fe200078e0a07 */
[----:B------:R-:W-:Y:S02]  /*18950*/  ISETP.GE.AND P2, PT, R17, RZ, PT ;  /* 0x000000ff1100720c */ /* 0x000fe40003f46270 */
[----:B------:R-:W-:Y:S02]  /*18960*/  @!P1 IADD3 R3, R3, -R6, RZ ;  /* 0x8000000603039210 */ /* 0x000fe40007ffe0ff */
[----:B------:R-:W-:Y:S02]  /*18970*/  ISETP.GT.U32.AND P4, PT, R7, R4, PT ;  /* 0x000000040700720c */ /* 0x000fe40003f84070 */
[----:B------:R-:W-:Y:S02]  /*18980*/  ISETP.GT.U32.AND P3, PT, R6, R3, PT ;  /* 0x000000030600720c */ /* 0x000fe40003f64070 */
[----:B------:R-:W-:-:S09]  /*18990*/  ISETP.GE.AND P1, PT, R16, RZ, PT ;  /* 0x000000ff1000720c */ /* 0x000fd20003f26270 */
[----:B------:R-:W-:Y:S01]  /*189a0*/  @!P4 IMAD.IADD R4, R4, 0x1, -R7 ;  /* 0x000000010404c824 */ /* 0x000fe200078e0a07 */
[----:B------:R-:W-:Y:S02]  /*189b0*/  ISETP.NE.AND P4, PT, RZ, UR7, PT ;  /* 0x00000007ff007c0c */ /* 0x000fe4000bf85270 */
[----:B------:R-:W-:Y:S01]  /*189c0*/  @!P3 IADD3 R3, R3, -R6, RZ ;  /* 0x800000060303b210 */ /* 0x000fe20007ffe0ff */
[----:B------:R-:W-:Y:S01]  /*189d0*/  @!P2 IMAD.MOV R4, RZ, RZ, -R4 ;  /* 0x000000ffff04a224 */ /* 0x000fe200078e0a04 */
[----:B------:R-:W-:Y:S02]  /*189e0*/  ISETP.NE.AND P3, PT, RZ, UR8, PT ;  /* 0x00000008ff007c0c */ /* 0x000fe4000bf65270 */
[----:B------:R-:W-:-:S07]  /*189f0*/  @!P1 IADD3 R3, -R3, RZ, RZ ;  /* 0x000000ff03039210 */ /* 0x000fce0007ffe1ff */
[----:B------:R-:W-:-:S04]  /*18a00*/  @!P4 LOP3.LUT R4, RZ, UR7, RZ, 0x33, !PT ;  /* 0x00000007ff04cc12 */ /* 0x000fc8000f8e33ff */
[----:B------:R-:W-:Y:S01]  /*18a10*/  @!P3 LOP3.LUT R3, RZ, UR8, RZ, 0x33, !PT ;  /* 0x00000008ff03bc12 */ /* 0x000fe2000f8e33ff */
[----:B------:R-:W-:-:S03]  /*18a20*/  IMAD.IADD R4, R17, 0x1, -R4 ;  /* 0x0000000111047824 */ /* 0x000fc600078e0a04 */
[----:B------:R-:W-:-:S04]  /*18a30*/  IADD3 R3, R16, -R3, RZ ;  /* 0x8000000310037210 */ /* 0x000fc80007ffe0ff */
[----:B------:R-:W-:Y:S01]  /*18a40*/  SEL R2, R4, R3, !P5 ;  /* 0x0000000304027207 */ /* 0x000fe20006800000 */
[----:B------:R-:W-:-:S03]  /*18a50*/  IMAD R6, R3, R4, RZ ;  /* 0x0000000403067224 */ /* 0x000fc600078e02ff */
[--C-:B------:R-:W-:Y:S01]  /*18a60*/  SHF.R.S32.HI R5, RZ, 0x1f, R2.reuse ;  /* 0x0000001fff057819 */ /* 0x100fe20000011402 */
[----:B------:R-:W-:Y:S01]  /*18a70*/  IMAD.MOV.U32 R4, RZ, RZ, R2 ;  /* 0x000000ffff047224 */ /* 0x000fe200078e0002 */
[----:B------:R-:W-:-:S07]  /*18a80*/  SHF.R.S32.HI R7, RZ, 0x1f, R6 ;  /* 0x0000001fff077819 */ /* 0x000fce0000011406 */
.L_x_317:
[----:B--2---:R-:W-:Y:S05]  /*18a90*/  BSYNC B0 ;  /* 0x0000000000007941 */ /* 0x004fea0003800000 */
.L_x_316:
[----:B------:R-:W1:Y:S01]  /*18aa0*/  SHFL.UP PT, R3, R6, 0x1, RZ ;  /* 0x0420000006037989 */ /* 0x000e6200000e00ff */
[----:B------:R-:W-:-:S03]  /*18ab0*/  ISETP.NE.AND P1, PT, R20, RZ, PT ;  /* 0x000000ff1400720c */ /* 0x000fc60003f25270 */
[----:B------:R-:W2:Y:S01]  /*18ac0*/  SHFL.UP PT, R2, R7, 0x1, RZ ;  /* 0x0420000007027989 */ /* 0x000ea200000e00ff */
[----:B-1----:R-:W-:Y:S02]  /*18ad0*/  SEL R3, R3, RZ, P1 ;  /* 0x000000ff03037207 */ /* 0x002fe40000800000 */
[----:B--2---:R-:W-:Y:S02]  /*18ae0*/  SEL R2, R2, RZ, P1 ;  /* 0x000000ff02027207 */ /* 0x004fe40000800000 */
[----:B------:R-:W-:-:S04]  /*18af0*/  IADD3 R18, P2, R3, R6, RZ ;  /* 0x0000000603127210 */ /* 0x000fc80007f5e0ff */
[----:B------:R-:W-:Y:S01]  /*18b00*/  IADD3.X R19, R2, R7, RZ, P2, !PT ;  /* 0x0000000702137210 */ /* 0x000fe200017fe4ff */
[----:B------:R-:W1:Y:S01]  /*18b10*/  SHFL.UP PT, R3, R18, 0x2, RZ ;  /* 0x0440000012037989 */ /* 0x000e6200000e00ff */
[----:B------:R-:W-:-:S03]  /*18b20*/  ISETP.GE.U32.AND P2, PT, R20, 0x2, PT ;  /* 0x000000021400780c */ /* 0x000fc60003f46070 */
[----:B------:R-:W2:Y:S01]  /*18b30*/  SHFL.UP PT, R2, R19, 0x2, RZ ;  /* 0x0440000013027989 */ /* 0x000ea200000e00ff */
[----:B-1----:R-:W-:-:S04]  /*18b40*/  SEL R3, R3, RZ, P2 ;  /* 0x000000ff03037207 */ /* 0x002fc80001000000 */
[----:B------:R-:W-:Y:S02]  /*18b50*/  IADD3 R16, P3, R3, R18, RZ ;  /* 0x0000001203107210 */ /* 0x000fe40007f7e0ff */
[----:B--2---:R-:W-:-:S03]  /*18b60*/  SEL R2, R2, RZ, P2 ;  /* 0x000000ff02027207 */ /* 0x004fc60001000000 */
[----:B------:R-:W1:Y:S02]  /*18b70*/  SHFL.UP PT, R3, R16, 0x4, RZ ;  /* 0x0480000010037989 */ /* 0x000e6400000e00ff */
[----:B------:R-:W-:Y:S01]  /*18b80*/  IMAD.X R17, R2, 0x1, R19, P3 ;  /* 0x0000000102117824 */ /* 0x000fe200018e0613 */
[----:B------:R-:W-:-:S04]  /*18b90*/  ISETP.GE.U32.AND P3, PT, R20, 0x4, PT ;  /* 0x000000041400780c */ /* 0x000fc80003f66070 */
[----:B------:R-:W2:Y:S01]  /*18ba0*/  SHFL.UP PT, R2, R17, 0x4, RZ ;  /* 0x0480000011027989 */ /* 0x000ea200000e00ff */
[----:B-1----:R-:W-:-:S04]  /*18bb0*/  SEL R3, R3, RZ, P3 ;  /* 0x000000ff03037207 */ /* 0x002fc80001800000 */
[----:B------:R-:W-:Y:S02]  /*18bc0*/  IADD3 R18, P4, R3, R16, RZ ;  /* 0x0000001003127210 */ /* 0x000fe40007f9e0ff */
[----:B--2---:R-:W-:-:S03]  /*18bd0*/  SEL R2, R2, RZ, P3 ;  /* 0x000000ff02027207 */ /* 0x004fc60001800000 */
[----:B------:R-:W1:Y:S01]  /*18be0*/  SHFL.UP PT, R3, R18, 0x8, RZ ;  /* 0x0500000012037989 */ /* 0x000e6200000e00ff */
[----:B------:R-:W-:Y:S02]  /*18bf0*/  IADD3.X R19, R2, R17, RZ, P4, !PT ;  /* 0x0000001102137210 */ /* 0x000fe400027fe4ff */
        /* <DEDUP_REMOVED lines=11> */
[----:B--2---:R-:W-:-:S04]  /*18cb0*/  SEL R2, R2, RZ, P5 ;  /* 0x000000ff02027207 */ /* 0x004fc80002800000 */
[----:B------:R-:W-:Y:S02]  /*18cc0*/  IADD3.X R18, R2, R17, RZ, P6, !PT ;  /* 0x0000001102127210 */ /* 0x000fe400037fe4ff */
[----:B------:R-:W-:-:S04]  /*18cd0*/  IADD3 R2, P6, R19, UR5, RZ ;  /* 0x0000000513027c10 */ /* 0x000fc8000ffde0ff */
[----:B------:R-:W-:Y:S02]  /*18ce0*/  IADD3.X R3, R18, UR4, RZ, P6, !PT ;  /* 0x0000000412037c10 */ /* 0x000fe4000b7fe4ff */
[----:B------:R-:W-:-:S04]  /*18cf0*/  ISETP.GT.U32.AND P6, PT, R2, UR10, PT ;  /* 0x0000000a02007c0c */ /* 0x000fc8000bfc4070 */
[----:B------:R-:W-:-:S13]  /*18d00*/  ISETP.GT.U32.AND.EX P6, PT, R3, UR9, PT, P6 ;  /* 0x0000000903007c0c */ /* 0x000fda000bfc4160 */
[----:B------:R-:W-:-:S04]  /*18d10*/  VOTE.ANY R16, PT, P6 ;  /* 0x0000000000107806 */ /* 0x000fc800030e0100 */
[----:B------:R-:W-:-:S13]  /*18d20*/  ISETP.NE.AND P6, PT, R16, RZ, PT ;  /* 0x000000ff1000720c */ /* 0x000fda0003fc5270 */
[----:B------:R-:W-:Y:S05]  /*18d30*/  @P6 BRA `(.L_x_320) ;  /* 0x0000000800786947 */ /* 0x000fea0003800000 */
[----:B------:R-:W-:Y:S01]  /*18d40*/  IMAD.MOV.U32 R19, RZ, RZ, R2 ;  /* 0x000000ffff137224 */ /* 0x000fe200078e0002 */
[----:B------:R-:W-:Y:S01]  /*18d50*/  MOV R21, R3 ;  /* 0x0000000300157202 */ /* 0x000fe20000000f00 */
[----:B------:R-:W-:Y:S01]  /*18d60*/  ULDC UR24, c[0x0][0x910] ;  /* 0x0002440000187ab9 */ /* 0x000fe20000000800 */
[----:B------:R-:W-:Y:S01]  /*18d70*/  ULDC UR25, c[0x0][0x8f4] ;  /* 0x00023d0000197ab9 */ /* 0x000fe20000000800 */
[----:B------:R-:W-:Y:S01]  /*18d80*/  ULDC UR6, c[0x0][0x8dc] ;  /* 0x0002370000067ab9 */ /* 0x000fe20000000800 */
[----:B------:R-:W-:Y:S01]  /*18d90*/  ULDC UR30, c[0x0][0x8d8] ;  /* 0x00023600001e7ab9 */ /* 0x000fe20000000800 */
[----:B------:R-:W-:Y:S01]  /*18da0*/  ULDC UR31, c[0x0][0x8f0] ;  /* 0x00023c00001f7ab9 */ /* 0x000fe20000000800 */
[----:B------:R-:W-:Y:S01]  /*18db0*/  ULDC.64 UR26, c[0x0][0x8d0] ;  /* 0x00023400001a7ab9 */ /* 0x000fe20000000a00 */
[----:B------:R-:W-:-:S05]  /*18dc0*/  ULDC.64 UR28, c[0x0][0x8e8] ;  /* 0x00023a00001c7ab9 */ /* 0x000fca0000000a00 */
.L_x_325:
[----:B------:R-:W-:Y:S01]  /*18dd0*/  IMAD.MOV.U32 R11, RZ, RZ, R12 ;  /* 0x000000ffff0b7224 */ /* 0x000fe200078e000c */
[----:B------:R-:W-:Y:S01]  /*18de0*/  IADD3 R12, R12, 0x20, RZ ;  /* 0x000000200c0c7810 */ /* 0x000fe20007ffe0ff */
[----:B-----5:R-:W-:Y:S01]  /*18df0*/  IMAD.MOV.U32 R17, RZ, RZ, R0 ;  /* 0x000000ffff117224 */ /* 0x020fe200078e0000 */
[----:B------:R-:W-:Y:S02]  /*18e00*/  MOV R16, R8 ;  /* 0x0000000800107202 */ /* 0x000fe40000000f00 */
[----:B------:R-:W-:-:S13]  /*18e10*/  ISETP.GE.AND P6, PT, R12, UR24, PT ;  /* 0x000000180c007c0c */ /* 0x000fda000bfc6270 */
[----:B------:R-:W1:Y:S01]  /*18e20*/  @!P6 LDC.64 R2, c[0x0][0x918] ;  /* 0x00024600ff02eb82 */ /* 0x000e620000000a00 */
[----:B------:R-:W2:Y:S01]  /*18e30*/  SHFL.IDX PT, R21, R21, 0x1f, 0x1f ;  /* 0x03e01f0015157f89 */ /* 0x000ea200000e0000 */
[----:B------:R-:W-:-:S03]  /*18e40*/  @!P6 VIADD R7, R11, 0x20 ;  /* 0x000000200b07e836 */ /* 0x000fc60000000000 */
[----:B------:R-:W3:Y:S01]  /*18e50*/  SHFL.IDX PT, R19, R19, 0x1f, 0x1f ;  /* 0x03e01f0013137f89 */ /* 0x000ee200000e0000 */
[----:B------:R-:W-:Y:S01]  /*18e60*/  BSSY B0, `(.L_x_321) ;  /* 0x0000064000007945 */ /* 0x000fe20003800000 */
[----:B-1----:R-:W-:-:S05]  /*18e70*/  @!P6 IMAD.WIDE R2, R7, 0xc, R2 ;  /* 0x0000000c0702e825 */ /* 0x002fca00078e0202 */
[----:B------:R1:W5:Y:S04]  /*18e80*/  @!P6 LDG.E R8, desc[UR56][R2.64] ;  /* 0x000000380208e981 */ /* 0x000368000c1e1900 */
[----:B------:R1:W5:Y:S01]  /*18e90*/  @!P6 LDG.E R0, desc[UR56][R2.64+0x4] ;  /* 0x000004380200e981 */ /* 0x000362000c1e1900 */
[----:B------:R-:W-:Y:S01]  /*18ea0*/  ISETP.GE.AND P6, PT, R11, UR24, PT ;  /* 0x000000180b007c0c */ /* 0x000fe2000bfc6270 */
[----:B------:R-:W-:Y:S01]  /*18eb0*/  IMAD.MOV.U32 R7, RZ, RZ, RZ ;  /* 0x000000ffff077224 */ /* 0x000fe200078e00ff */
[----:B--2---:R-:W-:Y:S02]  /*18ec0*/  R2UR UR4, R21 ;  /* 0x00000000150472ca */ /* 0x004fe400000e0000 */
[----:B---3--:R-:W-:Y:S02]  /*18ed0*/  R2UR UR5, R19 ;  /* 0x00000000130572ca */ /* 0x008fe400000e0000 */
[----:B------:R-:W-:-:S07]  /*18ee0*/  MOV R6, 0x7fffffff ;  /* 0x7fffffff00067802 */ /* 0x000fce0000000f00 */
[----:B-1----:R-:W-:Y:S06]  /*18ef0*/  @P6 BRA `(.L_x_322) ;  /* 0x0000000400686947 */ /* 0x002fec0003800000 */
[----:B------:R-:W-:-:S04]  /*18f00*/  IADD3 R18, P6, R16, UR11, RZ ;  /* 0x0000000b10127c10 */ /* 0x000fc8000ffde0ff */
[----:B------:R-:W-:Y:S02]  /*18f10*/  LEA.HI.X.SX32 R21, R16, UR13, 0x1, P6 ;  /* 0x0000000d10157c11 */ /* 0x000fe4000b0f0eff */
[----:B------:R-:W-:Y:S02]  /*18f20*/  IABS R16, R9 ;  /* 0x0000000900107213 */ /* 0x000fe40000000000 */
[C---:B------:R-:W-:Y:S02]  /*18f30*/  IADD3 R22, P6, R17.reuse, UR12, RZ ;  /* 0x0000000c11167c10 */ /* 0x040fe4000ffde0ff */
[----:B------:R-:W1:Y:S02]  /*18f40*/  I2F.RP R2, R16 ;  /* 0x0000001000027306 */ /* 0x000e640000209400 */
[----:B------:R-:W-:Y:S02]  /*18f50*/  LEA.HI.X.SX32 R23, R17, UR14, 0x1, P6 ;  /* 0x0000000e11177c11 */ /* 0x000fe4000b0f0eff */
[----:B------:R-:W-:-:S04]  /*18f60*/  PLOP3.LUT P6, PT, PT, PT, UP0, 0x80, 0x0 ;  /* 0x000000000000781c */ /* 0x000fc80003fcf008 */
[----:B-1----:R-:W1:Y:S02]  /*18f70*/  MUFU.RCP R2, R2 ;  /* 0x0000000200027308 */ /* 0x002e640000001000 */
[----:B-1----:R-:W-:-:S06]  /*18f80*/  IADD3 R17, R2, 0xffffffe, RZ ;  /* 0x0ffffffe02117810 */ /* 0x002fcc0007ffe0ff */
[----:B------:R-:W1:Y:S02]  /*18f90*/  F2I.FTZ.U32.TRUNC.NTZ R17, R17 ;  /* 0x0000001100117305 */ /* 0x000e64000021f000 */
[----:B-1----:R-:W-:Y:S01]  /*18fa0*/  IMAD.MOV R19, RZ, RZ, -R17 ;  /* 0x000000ffff137224 */ /* 0x002fe200078e0a11 */
[----:B------:R-:W-:Y:S06]  /*18fb0*/  @!P6 BRA `(.L_x_323) ;  /* 0x00000000002ce947 */ /* 0x000fec0003800000 */
        /* <DEDUP_REMOVED lines=11> */
.L_x_323:
        /* <DEDUP_REMOVED lines=12> */
.L_x_324:
[----:B------:R-:W-:Y:S01]  /*19130*/  IABS R2, R9 ;  /* 0x0000000900027213 */ /* 0x000fe20000000000 */
[----:B------:R-:W-:Y:S01]  /*19140*/  IMAD R5, R19, R16, RZ ;  /* 0x0000001013057224 */ /* 0x000fe200078e02ff */
[----:B------:R-:W-:Y:S01]  /*19150*/  SHF.R.U64 R4, R22, UR31, R23 ;  /* 0x0000001f16047c19 */ /* 0x000fe20008001217 */
[----:B------:R-:W-:Y:S01]  /*19160*/  IMAD.MOV.U32 R3, RZ, RZ, R17 ;  /* 0x000000ffff037224 */ /* 0x000fe200078e0011 */
[----:B------:R-:W-:Y:S01]  /*19170*/  SHF.R.U64 R18, R18, UR30, R21 ;  /* 0x0000001e12127c19 */ /* 0x000fe20008001215 */
[----:B------:R-:W-:Y:S01]  /*19180*/  IMAD.MOV R7, RZ, RZ, -R2 ;  /* 0x000000ffff077224 */ /* 0x000fe200078e0a02 */
[----:B------:R-:W-:Y:S02]  /*19190*/  IADD3 R4, R4, UR17, RZ ;  /* 0x0000001104047c10 */ /* 0x000fe4000fffe0ff */
[----:B------:R-:W-:Y:S02]  /*191a0*/  MOV R2, RZ ;  /* 0x000000ff00027202 */ /* 0x000fe40000000f00 */
[----:B------:R-:W-:-:S02]  /*191b0*/  IABS R6, R4 ;  /* 0x0000000400067213 */ /* 0x000fc40000000000 */
[-C--:B------:R-:W-:Y:S01]  /*191c0*/  IABS R21, R10.reuse ;  /* 0x0000000a00157213 */ /* 0x080fe20000000000 */
[----:B------:R-:W-:Y:S01]  /*191d0*/  IMAD.HI.U32 R2, R17, R5, R2 ;  /* 0x0000000511027227 */ /* 0x000fe200078e0002 */
[----:B------:R-:W-:Y:S02]  /*191e0*/  IABS R17, R10 ;  /* 0x0000000a00117213 */ /* 0x000fe40000000000 */
[----:B------:R-:W-:Y:S01]  /*191f0*/  MOV R5, R6 ;  /* 0x0000000600057202 */ /* 0x000fe20000000f00 */
[----:B------:R-:W-:Y:S01]  /*19200*/  IMAD.MOV.U32 R3, RZ, RZ, R7 ;  /* 0x000000ffff037224 */ /* 0x000fe200078e0007 */
[----:B------:R-:W1:Y:S01]  /*19210*/  I2F.RP R6, R17 ;  /* 0x0000001100067306 */ /* 0x000e620000209400 */
[----:B------:R-:W-:Y:S02]  /*19220*/  VIADD R7, R18, UR16 ;  /* 0x0000001012077c36 */ /* 0x000fe40008000000 */
[----:B------:R-:W-:-:S03]  /*19230*/  IMAD.HI.U32 R2, R2, R5, RZ ;  /* 0x0000000502027227 */ /* 0x000fc600078e00ff */
[----:B------:R-:W-:Y:S01]  /*19240*/  IABS R18, R7 ;  /* 0x0000000700127213 */ /* 0x000fe20000000000 */
[----:B------:R-:W-:Y:S02]  /*19250*/  IMAD R5, R2, R3, R5 ;  /* 0x0000000302057224 */ /* 0x000fe400078e0205 */
[----:B------:R-:W-:-:S03]  /*19260*/  IMAD.MOV R21, RZ, RZ, -R21 ;  /* 0x000000ffff157224 */ /* 0x000fc600078e0a15 */
[----:B------:R-:W-:Y:S01]  /*19270*/  ISETP.GT.U32.AND P6, PT, R16, R5, PT ;  /* 0x000000051000720c */ /* 0x000fe20003fc4070 */
[----:B-1----:R-:W1:-:S12]  /*19280*/  MUFU.RCP R6, R6 ;  /* 0x0000000600067308 */ /* 0x002e580000001000 */
[----:B------:R-:W-:Y:S01]  /*19290*/  @!P6 IADD3 R5, R5, -R16, RZ ;  /* 0x800000100505e210 */ /* 0x000fe20007ffe0ff */
[----:B-1----:R-:W-:-:S04]  /*192a0*/  VIADD R2, R6, 0xffffffe ;  /* 0x0ffffffe06027836 */ /* 0x002fc80000000000 */
[----:B------:R1:W2:Y:S02]  /*192b0*/  F2I.FTZ.U32.TRUNC.NTZ R3, R2 ;  /* 0x0000000200037305 */ /* 0x0002a4000021f000 */
[----:B-1----:R-:W-:Y:S02]  /*192c0*/  MOV R2, RZ ;  /* 0x000000ff00027202 */ /* 0x002fe40000000f00 */
[----:B--2---:R-:W-:-:S05]  /*192d0*/  IADD3 R22, RZ, -R3, RZ ;  /* 0x80000003ff167210 */ /* 0x004fca0007ffe0ff */
[----:B------:R-:W-:-:S04]  /*192e0*/  IMAD R19, R22, R17, RZ ;  /* 0x0000001116137224 */ /* 0x000fc800078e02ff */
[----:B------:R-:W-:Y:S01]  /*192f0*/  IMAD.HI.U32 R6, R3, R19, R2 ;  /* 0x0000001303067227 */ /* 0x000fe200078e0002 */
[----:B------:R-:W-:-:S03]  /*19300*/  MOV R3, R18 ;  /* 0x0000001200037202 */ /* 0x000fc60000000f00 */
[----:B------:R-:W-:Y:S02]  /*19310*/  IMAD.MOV.U32 R18, RZ, RZ, R21 ;  /* 0x000000ffff127224 */ /* 0x000fe400078e0015 */
        /* <DEDUP_REMOVED lines=23> */
[----:B------:R-:W-:-:S07]  /*19490*/  SHF.R.S32.HI R7, RZ, 0x1f, R6 ;  /* 0x0000001fff077819 */ /* 0x000fce0000011406 */
.L_x_322:
[----:B------:R-:W-:Y:S05]  /*194a0*/  BSYNC B0 ;  /* 0x0000000000007941 */ /* 0x000fea0003800000 */
.L_x_321:
[----:B------:R-:W1:Y:S04]  /*194b0*/  SHFL.UP PT, R3, R6, 0x1, RZ ;  /* 0x0420000006037989 */ /* 0x000e6800000e00ff */
[----:B------:R-:W2:Y:S01]  /*194c0*/  SHFL.UP PT, R2, R7, 0x1, RZ ;  /* 0x0420000007027989 */ /* 0x000ea200000e00ff */
[----:B-1----:R-:W-:Y:S02]  /*194d0*/  SEL R3, R3, RZ, P1 ;  /* 0x000000ff03037207 */ /* 0x002fe40000800000 */
[----:B--2---:R-:W-:Y:S02]  /*194e0*/  SEL R2, R2, RZ, P1 ;  /* 0x000000ff02027207 */ /* 0x004fe40000800000 */
[----:B------:R-:W-:-:S04]  /*194f0*/  IADD3 R18, P6, R3, R6, RZ ;  /* 0x0000000603127210 */ /* 0x000fc80007fde0ff */
[----:B------:R-:W-:Y:S01]  /*19500*/  IADD3.X R17, R2, R7, RZ, P6, !PT ;  /* 0x0000000702117210 */ /* 0x000fe200037fe4ff */
[----:B------:R-:W1:Y:S04]  /*19510*/  SHFL.UP PT, R3, R18, 0x2, RZ ;  /* 0x0440000012037989 */ /* 0x000e6800000e00ff */
[----:B------:R-:W2:Y:S01]  /*19520*/  SHFL.UP PT, R2, R17, 0x2, RZ ;  /* 0x0440000011027989 */ /* 0x000ea200000e00ff */
[----:B-1----:R-:W-:Y:S02]  /*19530*/  SEL R3, R3, RZ, P2 ;  /* 0x000000ff03037207 */ /* 0x002fe40001000000 */
[----:B--2---:R-:W-:Y:S02]  /*19540*/  SEL R2, R2, RZ, P2 ;  /* 0x000000ff02027207 */ /* 0x004fe40001000000 */
[----:B------:R-:W-:-:S05]  /*19550*/  IADD3 R16, P6, R3, R18, RZ ;  /* 0x0000001203107210 */ /* 0x000fca0007fde0ff */
[----:B------:R-:W-:Y:S01]  /*19560*/  IMAD.X R21, R2, 0x1, R17, P6 ;  /* 0x0000000102157824 */ /* 0x000fe200030e0611 */
        /* <DEDUP_REMOVED lines=17> */
[----:B------:R-:W-:Y:S02]  /*19680*/  IADD3.X R3, R16, R17, RZ, P6, !PT ;  /* 0x0000001110037210 */ /* 0x000fe400037fe4ff */
[----:B------:R-:W-:-:S04]  /*19690*/  IADD3 R19, P6, R2, UR5, RZ ;  /* 0x0000000502137c10 */ /* 0x000fc8000ffde0ff */
[----:B------:R-:W-:Y:S02]  /*196a0*/  IADD3.X R21, R3, UR4, RZ, P6, !PT ;  /* 0x0000000403157c10 */ /* 0x000fe4000b7fe4ff */
[----:B------:R-:W-:-:S04]  /*196b0*/  ISETP.GT.U32.AND P6, PT, R19, UR10, PT ;  /* 0x0000000a13007c0c */ /* 0x000fc8000bfc4070 */
[----:B------:R-:W-:-:S13]  /*196c0*/  ISETP.GT.U32.AND.EX P6, PT, R21, UR9, PT, P6 ;  /* 0x0000000915007c0c */ /* 0x000fda000bfc4160 */
[----:B------:R-:W-:-:S04]  /*196d0*/  VOTE.ANY R16, PT, P6 ;  /* 0x0000000000107806 */ /* 0x000fc800030e0100 */
[----:B------:R-:W-:-:S13]  /*196e0*/  ISETP.NE.AND P6, PT, R16, RZ, PT ;  /* 0x000000ff1000720c */ /* 0x000fda0003fc5270 */
[----:B------:R-:W-:Y:S05]  /*196f0*/  @!P6 BRA `(.L_x_325) ;  /* 0xfffffff400b4e947 */ /* 0x000fea000383ffff */
[----:B------:R-:W-:Y:S01]  /*19700*/  IMAD.MOV.U32 R19, RZ, RZ, R2 ;  /* 0x000000ffff137224 */ /* 0x000fe200078e0002 */
[----:B------:R-:W-:-:S07]  /*19710*/  MOV R18, R3 ;  /* 0x0000000300127202 */ /* 0x000fce0000000f00 */
.L_x_320:
[----:B------:R-:W1:Y:S08]  /*19720*/  BREV R16, R16 ;  /* 0x0000001000107301 */ /* 0x000e700000000000 */
[----:B-1----:R-:W1:Y:S02]  /*19730*/  FLO.U32.SH R17, R16 ;  /* 0x0000001000117300 */ /* 0x002e6400000e0400 */
[----:B-1----:R-:W1:Y:S02]  /*19740*/  SHFL.IDX PT, R11, R11, R17, 0x1f ;  /* 0x00001f110b0b7589 */ /* 0x002e6400000e0000 */
[----:B-1----:R-:W-:-:S13]  /*19750*/  R2UR UR6, R11 ;  /* 0x000000000b0672ca */ /* 0x002fda00000e0000 */
[----:B------:R-:W-:-:S05]  /*19760*/  VIADD R21, R20, UR6 ;  /* 0x0000000614157c36 */ /* 0x000fca0008000000 */
[----:B------:R-:W-:-:S13]  /*19770*/  ISETP.GE.AND P1, PT, R21, UR24, PT ;  /* 0x0000001815007c0c */ /* 0x000fda000bf26270 */
[----:B------:R-:W1:Y:S02]  /*19780*/  @!P1 LDC.64 R2, c[0x0][0x918] ;  /* 0x00024600ff029b82 */ /* 0x000e640000000a00 */
[----:B-1----:R-:W-:-:S05]  /*19790*/  @!P1 IMAD.WIDE R2, R21, 0xc, R2 ;  /* 0x0000000c15029825 */ /* 0x002fca00078e0202 */
[----:B-----5:R1:W5:Y:S04]  /*197a0*/  @!P1 LDG.E R8, desc[UR56][R2.64] ;  /* 0x0000003802089981 */ /* 0x020368000c1e1900 */
[----:B------:R1:W5:Y:S01]  /*197b0*/  @!P1 LDG.E R0, desc[UR56][R2.64+0x4] ;  /* 0x0000043802009981 */ /* 0x000362000c1e1900 */
[----:B------:R-:W-:-:S03]  /*197c0*/  IADD3 R12, P1, P2, R19, UR5, -R6 ;  /* 0x00000005130c7c10 */ /* 0x000fc6000fa3e806 */
[----:B------:R-:W-:Y:S01]  /*197d0*/  SHFL.IDX PT, R6, R6, R17, 0x1f ;  /* 0x00001f1106067589 */ /* 0x000fe200000e0000 */
[----:B------:R-:W-:-:S03]  /*197e0*/  IADD3.X R18, R18, UR4, ~R7, P1, P2 ;  /* 0x0000000412127c10 */ /* 0x000fc60008fe4c07 */
[----:B------:R-:W2:Y:S04]  /*197f0*/  SHFL.IDX PT, R12, R12, R17, 0x1f ;  /* 0x00001f110c0c7589 */ /* 0x000ea800000e0000 */
[----:B------:R-:W3:Y:S04]  /*19800*/  SHFL.IDX PT, R18, R18, R17, 0x1f ;  /* 0x00001f1112127589 */ /* 0x000ee800000e0000 */
[----:B------:R1:W4:Y:S04]  /*19810*/  SHFL.IDX PT, R7, R7, R17, 0x1f ;  /* 0x00001f1107077589 */ /* 0x00032800000e0000 */
[----:B------:R1:W1:Y:S04]  /*19820*/  SHFL.IDX PT, R5, R5, R17, 0x1f ;  /* 0x00001f1105057589 */ /* 0x00026800000e0000 */
[----:B------:R1:W1:Y:S01]  /*19830*/  SHFL.IDX PT, R4, R4, R17, 0x1f ;  /* 0x00001f1104047589 */ /* 0x00026200000e0000 */
[----:B--2---:R-:W-:-:S02]  /*19840*/  R2UR UR5, R12 ;  /* 0x000000000c0572ca */ /* 0x004fc400000e0000 */
[----:B---3--:R-:W-:-:S15]  /*19850*/  R2UR UR4, R18 ;  /* 0x00000000120472ca */ /* 0x008fde00000e0000 */
.L_x_315:
[----:B-1----:R-:W1:Y:S01]  /*19860*/  LDC R2, c[0x0][0x910] ;  /* 0x00024400ff027b82 */ /* 0x002e620000000800 */
[----:B------:R-:W-:Y:S01]  /*19870*/  UMOV UR24, 0xffffffff ;  /* 0xffffffff00187882 */ /* 0x000fe20000000000 */
[----:B------:R-:W-:Y:S01]  /*19880*/  UMOV UR25, 0xffffffff ;  /* 0xffffffff00197882 */ /* 0x000fe20000000000 */
[----:B------:R-:W-:Y:S01]  /*19890*/  UMOV UR26, 0xffffffff ;  /* 0xffffffff001a7882 */ /* 0x000fe20000000000 */
[----:B------:R-:W-:Y:S02]  /*198a0*/  MOV R19, RZ ;  /* 0x000000ff00137202 */ /* 0x000fe40000000f00 */
[----:B-1----:R-:W-:-:S13]  /*198b0*/  ISETP.LE.AND P1, PT, R2, UR6, PT ;  /* 0x0000000602007c0c */ /* 0x002fda000bf23270 */
[----:B------:R-:W-:Y:S05]  /*198c0*/  @P1 BRA `(.L_x_314) ;  /* 0x0000000000f01947 */ /* 0x000fea0003800000 */
[C---:B------:R-:W-:Y:S01]  /*198d0*/  R2UR UR24, R4.reuse ;  /* 0x00000000041872ca */ /* 0x040fe200000e0000 */
[----:B------:R-:W-:Y:S01]  /*198e0*/  UIADD3 UR30, UP1, -UR5, UR10, URZ ;  /* 0x0000000a051e7290 */ /* 0x000fe2000ff3e13f */
[----:B------:R-:W-:Y:S01]  /*198f0*/  R2UR UR25, R5 ;  /* 0x00000000051972ca */ /* 0x000fe200000e0000 */
[----:B------:R-:W-:Y:S01]  /*19900*/  ULDC UR26, c[0x0][0x8c0] ;  /* 0x00023000001a7ab9 */ /* 0x000fe20000000800 */
[----:B------:R-:W-:Y:S01]  /*19910*/  ULDC UR27, c[0x0][0x8b0] ;  /* 0x00022c00001b7ab9 */ /* 0x000fe20000000800 */
[----:B------:R-:W-:Y:S01]  /*19920*/  ULDC UR28, c[0x0][0x904] ;  /* 0x00024100001c7ab9 */ /* 0x000fe20000000800 */
[----:B------:R-:W-:-:S03]  /*19930*/  SHF.R.U64 R2, R4, UR27, R5 ;  /* 0x0000001b04027c19 */ /* 0x000fc60008001205 */
[----:B------:R-:W-:Y:S01]  /*19940*/  UIADD3.X UR24, ~UR4, UR9, URZ, UP1, !UPT ;  /* 0x0000000904187290 */ /* 0x000fe20008ffe53f */
[----:B------:R-:W-:-:S03]  /*19950*/  R2UR UR32, R2 ;  /* 0x00000000022072ca */ /* 0x000fc600000e0000 */
[----:B------:R-:W-:Y:S02]  /*19960*/  USHF.R.U32.HI UR31, URZ, UR26, UR24 ;  /* 0x0000001a3f1f7299 */ /* 0x000fe40008011618 */
[----:B------:R-:W-:Y:S02]  /*19970*/  USHF.R.U32.HI UR35, URZ, UR27, UR25 ;  /* 0x0000001b3f237299 */ /* 0x000fe40008011619 */
[----:B------:R-:W-:Y:S02]  /*19980*/  USHF.R.U32.HI UR33, URZ, UR27, UR31 ;  /* 0x0000001b3f217299 */ /* 0x000fe4000801161f */
[----:B------:R-:W-:Y:S02]  /*19990*/  USHF.R.U64 UR30, UR30, UR26, UR24 ;  /* 0x0000001a1e1e7299 */ /* 0x000fe40008001218 */
[----:B------:R-:W-:Y:S02]  /*199a0*/  USHF.R.U32.HI UR34, URZ, UR28, UR33 ;  /* 0x0000001c3f227299 */ /* 0x000fe40008011621 */
[----:B------:R-:W-:-:S02]  /*199b0*/  USHF.R.U64 UR31, UR30, UR27, UR31 ;  /* 0x0000001b1e1f7299 */ /* 0x000fc4000800121f */
[----:B------:R-:W-:Y:S02]  /*199c0*/  ULOP3.LUT UR24, UR34, UR35, URZ, 0xfc, !UPT ;  /* 0x0000002322187292 */ /* 0x000fe4000f8efc3f */
[----:B------:R-:W-:-:S04]  /*199d0*/  USHF.R.U64 UR33, UR31, UR28, UR33 ;  /* 0x0000001c1f217299 */ /* 0x000fc80008001221 */
[----:B------:R-:W-:-:S13]  /*199e0*/  ISETP.NE.U32.AND P1, PT, RZ, UR24, PT ;  /* 0x00000018ff007c0c */ /* 0x000fda000bf25070 */
[----:B------:R-:W-:Y:S05]  /*199f0*/  @!P1 BRA `(.L_x_326) ;  /* 0x0000000000189947 */ /* 0x000fea0003800000 */
[----:B------:R-:W-:-:S07]  /*19a00*/  MOV R12, 0x19a20 ;  /* 0x00019a20000c7802 */ /* 0x000fce0000000f00 */
[----:B--2-45:R-:W-:Y:S05]  /*19a10*/  CALL.REL.NOINC `(.L_x_327) ;  /* 0x0000002000d87944 */ /* 0x034fea0003c00000 */
[----:B------:R-:W-:-:S04]  /*19a20*/  UIADD3 UR24, -UR25, URZ, URZ ;  /* 0x0000003f19187290 */ /* 0x000fc8000fffe13f */
[----:B------:R-:W-:-:S03]  /*19a30*/  UIMAD UR32, UR32, UR24, UR33 ;  /* 0x00000018202072a4 */ /* 0x000fc6000f8e0221 */
[----:B------:R-:W-:Y:S01]  /*19a40*/  UMOV UR24, UR25 ;  /* 0x0000001900187c82 */ /* 0x000fe20008000000 */
[----:B------:R-:W-:Y:S08]  /*19a50*/  BRA `(.L_x_328) ;  /* 0x0000000000587947 */ /* 0x000ff00003800000 */
.L_x_326:
[----:B------:R-:W1:Y:S01]  /*19a60*/  I2F.U32.RP R2, UR32 ;  /* 0x0000002000027d06 */ /* 0x000e620008209000 */
[----:B------:R-:W-:Y:S01]  /*19a70*/  UMOV UR24, URZ ;  /* 0x0000003f00187c82 */ /* 0x000fe20008000000 */
[----:B------:R-:W-:-:S06]  /*19a80*/  UISETP.NE.U32.AND UP4, UPT, UR32, URZ, UPT ;  /* 0x0000003f2000728c */ /* 0x000fcc000bf85070 */
[----:B-1----:R-:W1:Y:S02]  /*19a90*/  MUFU.RCP R2, R2 ;  /* 0x0000000200027308 */ /* 0x002e640000001000 */
[----:B-1----:R-:W-:-:S06]  /*19aa0*/  VIADD R3, R2, 0xffffffe ;  /* 0x0ffffffe02037836 */ /* 0x002fcc0000000000 */
[----:B------:R-:W1:Y:S02]  /*19ab0*/  F2I.FTZ.U32.TRUNC.NTZ R3, R3 ;  /* 0x0000000300037305 */ /* 0x000e64000021f000 */
[----:B-1----:R-:W-:-:S13]  /*19ac0*/  R2UR UR25, R3 ;  /* 0x00000000031972ca */ /* 0x002fda00000e0000 */
[----:B------:R-:W-:-:S04]  /*19ad0*/  UIADD3 UR26, URZ, -UR25, URZ ;  /* 0x800000193f1a7290 */ /* 0x000fc8000fffe03f */
[----:B------:R-:W-:-:S04]  /*19ae0*/  UIMAD UR26, UR26, UR32, URZ ;  /* 0x000000201a1a72a4 */ /* 0x000fc8000f8e023f */
[----:B------:R-:W-:-:S04]  /*19af0*/  UIMAD.WIDE.U32 UR24, UR25, UR26, UR24 ;  /* 0x0000001a191872a5 */ /* 0x000fc8000f8e0018 */
[----:B------:R-:W-:-:S04]  /*19b00*/  UIMAD.WIDE.U32 UR24, UR25, UR33, URZ ;  /* 0x00000021191872a5 */ /* 0x000fc8000f8e003f */
[----:B------:R-:W-:-:S04]  /*19b10*/  UIADD3 UR24, -UR25, URZ, URZ ;  /* 0x0000003f19187290 */ /* 0x000fc8000fffe13f */
[----:B------:R-:W-:-:S04]  /*19b20*/  UIMAD UR24, UR32, UR24, UR33 ;  /* 0x00000018201872a4 */ /* 0x000fc8000f8e0221 */
[----:B------:R-:W-:-:S11]  /*19b30*/  UISETP.GE.U32.AND UP1, UPT, UR24, UR32, UPT ;  /* 0x000000201800728c */ /* 0x000fd6000bf26070 */
[----:B------:R-:W-:Y:S02]  /*19b40*/  @UP1 UIADD3 UR24, UR24, -UR32, URZ ;  /* 0x8000002018181290 */ /* 0x000fe4000fffe03f */
[----:B------:R-:W-:Y:S02]  /*19b50*/  @UP1 UIADD3 UR25, UR25, 0x1, URZ ;  /* 0x0000000119191890 */ /* 0x000fe4000fffe03f */
[----:B------:R-:W-:-:S11]  /*19b60*/  UISETP.GE.U32.AND UP2, UPT, UR24, UR32, UPT ;  /* 0x000000201800728c */ /* 0x000fd6000bf46070 */
[----:B------:R-:W-:Y:S02]  /*19b70*/  @UP2 UIADD3 UR25, UR25, 0x1, URZ ;  /* 0x0000000119192890 */ /* 0x000fe4000fffe03f */
[----:B------:R-:W-:-:S04]  /*19b80*/  @!UP4 ULOP3.LUT UR25, URZ, UR32, URZ, 0x33, !UPT ;  /* 0x000000203f19c292 */ /* 0x000fc8000f8e333f */
[----:B------:R-:W-:-:S04]  /*19b90*/  UIADD3 UR24, -UR25, URZ, URZ ;  /* 0x0000003f19187290 */ /* 0x000fc8000fffe13f */
[----:B------:R-:W-:-:S03]  /*19ba0*/  UIMAD UR32, UR32, UR24, UR33 ;  /* 0x00000018202072a4 */ /* 0x000fc6000f8e0221 */
[----:B------:R-:W-:-:S09]  /*19bb0*/  UMOV UR24, UR25 ;  /* 0x0000001900187c82 */ /* 0x000fd20008000000 */
.L_x_328:
[----:B------:R-:W-:Y:S01]  /*19bc0*/  ULOP3.LUT UR31, UR31, UR20, URZ, 0xc0, !UPT ;  /* 0x000000141f1f7292 */ /* 0x000fe2000f8ec03f */
[----:B------:R-:W-:Y:S01]  /*19bd0*/  MOV R19, 0x1 ;  /* 0x0000000100137802 */ /* 0x000fe20000000f00 */
[----:B------:R-:W-:Y:S02]  /*19be0*/  ULOP3.LUT UR30, UR30, UR18, URZ, 0xc0, !UPT ;  /* 0x000000121e1e7292 */ /* 0x000fe4000f8ec03f */
[----:B------:R-:W-:Y:S01]  /*19bf0*/  UIMAD UR24, UR19, UR24, UR31 ;  /* 0x00000018131872a4 */ /* 0x000fe2000f8e021f */
[----:B------:R-:W-:Y:S01]  /*19c00*/  ULDC UR26, c[0x0][0x8a8] ;  /* 0x00022a00001a7ab9 */ /* 0x000fe20000000800 */
[----:B------:R-:W-:Y:S01]  /*19c10*/  ULDC UR25, c[0x0][0x8b8] ;  /* 0x00022e0000197ab9 */ /* 0x000fe20000000800 */
[----:B------:R-:W-:Y:S02]  /*19c20*/  UIMAD UR30, UR32, UR26, UR30 ;  /* 0x0000001a201e72a4 */ /* 0x000fe4000f8e021e */
[----:B------:R-:W-:Y:S01]  /*19c30*/  UIMAD UR25, UR24, UR25, UR40 ;  /* 0x00000019181972a4 */ /* 0x000fe2000f8e0228 */
[----:B------:R-:W-:Y:S01]  /*19c40*/  @UP3 UMOV UR26, UR6 ;  /* 0x00000006001a3c82 */ /* 0x000fe20008000000 */
[----:B------:R-:W-:-:S03]  /*19c50*/  @!UP3 UMOV UR26, UR6 ;  /* 0x00000006001abc82 */ /* 0x000fc60008000000 */
[----:B------:R-:W-:Y:S02]  /*19c60*/  @UP3 UMOV UR24, UR30 ;  /* 0x0000001e00183c82 */ /* 0x000fe40008000000 */
[----:B------:R-:W-:Y:S01]  /*19c70*/  @!UP3 UMOV UR24, UR25 ;  /* 0x000000190018bc82 */ /* 0x000fe20008000000 */
[----:B------:R-:W-:-:S05]  /*19c80*/  @!UP3 UMOV UR25, UR30 ;  /* 0x0000001e0019bc82 */ /* 0x000fca0008000000 */
.L_x_314:
[----:B------:R-:W-:-:S06]  /*19c90*/  UISETP.NE.AND UP1, UPT, UR15, 0x3, UPT ;  /* 0x000000030f00788c */ /* 0x000fcc000bf25270 */
[----:B------:R-:W-:-:S13]  /*19ca0*/  PLOP3.LUT P1, PT, PT, PT, UP1, 0x80, 0x0 ;  /* 0x000000000000781c */ /* 0x000fda0003f2f018 */
[----:B------:R-:W-:Y:S05]  /*19cb0*/  @!P1 BRA `(.L_x_329) ;  /* 0x0000000000049947 */ /* 0x000fea0003800000 */
[----:B--2---:R-:W-:Y:S01]  /*19cc0*/  BPT.TRAP 0x1 ;  /* 0x000000040000795c */ /* 0x004fe20000300000 */
.L_x_329:
[----:B------:R-:W1:Y:S01]  /*19cd0*/  S2R R3, SR_CgaCtaId ;  /* 0x0000000000037919 */ /* 0x000e620000008800 */
[----:B------:R-:W-:-:S04]  /*19ce0*/  MOV R2, 0x400 ;  /* 0x0000040000027802 */ /* 0x000fc80000000f00 */
[----:B-1----:R-:W-:Y:S02]  /*19cf0*/  LEA R2, R3, R2, 0x18 ;  /* 0x0000000203027211 */ /* 0x002fe400078ec0ff */
[----:B------:R-:W-:-:S03]  /*19d00*/  SHF.L.U32 R3, R14, 0x1f, RZ ;  /* 0x0000001f0e037819 */ /* 0x000fc600000006ff */
[----:B------:R-:W-:-:S04]  /*19d10*/  IMAD R12, R13, 0x8, R2 ;  /* 0x000000080d0c7824 */ /* 0x000fc800078e0202 */
[----:B------:R-:W1:Y:S02]  /*19d20*/  SYNCS.PHASECHK.TRANS64.TRYWAIT P2, [R12+URZ+0x38440], R3 ;  /* 0x038440030c0075a7 */ /* 0x000e64000804017f */
[----:B-1----:R-:W-:Y:S05]  /*19d30*/  @!P2 BRA `(.L_x_330) ;  /* 0x000000180074a947 */ /* 0x002fea0003800000 */
.L_x_408:
[----:B------:R-:W-:Y:S01]  /*19d40*/  ELECT P2, URZ, PT ;  /* 0x00000000003f782f */ /* 0x000fe20003840000 */
[----:B------:R-:W-:-:S12]  /*19d50*/  BSSY B0, `(.L_x_331) ;  /* 0x0000010000007945 */ /* 0x000fd80003800000 */
[----:B------:R-:W-:Y:S05]  /*19d60*/  @!P2 BRA `(.L_x_332) ;  /* 0x000000000038a947 */ /* 0x000fea0003800000 */
[----:B-1----:R-:W-:Y:S01]  /*19d70*/  LEA R3, R13, R2, 0x4 ;  /* 0x000000020d037211 */ /* 0x002fe200078e20ff */
[----:B------:R-:W-:Y:S01]  /*19d80*/  IMAD.U32 R18, RZ, RZ, UR26 ;  /* 0x0000001aff127e24 */ /* 0x000fe2000f8e00ff */
[----:B------:R-:W-:Y:S01]  /*19d90*/  MOV R17, UR25 ;  /* 0x0000001900117c02 */ /* 0x000fe20008000f00 */
[----:B------:R-:W-:-:S05]  /*19da0*/  IMAD.U32 R16, RZ, RZ, UR24 ;  /* 0x00000018ff107e24 */ /* 0x000fca000f8e00ff */
[----:B------:R1:W-:Y:S01]  /*19db0*/  STS.128 [R3+0x38500], R16 ;  /* 0x0385001003007388 */ /* 0x0003e20000000c00 */
[----:B------:R-:W-:Y:S01]  /*19dc0*/  @!PT LDS RZ, [RZ] ;  /* 0x00000000fffff984 */ /* 0x000fe20000000800 */
[----:B------:R-:W-:Y:S01]  /*19dd0*/  @!PT LDS RZ, [RZ] ;  /* 0x00000000fffff984 */ /* 0x000fe20000000800 */
[----:B------:R-:W-:Y:S01]  /*19de0*/  @!PT LDS RZ, [RZ] ;  /* 0x00000000fffff984 */ /* 0x000fe20000000800 */
[----:B------:R-:W-:Y:S01]  /*19df0*/  @!PT LDS RZ, [RZ] ;  /* 0x00000000fffff984 */ /* 0x000fe20000000800 */
[----:B------:R3:W-:Y:S06]  /*19e00*/  MEMBAR.ALL.CTA ;  /* 0x0000000000007992 */ /* 0x0007ec0000008000 */
[----:B---3--:R-:W3:Y:S01]  /*19e10*/  FENCE.VIEW.ASYNC.S ;  /* 0x00000000000073c6 */ /* 0x008ee20000000000 */
[----:B------:R-:W-:Y:S05]  /*19e20*/  @!P1 BRA `(.L_x_333) ;  /* 0x0000000000049947 */ /* 0x000fea0003800000 */
[----:B--2---:R-:W-:Y:S01]  /*19e30*/  BPT.TRAP 0x1 ;  /* 0x000000040000795c */ /* 0x004fe20000300000 */
.L_x_333:
[----:B---3--:R3:W-:Y:S02]  /*19e40*/  SYNCS.ARRIVE.TRANS64.A1T0 RZ, [R12+URZ+0x38400], RZ ;  /* 0x038400ff0cff79a7 */ /* 0x0087e4000810003f */
.L_x_332:
[----:B--2---:R-:W-:Y:S05]  /*19e50*/  BSYNC B0 ;  /* 0x0000000000007941 */ /* 0x004fea0003800000 */
.L_x_331:
[----:B------:R-:W-:Y:S02]  /*19e60*/  ISETP.NE.AND P3, PT, R19, RZ, PT ;  /* 0x000000ff1300720c */ /* 0x000fe40003f65270 */
[----:B------:R-:W-:-:S04]  /*19e70*/  IADD3 R13, R13, 0x1, RZ ;  /* 0x000000010d0d7810 */ /* 0x000fc80007ffe0ff */
[----:B------:R-:W-:-:S04]  /*19e80*/  ISETP.NE.AND P2, PT, R13, 0x8, PT ;  /* 0x000000080d00780c */ /* 0x000fc80003f45270 */
[----:B-1----:R-:W-:Y:S02]  /*19e90*/  SEL R3, RZ, 0x1, P2 ;  /* 0x00000001ff037807 */ /* 0x002fe40001000000 */
[----:B------:R-:W-:Y:S02]  /*19ea0*/  SEL R13, R13, RZ, P2 ;  /* 0x000000ff0d0d7207 */ /* 0x000fe40001000000 */
[----:B------:R-:W-:Y:S01]  /*19eb0*/  LOP3.LUT R14, R14, R3, RZ, 0x3c, !PT ;  /* 0x000000030e0e7212 */ /* 0x000fe200078e3cff */
[----:B------:R-:W-:Y:S06]  /*19ec0*/  @P3 BRA `(.L_x_334) ;  /* 0xffffffe000fc3947 */ /* 0x000fec000383ffff */
[----:B------:R-:W-:Y:S05]  /*19ed0*/  @!P1 BRA `(.L_x_335) ;  /* 0x0000000000049947 */ /* 0x000fea0003800000 */
[----:B------:R-:W-:Y:S01]  /*19ee0*/  BPT.TRAP 0x1 ;  /* 0x000000040000795c */ /* 0x000fe20000300000 */
.L_x_335:
[----:B------:R-:W-:Y:S01]  /*19ef0*/  IMAD R3, R13, 0x8, R2 ;  /* 0x000000080d037824 */ /* 0x000fe200078e0202 */
[----:B-----5:R-:W-:-:S04]  /*19f00*/  SHF.L.U32 R0, R14, 0x1f, RZ ;  /* 0x0000001f0e007819 */ /* 0x020fc800000006ff */
[----:B------:R-:W1:Y:S02]  /*19f10*/  SYNCS.PHASECHK.TRANS64.TRYWAIT P0, [R3+URZ+0x38440], R0 ;  /* 0x03844000030075a7 */ /* 0x000e64000800017f */
[----:B-1----:R-:W-:Y:S05]  /*19f20*/  @!P0 BRA `(.L_x_336) ;  /* 0x00000018000c8947 */ /* 0x002fea0003800000 */
.L_x_409:
[----:B------:R-:W-:Y:S05]  /*19f30*/  @!P1 BRA `(.L_x_337) ;  /* 0x0000000000049947 */ /* 0x000fea0003800000 */
[----:B------:R-:W-:Y:S01]  /*19f40*/  BPT.TRAP 0x1 ;  /* 0x000000040000795c */ /* 0x000fe20000300000 */
.L_x_337:
[----:B------:R-:W-:-:S04]  /*19f50*/  IADD3 R13, R13, 0x1, RZ ;  /* 0x000000010d0d7810 */ /* 0x000fc80007ffe0ff */
[----:B------:R-:W-:-:S04]  /*19f60*/  ISETP.NE.AND P0, PT, R13, 0x8, PT ;  /* 0x000000080d00780c */ /* 0x000fc80003f05270 */
[----:B-1----:R-:W-:Y:S02]  /*19f70*/  SEL R3, RZ, 0x1, P0 ;  /* 0x00000001ff037807 */ /* 0x002fe40000000000 */
[----:B------:R-:W-:Y:S02]  /*19f80*/  SEL R13, R13, RZ, P0 ;  /* 0x000000ff0d0d7207 */ /* 0x000fe40000000000 */
[----:B------:R-:W-:-:S03]  /*19f90*/  LOP3.LUT R14, R14, R3, RZ, 0x3c, !PT ;  /* 0x000000030e0e7212 */ /* 0x000fc600078e3cff */
[----:B------:R-:W-:Y:S01]  /*19fa0*/  IMAD R3, R13, 0x8, R2 ;  /* 0x000000080d037824 */ /* 0x000fe200078e0202 */
[----:B------:R-:W-:-:S04]  /*19fb0*/  SHF.L.U32 R0, R14, 0x1f, RZ ;  /* 0x0000001f0e007819 */ /* 0x000fc800000006ff */
[----:B------:R-:W1:Y:S02]  /*19fc0*/  SYNCS.PHASECHK.TRANS64.TRYWAIT P0, [R3+URZ+0x38440], R0 ;  /* 0x03844000030075a7 */ /* 0x000e64000800017f */
[----:B-1----:R-:W-:Y:S05]  /*19fd0*/  @!P0 BRA `(.L_x_338) ;  /* 0x0000001400f48947 */ /* 0x002fea0003800000 */
.L_x_410:
[----:B------:R-:W-:Y:S05]  /*19fe0*/  @!P1 BRA `(.L_x_339) ;  /* 0x0000000000049947 */ /* 0x000fea0003800000 */
[----:B------:R-:W-:Y:S01]  /*19ff0*/  BPT.TRAP 0x1 ;  /* 0x000000040000795c */ /* 0x000fe20000300000 */
.L_x_339:
[----:B-1----:R-:W-:-:S04]  /*1a000*/  IADD3 R0, R13, 0x1, RZ ;  /* 0x000000010d007810 */ /* 0x002fc80007ffe0ff */
[----:B------:R-:W-:-:S04]  /*1a010*/  ISETP.NE.AND P0, PT, R0, 0x8, PT ;  /* 0x000000080000780c */ /* 0x000fc80003f05270 */
[----:B------:R-:W-:Y:S02]  /*1a020*/  SEL R3, RZ, 0x1, P0 ;  /* 0x00000001ff037807 */ /* 0x000fe40000000000 */
[----:B------:R-:W-:Y:S02]  /*1a030*/  SEL R5, R0, RZ, P0 ;  /* 0x000000ff00057207 */ /* 0x000fe40000000000 */
[----:B------:R-:W-:-:S03]  /*1a040*/  LOP3.LUT R14, R14, R3, RZ, 0x3c, !PT ;  /* 0x000000030e0e7212 */ /* 0x000fc600078e3cff */
[----:B------:R-:W-:Y:S01]  /*1a050*/  IMAD R3, R5, 0x8, R2 ;  /* 0x0000000805037824 */ /* 0x000fe200078e0202 */
[----:B------:R-:W-:-:S04]  /*1a060*/  SHF.L.U32 R0, R14, 0x1f, RZ ;  /* 0x0000001f0e007819 */ /* 0x000fc800000006ff */
[----:B------:R-:W1:Y:S02]  /*1a070*/  SYNCS.PHASECHK.TRANS64.TRYWAIT P0, [R3+URZ+0x38440], R0 ;  /* 0x03844000030075a7 */ /* 0x000e64000800017f */
[----:B-1----:R-:W-:Y:S05]  /*1a080*/  @!P0 BRA `(.L_x_340) ;  /* 0x0000001400dc8947 */ /* 0x002fea0003800000 */
.L_x_411:
[----:B------:R-:W-:Y:S05]  /*1a090*/  @!P1 BRA `(.L_x_341) ;  /* 0x0000000000049947 */ /* 0x000fea0003800000 */
[----:B------:R-:W-:Y:S01]  /*1a0a0*/  BPT.TRAP 0x1 ;  /* 0x000000040000795c */ /* 0x000fe20000300000 */
.L_x_341:
        /* <DEDUP_REMOVED lines=9> */
.L_x_412:
[----:B------:R-:W-:Y:S05]  /*1a140*/  @!P1 BRA `(.L_x_343) ;  /* 0x0000000000049947 */ /* 0x000fea0003800000 */
[----:B------:R-:W-:Y:S01]  /*1a150*/  BPT.TRAP 0x1 ;  /* 0x000000040000795c */ /* 0x000fe20000300000 */
.L_x_343:
        /* <DEDUP_REMOVED lines=9> */
.L_x_413:
[----:B------:R-:W-:Y:S05]  /*1a1f0*/  @!P1 BRA `(.L_x_345) ;  /* 0x0000000000049947 */ /* 0x000fea0003800000 */
[----:B------:R-:W-:Y:S01]  /*1a200*/  BPT.TRAP 0x1 ;  /* 0x000000040000795c */ /* 0x000fe20000300000 */
.L_x_345:
        /* <DEDUP_REMOVED lines=9> */
.L_x_414:
[----:B------:R-:W-:Y:S05]  /*1a2a0*/  @!P1 BRA `(.L_x_347) ;  /* 0x0000000000049947 */ /* 0x000fea0003800000 */
[----:B------:R-:W-:Y:S01]  /*1a2b0*/  BPT.TRAP 0x1 ;  /* 0x000000040000795c */ /* 0x000fe20000300000 */
.L_x_347:
[----:B-1----:R-:W-:-:S04]  /*1a2c0*/  IADD3 R0, R5, 0x1, RZ ;  /* 0x0000000105007810 */ /* 0x002fc80007ffe0ff */
[----:B------:R-:W-:-:S04]  /*1a2d0*/  ISETP.NE.AND P0, PT, R0, 0x8, PT ;  /* 0x000000080000780c */ /* 0x000fc80003f05270 */
[----:B------:R-:W-:Y:S02]  /*1a2e0*/  SEL R3, RZ, 0x1, P0 ;  /* 0x00000001ff037807 */ /* 0x000fe40000000000 */
[----:B------:R-:W-:Y:S02]  /*1a2f0*/  SEL R5, R0, RZ, P0 ;  /* 0x000000ff00057207 */ /* 0x000fe40000000000 */
[----:B----4-:R-:W-:-:S03]  /*1a300*/  LOP3.LUT R7, R14, R3, RZ, 0x3c, !PT ;  /* 0x000000030e077212 */ /* 0x010fc600078e3cff */
[----:B------:R-:W-:Y:S01]  /*1a310*/  IMAD R3, R5, 0x8, R2 ;  /* 0x0000000805037824 */ /* 0x000fe200078e0202 */
[----:B------:R-:W-:-:S04]  /*1a320*/  SHF.L.U32 R0, R7, 0x1f, RZ ;  /* 0x0000001f07007819 */ /* 0x000fc800000006ff */
[----:B------:R-:W1:Y:S02]  /*1a330*/  SYNCS.PHASECHK.TRANS64.TRYWAIT P0, [R3+URZ+0x38440], R0 ;  /* 0x03844000030075a7 */ /* 0x000e64000800017f */
[----:B-1----:R-:W-:Y:S05]  /*1a340*/  @!P0 BRA `(.L_x_348) ;  /* 0x00000014007c8947 */ /* 0x002fea0003800000 */
.L_x_415:
[----:B------:R-:W-:Y:S05]  /*1a350*/  @!P1 BRA `(.L_x_349) ;  /* 0x0000000000049947 */ /* 0x000fea0003800000 */
[----:B------:R-:W-:Y:S01]  /*1a360*/  BPT.TRAP 0x1 ;  /* 0x000000040000795c */ /* 0x000fe20000300000 */
.L_x_349:
[----:B-1----:R-:W-:-:S04]  /*1a370*/  IADD3 R0, R5, 0x1, RZ ;  /* 0x0000000105007810 */ /* 0x002fc80007ffe0ff */
[----:B------:R-:W-:-:S04]  /*1a380*/  ISETP.NE.AND P0, PT, R0, 0x8, PT ;  /* 0x000000080000780c */ /* 0x000fc80003f05270 */
[----:B------:R-:W-:Y:S02]  /*1a390*/  SEL R4, RZ, 0x1, P0 ;  /* 0x00000001ff047807 */ /* 0x000fe40000000000 */
[----:B------:R-:W-:Y:S02]  /*1a3a0*/  SEL R3, R0, RZ, P0 ;  /* 0x000000ff00037207 */ /* 0x000fe40000000000 */
[----:B------:R-:W-:-:S03]  /*1a3b0*/  LOP3.LUT R0, R7, R4, RZ, 0x3c, !PT ;  /* 0x0000000407007212 */ /* 0x000fc600078e3cff */
[----:B------:R-:W-:Y:S01]  /*1a3c0*/  IMAD R3, R3, 0x8, R2 ;  /* 0x0000000803037824 */ /* 0x000fe200078e0202 */
[----:B------:R-:W-:-:S07]  /*1a3d0*/  SHF.L.U32 R0, R0, 0x1f, RZ ;  /* 0x0000001f00007819 */ /* 0x000fce00000006ff */
.L_x_350:
[----:B-1----:R1:W2:Y:S02]  /*1a3e0*/  SYNCS.PHASECHK.TRANS64.TRYWAIT P0, [R3+URZ+0x38440], R0 ;  /* 0x03844000030075a7 */ /* 0x0022a4000800017f */
[----:B--2---:R-:W-:Y:S05]  /*1a3f0*/  @!P0 NANOSLEEP.SYNCS 0x989680 ;  /* 0x009896800000895d */ /* 0x004fea0003900000 */
[----:B------:R-:W2:Y:S02]  /*1a400*/  @!P0 SYNCS.PHASECHK.TRANS64 P0, [R3+URZ+0x38440], R0 ;  /* 0x03844000030085a7 */ /* 0x000ea4000800007f */
[----:B--2---:R-:W-:Y:S05]  /*1a410*/  @P0 EXIT ;  /* 0x000000000000094d */ /* 0x004fea0003800000 */
[----:B------:R-:W-:Y:S05]  /*1a420*/  BRA `(.L_x_350) ;  /* 0xfffffffc00ec7947 */ /* 0x000fea000383ffff */
.L_x_33:
[----:B---3--:R-:W-:-:S04]  /*1a430*/  MOV R3, UR4 ;  /* 0x0000000400037c02 */ /* 0x008fc80008000f00 */
[----:B------:R3:W4:Y:S03]  /*1a440*/  SYNCS.PHASECHK.TRANS64.TRYWAIT P0, [R3+URZ+0x38480], R0 ;  /* 0x03848000030075a7 */ /* 0x000726000800017f */
[----:B----4-:R-:W-:Y:S05]  /*1a450*/  @!P0 NANOSLEEP.SYNCS 0x989680 ;  /* 0x009896800000895d */ /* 0x010fea0003900000 */
[----:B------:R-:W4:Y:S02]  /*1a460*/  @!P0 SYNCS.PHASECHK.TRANS64 P0, [R3+URZ+0x38480], R0 ;  /* 0x03848000030085a7 */ /* 0x000f24000800007f */
[----:B----4-:R-:W-:Y:S05]  /*1a470*/  @!P0 BRA `(.L_x_33) ;  /* 0xfffffffc00ec8947 */ /* 0x010fea000383ffff */
[----:B------:R-:W-:Y:S05]  /*1a480*/  BRA `(.L_x_32) ;  /* 0xfffffe9c00fc7947 */ /* 0x000fea000383ffff */
.L_x_38:
[----:B---3--:R-:W-:-:S04]  /*1a490*/  IMAD.U32 R7, RZ, RZ, UR4 ;  /* 0x00000004ff077e24 */ /* 0x008fc8000f8e00ff */
[----:B------:R3:W4:Y:S03]  /*1a4a0*/  SYNCS.PHASECHK.TRANS64.TRYWAIT P0, [R7+URZ+0x38480], R3 ;  /* 0x03848003070075a7 */ /* 0x000726000800017f */
[----:B----4-:R-:W-:Y:S05]  /*1a4b0*/  @!P0 NANOSLEEP.SYNCS 0x989680 ;  /* 0x009896800000895d */ /* 0x010fea0003900000 */
[----:B------:R-:W4:Y:S02]  /*1a4c0*/  @!P0 SYNCS.PHASECHK.TRANS64 P0, [R7+URZ+0x38480], R3 ;  /* 0x03848003070085a7 */ /* 0x000f24000800007f */
[----:B----4-:R-:W-:Y:S05]  /*1a4d0*/  @!P0 BRA `(.L_x_38) ;  /* 0xfffffffc00ec8947 */ /* 0x010fea000383ffff */
[----:B------:R-:W-:Y:S05]  /*1a4e0*/  BRA `(.L_x_37) ;  /* 0xfffffed8000c7947 */ /* 0x000fea000383ffff */
.L_x_55:
[----:B------:R-:W-:-:S07]  /*1a4f0*/  MOV R15, 0xffffffff ;  /* 0xffffffff000f7802 */ /* 0x000fce0000000f00 */
[----:B-123-5:R-:W-:Y:S05]  /*1a500*/  WARPSYNC.COLLECTIVE R15, `(.L_x_351) ;  /* 0x000000000f0c7348 */ /* 0x02efea0003c00000 */
[----:B------:R-:W-:Y:S02]  /*1a510*/  ELECT P6, UR62, PT ;  /* 0x00000000003e782f */ /* 0x000fe400038c0000 */
[----:B------:R-:W-:Y:S01]  /*1a520*/  MOV R14, UR62 ;  /* 0x0000003e000e7c02 */ /* 0x000fe20008000f00 */
[----:B-123-5:R-:W-:Y:S10]  /*1a530*/  ENDCOLLECTIVE ;  /* 0x000000000000791b */ /* 0x02eff40003800000 */
.L_x_351:
[----:B------:R-:W-:Y:S05]  /*1a540*/  BRA `(.L_x_352) ;  /* 0xffffff24000c7947 */ /* 0x000fea000383ffff */
.L_x_57:
[----:B-1----:R-:W-:-:S04]  /*1a550*/  IMAD.U32 R4, RZ, RZ, UR43 ;  /* 0x0000002bff047e24 */ /* 0x002fc8000f8e00ff */
[----:B------:R1:W3:Y:S03]  /*1a560*/  SYNCS.PHASECHK.TRANS64.TRYWAIT P2, [R4+URZ+0x384b0], R157 ;  /* 0x0384b09d040075a7 */ /* 0x0002e6000804017f */
[----:B---3--:R-:W-:Y:S05]  /*1a570*/  @!P2 NANOSLEEP.SYNCS 0x989680 ;  /* 0x009896800000a95d */ /* 0x008fea0003900000 */
[----:B------:R-:W3:Y:S02]  /*1a580*/  @!P2 SYNCS.PHASECHK.TRANS64 P2, [R4+URZ+0x384b0], R157 ;  /* 0x0384b09d0400a5a7 */ /* 0x000ee4000804007f */
[----:B---3--:R-:W-:Y:S05]  /*1a590*/  @!P2 BRA `(.L_x_57) ;  /* 0xfffffffc00eca947 */ /* 0x008fea000383ffff */
[----:B------:R-:W-:Y:S05]  /*1a5a0*/  BRA `(.L_x_353) ;  /* 0xffffff24001c7947 */ /* 0x000fea000383ffff */
.L_x_65:
[----:B-1----:R-:W-:-:S04]  /*1a5b0*/  MOV R12, UR43 ;  /* 0x0000002b000c7c02 */ /* 0x002fc80008000f00 */
[----:B------:R1:W2:Y:S03]  /*1a5c0*/  SYNCS.PHASECHK.TRANS64.TRYWAIT P3, [R12+URZ+0x384b8], R157 ;  /* 0x0384b89d0c0075a7 */ /* 0x0002a6000806017f */
[----:B--2---:R-:W-:Y:S05]  /*1a5d0*/  @!P3 NANOSLEEP.SYNCS 0x989680 ;  /* 0x009896800000b95d */ /* 0x004fea0003900000 */
[----:B------:R-:W2:Y:S02]  /*1a5e0*/  @!P3 SYNCS.PHASECHK.TRANS64 P3, [R12+URZ+0x384b8], R157 ;  /* 0x0384b89d0c00b5a7 */ /* 0x000ea4000806007f */
[----:B--2---:R-:W-:Y:S05]  /*1a5f0*/  @!P3 BRA `(.L_x_65) ;  /* 0xfffffffc00ecb947 */ /* 0x004fea000383ffff */
[----:B------:R-:W-:Y:S05]  /*1a600*/  BRA `(.L_x_354) ;  /* 0xffffff2800f87947 */ /* 0x000fea000383ffff */
.L_x_70:
[----:B-1----:R-:W-:-:S04]  /*1a610*/  IMAD.U32 R12, RZ, RZ, UR43 ;  /* 0x0000002bff0c7e24 */ /* 0x002fc8000f8e00ff */
[----:B------:R1:W2:Y:S03]  /*1a620*/  SYNCS.PHASECHK.TRANS64.TRYWAIT P3, [R12+URZ+0x384c0], R157 ;  /* 0x0384c09d0c0075a7 */ /* 0x0002a6000806017f */
[----:B--2---:R-:W-:Y:S05]  /*1a630*/  @!P3 NANOSLEEP.SYNCS 0x989680 ;  /* 0x009896800000b95d */ /* 0x004fea0003900000 */
[----:B------:R-:W2:Y:S02]  /*1a640*/  @!P3 SYNCS.PHASECHK.TRANS64 P3, [R12+URZ+0x384c0], R157 ;  /* 0x0384c09d0c00b5a7 */ /* 0x000ea4000806007f */
[----:B--2---:R-:W-:Y:S05]  /*1a650*/  @!P3 BRA `(.L_x_70) ;  /* 0xfffffffc00ecb947 */ /* 0x004fea000383ffff */
[----:B------:R-:W-:Y:S05]  /*1a660*/  BRA `(.L_x_355) ;  /* 0xffffff3000547947 */ /* 0x000fea000383ffff */
.L_x_75:
[----:B-1----:R-:W-:-:S04]  /*1a670*/  MOV R12, UR43 ;  /* 0x0000002b000c7c02 */ /* 0x002fc80008000f00 */
[----:B------:R1:W2:Y:S03]  /*1a680*/  SYNCS.PHASECHK.TRANS64.TRYWAIT P3, [R12+URZ+0x384c8], R157 ;  /* 0x0384c89d0c0075a7 */ /* 0x0002a6000806017f */
[----:B--2---:R-:W-:Y:S05]  /*1a690*/  @!P3 NANOSLEEP.SYNCS 0x989680 ;  /* 0x009896800000b95d */ /* 0x004fea0003900000 */
[----:B------:R-:W2:Y:S02]  /*1a6a0*/  @!P3 SYNCS.PHASECHK.TRANS64 P3, [R12+URZ+0x384c8], R157 ;  /* 0x0384c89d0c00b5a7 */ /* 0x000ea4000806007f */
[----:B--2---:R-:W-:Y:S05]  /*1a6b0*/  @!P3 BRA `(.L_x_75) ;  /* 0xfffffffc00ecb947 */ /* 0x004fea000383ffff */
[----:B------:R-:W-:Y:S05]  /*1a6c0*/  BRA `(.L_x_356) ;  /* 0xffffff3400fc7947 */ /* 0x000fea000383ffff */
.L_x_80:
[----:B-1----:R-:W-:-:S04]  /*1a6d0*/  IMAD.U32 R13, RZ, RZ, UR43 ;  /* 0x0000002bff0d7e24 */ /* 0x002fc8000f8e00ff */
[----:B------:R1:W2:Y:S03]  /*1a6e0*/  SYNCS.PHASECHK.TRANS64.TRYWAIT P3, [R13+URZ+0x384b0], R20 ;  /* 0x0384b0140d0075a7 */ /* 0x0002a6000806017f */
[----:B--2---:R-:W-:Y:S05]  /*1a6f0*/  @!P3 NANOSLEEP.SYNCS 0x989680 ;  /* 0x009896800000b95d */ /* 0x004fea0003900000 */
[----:B------:R-:W2:Y:S02]  /*1a700*/  @!P3 SYNCS.PHASECHK.TRANS64 P3, [R13+URZ+0x384b0], R20 ;  /* 0x0384b0140d00b5a7 */ /* 0x000ea4000806007f */
[----:B--2---:R-:W-:Y:S05]  /*1a710*/  @!P3 BRA `(.L_x_80) ;  /* 0xfffffffc00ecb947 */ /* 0x004fea000383ffff */
[----:B------:R-:W-:Y:S05]  /*1a720*/  BRA `(.L_x_357) ;  /* 0xffffff3c006c7947 */ /* 0x000fea000383ffff */
.L_x_85:
[----:B-1----:R-:W-:-:S04]  /*1a730*/  MOV R13, UR43 ;  /* 0x0000002b000d7c02 */ /* 0x002fc80008000f00 */
[----:B------:R1:W2:Y:S03]  /*1a740*/  SYNCS.PHASECHK.TRANS64.TRYWAIT P3, [R13+URZ+0x384b8], R20 ;  /* 0x0384b8140d0075a7 */ /* 0x0002a6000806017f */
[----:B--2---:R-:W-:Y:S05]  /*1a750*/  @!P3 NANOSLEEP.SYNCS 0x989680 ;  /* 0x009896800000b95d */ /* 0x004fea0003900000 */
[----:B------:R-:W2:Y:S02]  /*1a760*/  @!P3 SYNCS.PHASECHK.TRANS64 P3, [R13+URZ+0x384b8], R20 ;  /* 0x0384b8140d00b5a7 */ /* 0x000ea4000806007f */
[----:B--2---:R-:W-:Y:S05]  /*1a770*/  @!P3 BRA `(.L_x_85) ;  /* 0xfffffffc00ecb947 */ /* 0x004fea000383ffff */
[----:B------:R-:W-:Y:S05]  /*1a780*/  BRA `(.L_x_358) ;  /* 0xffffff4400147947 */ /* 0x000fea000383ffff */
.L_x_90:
[----:B-1----:R-:W-:-:S04]  /*1a790*/  IMAD.U32 R13, RZ, RZ, UR43 ;  /* 0x0000002bff0d7e24 */ /* 0x002fc8000f8e00ff */
[----:B------:R1:W2:Y:S03]  /*1a7a0*/  SYNCS.PHASECHK.TRANS64.TRYWAIT P3, [R13+URZ+0x384c0], R20 ;  /* 0x0384c0140d0075a7 */ /* 0x0002a6000806017f */
[----:B--2---:R-:W-:Y:S05]  /*1a7b0*/  @!P3 NANOSLEEP.SYNCS 0x989680 ;  /* 0x009896800000b95d */ /* 0x004fea0003900000 */
[----:B------:R-:W2:Y:S02]  /*1a7c0*/  @!P3 SYNCS.PHASECHK.TRANS64 P3, [R13+URZ+0x384c0], R20 ;  /* 0x0384c0140d00b5a7 */ /* 0x000ea4000806007f */
[----:B--2---:R-:W-:Y:S05]  /*1a7d0*/  @!P3 BRA `(.L_x_90) ;  /* 0xfffffffc00ecb947 */ /* 0x004fea000383ffff */
[----:B------:R-:W-:Y:S05]  /*1a7e0*/  BRA `(.L_x_359) ;  /* 0xffffff48007c7947 */ /* 0x000fea000383ffff */
.L_x_95:
[----:B-1----:R-:W-:-:S04]  /*1a7f0*/  MOV R13, UR43 ;  /* 0x0000002b000d7c02 */ /* 0x002fc80008000f00 */
[----:B------:R1:W2:Y:S03]  /*1a800*/  SYNCS.PHASECHK.TRANS64.TRYWAIT P3, [R13+URZ+0x384c8], R20 ;  /* 0x0384c8140d0075a7 */ /* 0x0002a6000806017f */
[----:B--2---:R-:W-:Y:S05]  /*1a810*/  @!P3 NANOSLEEP.SYNCS 0x989680 ;  /* 0x009896800000b95d */ /* 0x004fea0003900000 */
[----:B------:R-:W2:Y:S02]  /*1a820*/  @!P3 SYNCS.PHASECHK.TRANS64 P3, [R13+URZ+0x384c8], R20 ;  /* 0x0384c8140d00b5a7 */ /* 0x000ea4000806007f */
[----:B--2---:R-:W-:Y:S05]  /*1a830*/  @!P3 BRA `(.L_x_95) ;  /* 0xfffffffc00ecb947 */ /* 0x004fea000383ffff */
[----:B------:R-:W-:Y:S05]  /*1a840*/  BRA `(.L_x_360) ;  /* 0xffffff5000247947 */ /* 0x000fea000383ffff */
.L_x_100:
[----:B-1----:R-:W-:-:S04]  /*1a850*/  IMAD.U32 R12, RZ, RZ, UR43 ;  /* 0x0000002bff0c7e24 */ /* 0x002fc8000f8e00ff */
[----:B------:R1:W2:Y:S03]  /*1a860*/  SYNCS.PHASECHK.TRANS64.TRYWAIT P3, [R12+URZ+0x384b0], R157 ;  /* 0x0384b09d0c0075a7 */ /* 0x0002a6000806017f */
[----:B--2---:R-:W-:Y:S05]  /*1a870*/  @!P3 NANOSLEEP.SYNCS 0x989680 ;  /* 0x009896800000b95d */ /* 0x004fea0003900000 */
[----:B------:R-:W2:Y:S02]  /*1a880*/  @!P3 SYNCS.PHASECHK.TRANS64 P3, [R12+URZ+0x384b0], R157 ;  /* 0x0384b09d0c00b5a7 */ /* 0x000ea4000806007f */
[----:B--2---:R-:W-:Y:S05]  /*1a890*/  @!P3 BRA `(.L_x_100) ;  /* 0xfffffffc00ecb947 */ /* 0x004fea000383ffff */
[----:B------:R-:W-:Y:S05]  /*1a8a0*/  BRA `(.L_x_361) ;  /* 0xffffff54008c7947 */ /* 0x000fea000383ffff */
.L_x_105:
[----:B-1----:R-:W-:-:S04]  /*1a8b0*/  MOV R12, UR43 ;  /* 0x0000002b000c7c02 */ /* 0x002fc80008000f00 */
[----:B------:R1:W2:Y:S03]  /*1a8c0*/  SYNCS.PHASECHK.TRANS64.TRYWAIT P3, [R12+URZ+0x384b8], R157 ;  /* 0x0384b89d0c0075a7 */ /* 0x0002a6000806017f */
[----:B--2---:R-:W-:Y:S05]  /*1a8d0*/  @!P3 NANOSLEEP.SYNCS 0x989680 ;  /* 0x009896800000b95d */ /* 0x004fea0003900000 */
[----:B------:R-:W2:Y:S02]  /*1a8e0*/  @!P3 SYNCS.PHASECHK.TRANS64 P3, [R12+URZ+0x384b8], R157 ;  /* 0x0384b89d0c00b5a7 */ /* 0x000ea4000806007f */
[----:B--2---:R-:W-:Y:S05]  /*1a8f0*/  @!P3 BRA `(.L_x_105) ;  /* 0xfffffffc00ecb947 */ /* 0x004fea000383ffff */
[----:B------:R-:W-:Y:S05]  /*1a900*/  BRA `(.L_x_362) ;  /* 0xffffff5c00347947 */ /* 0x000fea000383ffff */
.L_x_110:
[----:B-1----:R-:W-:-:S04]  /*1a910*/  IMAD.U32 R12, RZ, RZ, UR43 ;  /* 0x0000002bff0c7e24 */ /* 0x002fc8000f8e00ff */
[----:B------:R1:W2:Y:S03]  /*1a920*/  SYNCS.PHASECHK.TRANS64.TRYWAIT P3, [R12+URZ+0x384c0], R157 ;  /* 0x0384c09d0c0075a7 */ /* 0x0002a6000806017f */
[----:B--2---:R-:W-:Y:S05]  /*1a930*/  @!P3 NANOSLEEP.SYNCS 0x989680 ;  /* 0x009896800000b95d */ /* 0x004fea0003900000 */
[----:B------:R-:W2:Y:S02]  /*1a940*/  @!P3 SYNCS.PHASECHK.TRANS64 P3, [R12+URZ+0x384c0], R157 ;  /* 0x0384c09d0c00b5a7 */ /* 0x000ea4000806007f */
[----:B--2---:R-:W-:Y:S05]  /*1a950*/  @!P3 BRA `(.L_x_110) ;  /* 0xfffffffc00ecb947 */ /* 0x004fea000383ffff */
[----:B------:R-:W-:Y:S05]  /*1a960*/  BRA `(.L_x_363) ;  /* 0xffffff60009c7947 */ /* 0x000fea000383ffff */
.L_x_115:
[----:B-1----:R-:W-:-:S04]  /*1a970*/  MOV R12, UR43 ;  /* 0x0000002b000c7c02 */ /* 0x002fc80008000f00 */
[----:B------:R1:W2:Y:S03]  /*1a980*/  SYNCS.PHASECHK.TRANS64.TRYWAIT P3, [R12+URZ+0x384c8], R157 ;  /* 0x0384c89d0c0075a7 */ /* 0x0002a6000806017f */
[----:B--2---:R-:W-:Y:S05]  /*1a990*/  @!P3 NANOSLEEP.SYNCS 0x989680 ;  /* 0x009896800000b95d */ /* 0x004fea0003900000 */
[----:B------:R-:W2:Y:S02]  /*1a9a0*/  @!P3 SYNCS.PHASECHK.TRANS64 P3, [R12+URZ+0x384c8], R157 ;  /* 0x0384c89d0c00b5a7 */ /* 0x000ea4000806007f */
[----:B--2---:R-:W-:Y:S05]  /*1a9b0*/  @!P3 BRA `(.L_x_115) ;  /* 0xfffffffc00ecb947 */ /* 0x004fea000383ffff */
[----:B------:R-:W-:Y:S05]  /*1a9c0*/  BRA `(.L_x_364) ;  /* 0xffffff6800447947 */ /* 0x000fea000383ffff */
.L_x_120:
[----:B-1----:R-:W-:-:S04]  /*1a9d0*/  IMAD.U32 R13, RZ, RZ, UR43 ;  /* 0x0000002bff0d7e24 */ /* 0x002fc8000f8e00ff */
[----:B------:R1:W2:Y:S03]  /*1a9e0*/  SYNCS.PHASECHK.TRANS64.TRYWAIT P3, [R13+URZ+0x384b0], R20 ;  /* 0x0384b0140d0075a7 */ /* 0x0002a6000806017f */
[----:B--2---:R-:W-:Y:S05]  /*1a9f0*/  @!P3 NANOSLEEP.SYNCS 0x989680 ;  /* 0x009896800000b95d */ /* 0x004fea0003900000 */
[----:B------:R-:W2:Y:S02]  /*1aa00*/  @!P3 SYNCS.PHASECHK.TRANS64 P3, [R13+URZ+0x384b0], R20 ;  /* 0x0384b0140d00b5a7 */ /* 0x000ea4000806007f */
[----:B--2---:R-:W-:Y:S05]  /*1aa10*/  @!P3 BRA `(.L_x_120) ;  /* 0xfffffffc00ecb947 */ /* 0x004fea000383ffff */
[----:B------:R-:W-:Y:S05]  /*1aa20*/  BRA `(.L_x_365) ;  /* 0xffffff6c00ac7947 */ /* 0x000fea000383ffff */
.L_x_125:
[----:B-1----:R-:W-:-:S04]  /*1aa30*/  MOV R13, UR43 ;  /* 0x0000002b000d7c02 */ /* 0x002fc80008000f00 */
[----:B------:R1:W2:Y:S03]  /*1aa40*/  SYNCS.PHASECHK.TRANS64.TRYWAIT P3, [R13+URZ+0x384b8], R20 ;  /* 0x0384b8140d0075a7 */ /* 0x0002a6000806017f */
[----:B--2---:R-:W-:Y:S05]  /*1aa50*/  @!P3 NANOSLEEP.SYNCS 0x989680 ;  /* 0x009896800000b95d */ /* 0x004fea0003900000 */
[----:B------:R-:W2:Y:S02]  /*1aa60*/  @!P3 SYNCS.PHASECHK.TRANS64 P3, [R13+URZ+0x384b8], R20 ;  /* 0x0384b8140d00b5a7 */ /* 0x000ea4000806007f */
[----:B--2---:R-:W-:Y:S05]  /*1aa70*/  @!P3 BRA `(.L_x_125) ;  /* 0xfffffffc00ecb947 */ /* 0x004fea000383ffff */
[----:B------:R-:W-:Y:S05]  /*1aa80*/  BRA `(.L_x_366) ;  /* 0xffffff7400547947 */ /* 0x000fea000383ffff */
.L_x_130:
[----:B-1----:R-:W-:-:S04]  /*1aa90*/  IMAD.U32 R13, RZ, RZ, UR43 ;  /* 0x0000002bff0d7e24 */ /* 0x002fc8000f8e00ff */
[----:B------:R1:W2:Y:S03]  /*1aaa0*/  SYNCS.PHASECHK.TRANS64.TRYWAIT P3, [R13+URZ+0x384c0], R20 ;  /* 0x0384c0140d0075a7 */ /* 0x0002a6000806017f */
[----:B--2---:R-:W-:Y:S05]  /*1aab0*/  @!P3 NANOSLEEP.SYNCS 0x989680 ;  /* 0x009896800000b95d */ /* 0x004fea0003900000 */
[----:B------:R-:W2:Y:S02]  /*1aac0*/  @!P3 SYNCS.PHASECHK.TRANS64 P3, [R13+URZ+0x384c0], R20 ;  /* 0x0384c0140d00b5a7 */ /* 0x000ea4000806007f */
[----:B--2---:R-:W-:Y:S05]  /*1aad0*/  @!P3 BRA `(.L_x_130) ;  /* 0xfffffffc00ecb947 */ /* 0x004fea000383ffff */
[----:B------:R-:W-:Y:S05]  /*1aae0*/  BRA `(.L_x_367) ;  /* 0xffffff7800bc7947 */ /* 0x000fea000383ffff */
.L_x_135:
[----:B-1----:R-:W-:-:S04]  /*1aaf0*/  MOV R13, UR43 ;  /* 0x0000002b000d7c02 */ /* 0x002fc80008000f00 */
[----:B------:R1:W2:Y:S03]  /*1ab00*/  SYNCS.PHASECHK.TRANS64.TRYWAIT P3, [R13+URZ+0x384c8], R20 ;  /* 0x0384c8140d0075a7 */ /* 0x0002a6000806017f */
[----:B--2---:R-:W-:Y:S05]  /*1ab10*/  @!P3 NANOSLEEP.SYNCS 0x989680 ;  /* 0x009896800000b95d */ /* 0x004fea0003900000 */
[----:B------:R-:W2:Y:S02]  /*1ab20*/  @!P3 SYNCS.PHASECHK.TRANS64 P3, [R13+URZ+0x384c8], R20 ;  /* 0x0384c8140d00b5a7 */ /* 0x000ea4000806007f */
[----:B--2---:R-:W-:Y:S05]  /*1ab30*/  @!P3 BRA `(.L_x_135) ;  /* 0xfffffffc00ecb947 */ /* 0x004fea000383ffff */
[----:B------:R-:W-:Y:S05]  /*1ab40*/  BRA `(.L_x_368) ;  /* 0xffffff8000647947 */ /* 0x000fea000383ffff */
.L_x_142:
[----:B-1----:R-:W-:-:S04]  /*1ab50*/  IMAD.U32 R3, RZ, RZ, UR4 ;  /* 0x00000004ff037e24 */ /* 0x002fc8000f8e00ff */
[----:B------:R1:W2:Y:S03]  /*1ab60*/  SYNCS.PHASECHK.TRANS64.TRYWAIT P0, [R3+URZ+0x38400], R0 ;  /* 0x03840000030075a7 */ /* 0x0002a6000800017f */
[----:B--2---:R-:W-:Y:S05]  /*1ab70*/  @!P0 NANOSLEEP.SYNCS 0x989680 ;  /* 0x009896800000895d */ /* 0x004fea0003900000 */
[----:B------:R-:W2:Y:S02]  /*1ab80*/  @!P0 SYNCS.PHASECHK.TRANS64 P0, [R3+URZ+0x38400], R0 ;  /* 0x03840000030085a7 */ /* 0x000ea4000800007f */
[----:B--2---:R-:W-:Y:S05]  /*1ab90*/  @!P0 BRA `(.L_x_142) ;  /* 0xfffffffc00ec8947 */ /* 0x004fea000383ffff */
[----:B------:R-:W-:Y:S05]  /*1aba0*/  BRA `(.L_x_369) ;  /* 0xffffff8400f47947 */ /* 0x000fea000383ffff */
.L_x_160:
[----:B-1----:R-:W-:-:S04]  /*1abb0*/  MOV R3, UR35 ;  /* 0x0000002300037c02 */ /* 0x002fc80008000f00 */
[----:B------:R1:W2:Y:S03]  /*1abc0*/  SYNCS.PHASECHK.TRANS64.TRYWAIT P0, [R3+URZ+0x384f8], R0 ;  /* 0x0384f800030075a7 */ /* 0x0002a6000800017f */
[----:B--2---:R-:W-:Y:S05]  /*1abd0*/  @!P0 NANOSLEEP.SYNCS 0x989680 ;  /* 0x009896800000895d */ /* 0x004fea0003900000 */
[----:B------:R-:W2:Y:S02]  /*1abe0*/  @!P0 SYNCS.PHASECHK.TRANS64 P0, [R3+URZ+0x384f8], R0 ;  /* 0x0384f800030085a7 */ /* 0x000ea4000800007f */
[----:B--2---:R-:W-:Y:S05]  /*1abf0*/  @!P0 BRA `(.L_x_160) ;  /* 0xfffffffc00ec8947 */ /* 0x004fea000383ffff */
[----:B------:R-:W-:Y:S05]  /*1ac00*/  BRA `(.L_x_370) ;  /* 0xffffff94005c7947 */ /* 0x000fea000383ffff */
.L_x_162:
[----:B-1----:R-:W-:-:S04]  /*1ac10*/  IMAD.U32 R3, RZ, RZ, UR8 ;  /* 0x00000008ff037e24 */ /* 0x002fc8000f8e00ff */
[----:B------:R1:W2:Y:S03]  /*1ac20*/  SYNCS.PHASECHK.TRANS64.TRYWAIT P0, [R3+URZ+0x38400], R0 ;  /* 0x03840000030075a7 */ /* 0x0002a6000800017f */
[----:B--2---:R-:W-:Y:S05]  /*1ac30*/  @!P0 NANOSLEEP.SYNCS 0x989680 ;  /* 0x009896800000895d */ /* 0x004fea0003900000 */
[----:B------:R-:W2:Y:S02]  /*1ac40*/  @!P0 SYNCS.PHASECHK.TRANS64 P0, [R3+URZ+0x38400], R0 ;  /* 0x03840000030085a7 */ /* 0x000ea4000800007f */
[----:B--2---:R-:W-:Y:S05]  /*1ac50*/  @!P0 BRA `(.L_x_162) ;  /* 0xfffffffc00ec8947 */ /* 0x004fea000383ffff */
[----:B------:R-:W-:Y:S05]  /*1ac60*/  BRA `(.L_x_371) ;  /* 0xffffff94007c7947 */ /* 0x000fea000383ffff */
.L_x_168:
[----:B-1----:R-:W-:-:S04]  /*1ac70*/  MOV R3, UR35 ;  /* 0x0000002300037c02 */ /* 0x002fc80008000f00 */
[----:B------:R1:W3:Y:S03]  /*1ac80*/  SYNCS.PHASECHK.TRANS64.TRYWAIT P1, [R3+URZ+0x384d0], R0 ;  /* 0x0384d000030075a7 */ /* 0x0002e6000802017f */
[----:B---3--:R-:W-:Y:S05]  /*1ac90*/  @!P1 NANOSLEEP.SYNCS 0x989680 ;  /* 0x009896800000995d */ /* 0x008fea0003900000 */
[----:B------:R-:W3:Y:S02]  /*1aca0*/  @!P1 SYNCS.PHASECHK.TRANS64 P1, [R3+URZ+0x384d0], R0 ;  /* 0x0384d000030095a7 */ /* 0x000ee4000802007f */
[----:B---3--:R-:W-:Y:S05]  /*1acb0*/  @!P1 BRA `(.L_x_168) ;  /* 0xfffffffc00ec9947 */ /* 0x008fea000383ffff */
[----:B------:R-:W-:Y:S05]  /*1acc0*/  BRA `(.L_x_372) ;  /* 0xffffff98002c7947 */ /* 0x000fea000383ffff */
.L_x_174:
[----:B-1----:R-:W-:-:S04]  /*1acd0*/  IMAD.U32 R3, RZ, RZ, UR35 ;  /* 0x00000023ff037e24 */ /* 0x002fc8000f8e00ff */
[----:B------:R1:W4:Y:S03]  /*1ace0*/  SYNCS.PHASECHK.TRANS64.TRYWAIT P1, [R3+URZ+0x384d8], R0 ;  /* 0x0384d800030075a7 */ /* 0x000326000802017f */
[----:B----4-:R-:W-:Y:S05]  /*1acf0*/  @!P1 NANOSLEEP.SYNCS 0x989680 ;  /* 0x009896800000995d */ /* 0x010fea0003900000 */
[----:B------:R-:W4:Y:S02]  /*1ad00*/  @!P1 SYNCS.PHASECHK.TRANS64 P1, [R3+URZ+0x384d8], R0 ;  /* 0x0384d800030095a7 */ /* 0x000f24000802007f */
[----:B----4-:R-:W-:Y:S05]  /*1ad10*/  @!P1 BRA `(.L_x_174) ;  /* 0xfffffffc00ec9947 */ /* 0x010fea000383ffff */
[----:B------:R-:W-:Y:S05]  /*1ad20*/  BRA `(.L_x_373) ;  /* 0xffffff98007c7947 */ /* 0x000fea000383ffff */
.L_x_180:
[----:B-1----:R-:W-:-:S04]  /*1ad30*/  MOV R3, UR35 ;  /* 0x0000002300037c02 */ /* 0x002fc80008000f00 */
[----:B------:R1:W1:Y:S03]  /*1ad40*/  SYNCS.PHASECHK.TRANS64.TRYWAIT P1, [R3+URZ+0x384e0], R0 ;  /* 0x0384e000030075a7 */ /* 0x000266000802017f */
[----:B-1----:R-:W-:Y:S05]  /*1ad50*/  @!P1 NANOSLEEP.SYNCS 0x989680 ;  /* 0x009896800000995d */ /* 0x002fea0003900000 */
[----:B------:R-:W1:Y:S02]  /*1ad60*/  @!P1 SYNCS.PHASECHK.TRANS64 P1, [R3+URZ+0x384e0], R0 ;  /* 0x0384e000030095a7 */ /* 0x000e64000802007f */
[----:B-1----:R-:W-:Y:S05]  /*1ad70*/  @!P1 BRA `(.L_x_180) ;  /* 0xfffffffc00ec9947 */ /* 0x002fea000383ffff */
[----:B------:R-:W-:Y:S05]  /*1ad80*/  BRA `(.L_x_374) ;  /* 0xffffff9800d87947 */ /* 0x000fea000383ffff */
.L_x_186:
[----:B-1----:R-:W-:-:S04]  /*1ad90*/  IMAD.U32 R3, RZ, RZ, UR35 ;  /* 0x00000023ff037e24 */ /* 0x002fc8000f8e00ff */
[----:B------:R1:W1:Y:S03]  /*1ada0*/  SYNCS.PHASECHK.TRANS64.TRYWAIT P1, [R3+URZ+0x384e8], R0 ;  /* 0x0384e800030075a7 */ /* 0x000266000802017f */
[----:B-1----:R-:W-:Y:S05]  /*1adb0*/  @!P1 NANOSLEEP.SYNCS 0x989680 ;  /* 0x009896800000995d */ /* 0x002fea0003900000 */
[----:B------:R-:W1:Y:S02]  /*1adc0*/  @!P1 SYNCS.PHASECHK.TRANS64 P1, [R3+URZ+0x384e8], R0 ;  /* 0x0384e800030095a7 */ /* 0x000e64000802007f */
[----:B-1----:R-:W-:Y:S05]  /*1add0*/  @!P1 BRA `(.L_x_186) ;  /* 0xfffffffc00ec9947 */ /* 0x002fea000383ffff */
[----:B------:R-:W-:Y:S05]  /*1ade0*/  BRA `(.L_x_375) ;  /* 0xffffff9c002c7947 */ /* 0x000fea000383ffff */
.L_x_192:
[----:B-1----:R-:W-:-:S04]  /*1adf0*/  MOV R3, UR35 ;  /* 0x0000002300037c02 */ /* 0x002fc80008000f00 */
[----:B------:R1:W3:Y:S03]  /*1ae00*/  SYNCS.PHASECHK.TRANS64.TRYWAIT P1, [R3+URZ+0x384d0], R2 ;  /* 0x0384d002030075a7 */ /* 0x0002e6000802017f */
[----:B---3--:R-:W-:Y:S05]  /*1ae10*/  @!P1 NANOSLEEP.SYNCS 0x989680 ;  /* 0x009896800000995d */ /* 0x008fea0003900000 */
[----:B------:R-:W3:Y:S02]  /*1ae20*/  @!P1 SYNCS.PHASECHK.TRANS64 P1, [R3+URZ+0x384d0], R2 ;  /* 0x0384d002030095a7 */ /* 0x000ee4000802007f */
[----:B---3--:R-:W-:Y:S05]  /*1ae30*/  @!P1 BRA `(.L_x_192) ;  /* 0xfffffffc00ec9947 */ /* 0x008fea000383ffff */
[----:B------:R-:W-:Y:S05]  /*1ae40*/  BRA `(.L_x_376) ;  /* 0xffffff9c00887947 */ /* 0x000fea000383ffff */
.L_x_198:
[----:B-1-3--:R-:W-:-:S04]  /*1ae50*/  IMAD.U32 R3, RZ, RZ, UR35 ;  /* 0x00000023ff037e24 */ /* 0x00afc8000f8e00ff */
[----:B------:R1:W3:Y:S03]  /*1ae60*/  SYNCS.PHASECHK.TRANS64.TRYWAIT P1, [R3+URZ+0x384d8], R2 ;  /* 0x0384d802030075a7 */ /* 0x0002e6000802017f */
[----:B---3--:R-:W-:Y:S05]  /*1ae70*/  @!P1 NANOSLEEP.SYNCS 0x989680 ;  /* 0x009896800000995d */ /* 0x008fea0003900000 */
[----:B------:R-:W3:Y:S02]  /*1ae80*/  @!P1 SYNCS.PHASECHK.TRANS64 P1, [R3+URZ+0x384d8], R2 ;  /* 0x0384d802030095a7 */ /* 0x000ee4000802007f */
[----:B---3--:R-:W-:Y:S05]  /*1ae90*/  @!P1 BRA `(.L_x_198) ;  /* 0xfffffffc00ec9947 */ /* 0x008fea000383ffff */
[----:B------:R-:W-:Y:S05]  /*1aea0*/  BRA `(.L_x_377) ;  /* 0xffffff9c00d07947 */ /* 0x000fea000383ffff */
.L_x_204:
[----:B-1-34-:R-:W-:-:S04]  /*1aeb0*/  MOV R3, UR35 ;  /* 0x0000002300037c02 */ /* 0x01afc80008000f00 */
[----:B------:R1:W3:Y:S03]  /*1aec0*/  SYNCS.PHASECHK.TRANS64.TRYWAIT P1, [R3+URZ+0x384e0], R2 ;  /* 0x0384e002030075a7 */ /* 0x0002e6000802017f */
[----:B---3--:R-:W-:Y:S05]  /*1aed0*/  @!P1 NANOSLEEP.SYNCS 0x989680 ;  /* 0x009896800000995d */ /* 0x008fea0003900000 */
[----:B------:R-:W3:Y:S02]  /*1aee0*/  @!P1 SYNCS.PHASECHK.TRANS64 P1, [R3+URZ+0x384e0], R2 ;  /* 0x0384e002030095a7 */ /* 0x000ee4000802007f */
[----:B---3--:R-:W-:Y:S05]  /*1aef0*/  @!P1 BRA `(.L_x_204) ;  /* 0xfffffffc00ec9947 */ /* 0x008fea000383ffff */
[----:B------:R-:W-:Y:S05]  /*1af00*/  BRA `(.L_x_378) ;  /* 0xffffffa000207947 */ /* 0x000fea000383ffff */
.L_x_210:
[----:B-1-34-:R-:W-:-:S04]  /*1af10*/  IMAD.U32 R3, RZ, RZ, UR35 ;  /* 0x00000023ff037e24 */ /* 0x01afc8000f8e00ff */
[----:B------:R1:W3:Y:S03]  /*1af20*/  SYNCS.PHASECHK.TRANS64.TRYWAIT P1, [R3+URZ+0x384e8], R2 ;  /* 0x0384e802030075a7 */ /* 0x0002e6000802017f */
[----:B---3--:R-:W-:Y:S05]  /*1af30*/  @!P1 NANOSLEEP.SYNCS 0x989680 ;  /* 0x009896800000995d */ /* 0x008fea0003900000 */
[----:B------:R-:W3:Y:S02]  /*1af40*/  @!P1 SYNCS.PHASECHK.TRANS64 P1, [R3+URZ+0x384e8], R2 ;  /* 0x0384e802030095a7 */ /* 0x000ee4000802007f */
[----:B---3--:R-:W-:Y:S05]  /*1af50*/  @!P1 BRA `(.L_x_210) ;  /* 0xfffffffc00ec9947 */ /* 0x008fea000383ffff */
[----:B------:R-:W-:Y:S05]  /*1af60*/  BRA `(.L_x_379) ;  /* 0xffffffa000687947 */ /* 0x000fea000383ffff */
.L_x_216:
[----:B-1-34-:R-:W-:-:S04]  /*1af70*/  MOV R3, UR35 ;  /* 0x0000002300037c02 */ /* 0x01afc80008000f00 */
[----:B------:R1:W3:Y:S03]  /*1af80*/  SYNCS.PHASECHK.TRANS64.TRYWAIT P1, [R3+URZ+0x384d0], R0 ;  /* 0x0384d000030075a7 */ /* 0x0002e6000802017f */
[----:B---3--:R-:W-:Y:S05]  /*1af90*/  @!P1 NANOSLEEP.SYNCS 0x989680 ;  /* 0x009896800000995d */ /* 0x008fea0003900000 */
[----:B------:R-:W3:Y:S02]  /*1afa0*/  @!P1 SYNCS.PHASECHK.TRANS64 P1, [R3+URZ+0x384d0], R0 ;  /* 0x0384d000030095a7 */ /* 0x000ee4000802007f */
[----:B---3--:R-:W-:Y:S05]  /*1afb0*/  @!P1 BRA `(.L_x_216) ;  /* 0xfffffffc00ec9947 */ /* 0x008fea000383ffff */
[----:B------:R-:W-:Y:S05]  /*1afc0*/  BRA `(.L_x_380) ;  /* 0xffffffa000b87947 */ /* 0x000fea000383ffff */
.L_x_222:
[----:B-1-34-:R-:W-:-:S04]  /*1afd0*/  IMAD.U32 R3, RZ, RZ, UR35 ;  /* 0x00000023ff037e24 */ /* 0x01afc8000f8e00ff */
[----:B------:R1:W3:Y:S03]  /*1afe0*/  SYNCS.PHASECHK.TRANS64.TRYWAIT P1, [R3+URZ+0x384d8], R0 ;  /* 0x0384d800030075a7 */ /* 0x0002e6000802017f */
[----:B---3--:R-:W-:Y:S05]  /*1aff0*/  @!P1 NANOSLEEP.SYNCS 0x989680 ;  /* 0x009896800000995d */ /* 0x008fea0003900000 */
[----:B------:R-:W3:Y:S02]  /*1b000*/  @!P1 SYNCS.PHASECHK.TRANS64 P1, [R3+URZ+0x384d8], R0 ;  /* 0x0384d800030095a7 */ /* 0x000ee4000802007f */
[----:B---3--:R-:W-:Y:S05]  /*1b010*/  @!P1 BRA `(.L_x_222) ;  /* 0xfffffffc00ec9947 */ /* 0x008fea000383ffff */
[----:B------:R-:W-:Y:S05]  /*1b020*/  BRA `(.L_x_381) ;  /* 0xffffffa400007947 */ /* 0x000fea000383ffff */
.L_x_228:
[----:B-1-34-:R-:W-:-:S04]  /*1b030*/  MOV R3, UR35 ;  /* 0x0000002300037c02 */ /* 0x01afc80008000f00 */
[----:B------:R1:W3:Y:S03]  /*1b040*/  SYNCS.PHASECHK.TRANS64.TRYWAIT P1, [R3+URZ+0x384e0], R0 ;  /* 0x0384e000030075a7 */ /* 0x0002e6000802017f */
[----:B---3--:R-:W-:Y:S05]  /*1b050*/  @!P1 NANOSLEEP.SYNCS 0x989680 ;  /* 0x009896800000995d */ /* 0x008fea0003900000 */
[----:B------:R-:W3:Y:S02]  /*1b060*/  @!P1 SYNCS.PHASECHK.TRANS64 P1, [R3+URZ+0x384e0], R0 ;  /* 0x0384e000030095a7 */ /* 0x000ee4000802007f */
[----:B---3--:R-:W-:Y:S05]  /*1b070*/  @!P1 BRA `(.L_x_228) ;  /* 0xfffffffc00ec9947 */ /* 0x008fea000383ffff */
[----:B------:R-:W-:Y:S05]  /*1b080*/  BRA `(.L_x_382) ;  /* 0xffffffa400507947 */ /* 0x000fea000383ffff */
.L_x_234:
[----:B-1-34-:R-:W-:-:S04]  /*1b090*/  IMAD.U32 R3, RZ, RZ, UR35 ;  /* 0x00000023ff037e24 */ /* 0x01afc8000f8e00ff */
[----:B------:R1:W3:Y:S03]  /*1b0a0*/  SYNCS.PHASECHK.TRANS64.TRYWAIT P1, [R3+URZ+0x384e8], R0 ;  /* 0x0384e800030075a7 */ /* 0x0002e6000802017f */
[----:B---3--:R-:W-:Y:S05]  /*1b0b0*/  @!P1 NANOSLEEP.SYNCS 0x989680 ;  /* 0x009896800000995d */ /* 0x008fea0003900000 */
[----:B------:R-:W3:Y:S02]  /*1b0c0*/  @!P1 SYNCS.PHASECHK.TRANS64 P1, [R3+URZ+0x384e8], R0 ;  /* 0x0384e800030095a7 */ /* 0x000ee4000802007f */
[----:B---3--:R-:W-:Y:S05]  /*1b0d0*/  @!P1 BRA `(.L_x_234) ;  /* 0xfffffffc00ec9947 */ /* 0x008fea000383ffff */
[----:B------:R-:W-:Y:S05]  /*1b0e0*/  BRA `(.L_x_383) ;  /* 0xffffffa400987947 */ /* 0x000fea000383ffff */
.L_x_240:
[----:B-1-34-:R-:W-:-:S04]  /*1b0f0*/  MOV R3, UR35 ;  /* 0x0000002300037c02 */ /* 0x01afc80008000f00 */
[----:B------:R1:W3:Y:S03]  /*1b100*/  SYNCS.PHASECHK.TRANS64.TRYWAIT P1, [R3+URZ+0x384d0], R2 ;  /* 0x0384d002030075a7 */ /* 0x0002e6000802017f */
[----:B---3--:R-:W-:Y:S05]  /*1b110*/  @!P1 NANOSLEEP.SYNCS 0x989680 ;  /* 0x009896800000995d */ /* 0x008fea0003900000 */
[----:B------:R-:W3:Y:S02]  /*1b120*/  @!P1 SYNCS.PHASECHK.TRANS64 P1, [R3+URZ+0x384d0], R2 ;  /* 0x0384d002030095a7 */ /* 0x000ee4000802007f */
[----:B---3--:R-:W-:Y:S05]  /*1b130*/  @!P1 BRA `(.L_x_240) ;  /* 0xfffffffc00ec9947 */ /* 0x008fea000383ffff */
[----:B------:R-:W-:Y:S05]  /*1b140*/  BRA `(.L_x_384) ;  /* 0xffffffa400e87947 */ /* 0x000fea000383ffff */
.L_x_246:
[----:B-1-34-:R-:W-:-:S04]  /*1b150*/  IMAD.U32 R3, RZ, RZ, UR35 ;  /* 0x00000023ff037e24 */ /* 0x01afc8000f8e00ff */
[----:B------:R1:W3:Y:S03]  /*1b160*/  SYNCS.PHASECHK.TRANS64.TRYWAIT P1, [R3+URZ+0x384d8], R2 ;  /* 0x0384d802030075a7 */ /* 0x0002e6000802017f */
[----:B---3--:R-:W-:Y:S05]  /*1b170*/  @!P1 NANOSLEEP.SYNCS 0x989680 ;  /* 0x009896800000995d */ /* 0x008fea0003900000 */
[----:B------:R-:W3:Y:S02]  /*1b180*/  @!P1 SYNCS.PHASECHK.TRANS64 P1, [R3+URZ+0x384d8], R2 ;  /* 0x0384d802030095a7 */ /* 0x000ee4000802007f */
[----:B---3--:R-:W-:Y:S05]  /*1b190*/  @!P1 BRA `(.L_x_246) ;  /* 0xfffffffc00ec9947 */ /* 0x008fea000383ffff */
[----:B------:R-:W-:Y:S05]  /*1b1a0*/  BRA `(.L_x_385) ;  /* 0xffffffa800307947 */ /* 0x000fea000383ffff */
.L_x_252:
[----:B-1-34-:R-:W-:-:S04]  /*1b1b0*/  MOV R3, UR35 ;  /* 0x0000002300037c02 */ /* 0x01afc80008000f00 */
[----:B------:R1:W3:Y:S03]  /*1b1c0*/  SYNCS.PHASECHK.TRANS64.TRYWAIT P1, [R3+URZ+0x384e0], R2 ;  /* 0x0384e002030075a7 */ /* 0x0002e6000802017f */
[----:B---3--:R-:W-:Y:S05]  /*1b1d0*/  @!P1 NANOSLEEP.SYNCS 0x989680 ;  /* 0x009896800000995d */ /* 0x008fea0003900000 */
[----:B------:R-:W3:Y:S02]  /*1b1e0*/  @!P1 SYNCS.PHASECHK.TRANS64 P1, [R3+URZ+0x384e0], R2 ;  /* 0x0384e002030095a7 */ /* 0x000ee4000802007f */
[----:B---3--:R-:W-:Y:S05]  /*1b1f0*/  @!P1 BRA `(.L_x_252) ;  /* 0xfffffffc00ec9947 */ /* 0x008fea000383ffff */
[----:B------:R-:W-:Y:S05]  /*1b200*/  BRA `(.L_x_386) ;  /* 0xffffffa8007c7947 */ /* 0x000fea000383ffff */
.L_x_258:
[----:B-1-34-:R-:W-:-:S04]  /*1b210*/  IMAD.U32 R3, RZ, RZ, UR35 ;  /* 0x00000023ff037e24 */ /* 0x01afc8000f8e00ff */
[----:B------:R1:W3:Y:S03]  /*1b220*/  SYNCS.PHASECHK.TRANS64.TRYWAIT P1, [R3+URZ+0x384e8], R2 ;  /* 0x0384e802030075a7 */ /* 0x0002e6000802017f */
[----:B---3--:R-:W-:Y:S05]  /*1b230*/  @!P1 NANOSLEEP.SYNCS 0x989680 ;  /* 0x009896800000995d */ /* 0x008fea0003900000 */
[----:B------:R-:W3:Y:S02]  /*1b240*/  @!P1 SYNCS.PHASECHK.TRANS64 P1, [R3+URZ+0x384e8], R2 ;  /* 0x0384e802030095a7 */ /* 0x000ee4000802007f */
[----:B---3--:R-:W-:Y:S05]  /*1b250*/  @!P1 BRA `(.L_x_258) ;  /* 0xfffffffc00ec9947 */ /* 0x008fea000383ffff */
[----:B------:R-:W-:Y:S05]  /*1b260*/  BRA `(.L_x_387) ;  /* 0xffffffa800c07947 */ /* 0x000fea000383ffff */
.L_x_273:
[----:B-1-34-:R-:W-:-:S04]  /*1b270*/  MOV R3, UR35 ;  /* 0x0000002300037c02 */ /* 0x01afc80008000f00 */
[----:B------:R1:W2:Y:S03]  /*1b280*/  SYNCS.PHASECHK.TRANS64.TRYWAIT P0, [R3+URZ+0x384d0], R0 ;  /* 0x0384d000030075a7 */ /* 0x0002a6000800017f */
[----:B--2---:R-:W-:Y:S05]  /*1b290*/  @!P0 NANOSLEEP.SYNCS 0x989680 ;  /* 0x009896800000895d */ /* 0x004fea0003900000 */
[----:B------:R-:W2:Y:S02]  /*1b2a0*/  @!P0 SYNCS.PHASECHK.TRANS64 P0, [R3+URZ+0x384d0], R0 ;  /* 0x0384d000030085a7 */ /* 0x000ea4000800007f */
[----:B--2---:R-:W-:Y:S05]  /*1b2b0*/  @!P0 BRA `(.L_x_273) ;  /* 0xfffffffc00ec8947 */ /* 0x004fea000383ffff */
[----:B------:R-:W-:Y:S05]  /*1b2c0*/  BRA `(.L_x_388) ;  /* 0xffffffb000587947 */ /* 0x000fea000383ffff */
.L_x_275:
[----:B-1-34-:R-:W-:-:S04]  /*1b2d0*/  IMAD.U32 R3, RZ, RZ, UR35 ;  /* 0x00000023ff037e24 */ /* 0x01afc8000f8e00ff */
[----:B------:R1:W2:Y:S03]  /*1b2e0*/  SYNCS.PHASECHK.TRANS64.TRYWAIT P0, [R3+URZ+0x384d8], R0 ;  /* 0x0384d800030075a7 */ /* 0x0002a6000800017f */
[----:B--2---:R-:W-:Y:S05]  /*1b2f0*/  @!P0 NANOSLEEP.SYNCS 0x989680 ;  /* 0x009896800000895d */ /* 0x004fea0003900000 */
[----:B------:R-:W2:Y:S02]  /*1b300*/  @!P0 SYNCS.PHASECHK.TRANS64 P0, [R3+URZ+0x384d8], R0 ;  /* 0x0384d800030085a7 */ /* 0x000ea4000800007f */
[----:B--2---:R-:W-:Y:S05]  /*1b310*/  @!P0 BRA `(.L_x_275) ;  /* 0xfffffffc00ec8947 */ /* 0x004fea000383ffff */
[----:B------:R-:W-:Y:S05]  /*1b320*/  BRA `(.L_x_389) ;  /* 0xffffffb000507947 */ /* 0x000fea000383ffff */
.L_x_277:
[----:B-1-34-:R-:W-:-:S04]  /*1b330*/  MOV R3, UR35 ;  /* 0x0000002300037c02 */ /* 0x01afc80008000f00 */
[----:B------:R1:W2:Y:S03]  /*1b340*/  SYNCS.PHASECHK.TRANS64.TRYWAIT P0, [R3+URZ+0x384e0], R0 ;  /* 0x0384e000030075a7 */ /* 0x0002a6000800017f */
[----:B--2---:R-:W-:Y:S05]  /*1b350*/  @!P0 NANOSLEEP.SYNCS 0x989680 ;  /* 0x009896800000895d */ /* 0x004fea0003900000 */
[----:B------:R-:W2:Y:S02]  /*1b360*/  @!P0 SYNCS.PHASECHK.TRANS64 P0, [R3+URZ+0x384e0], R0 ;  /* 0x0384e000030085a7 */ /* 0x000ea4000800007f */
[----:B--2---:R-:W-:Y:S05]  /*1b370*/  @!P0 BRA `(.L_x_277) ;  /* 0xfffffffc00ec8947 */ /* 0x004fea000383ffff */
[----:B------:R-:W-:Y:S05]  /*1b380*/  BRA `(.L_x_390) ;  /* 0xffffffb000487947 */ /* 0x000fea000383ffff */
.L_x_289:
[----:B------:R-:W-:Y:S01]  /*1b390*/  BSSY B1, `(.L_x_391) ;  /* 0x0000006000017945 */ /* 0x000fe20003800000 */
[----:B------:R-:W-:-:S07]  /*1b3a0*/  IMAD.MOV.U32 R15, RZ, RZ, -0x1 ;  /* 0xffffffffff0f7424 */ /* 0x000fce00078e00ff */
[----:B-----5:R-:W-:Y:S05]  /*1b3b0*/  WARPSYNC.COLLECTIVE R15, `(.L_x_392) ;  /* 0x000000000f0c7348 */ /* 0x020fea0003c00000 */
[----:B-----5:R-:W-:Y:S02]  /*1b3c0*/  ELECT P6, UR62, PT ;  /* 0x00000000003e782f */ /* 0x020fe400038c0000 */
[----:B------:R-:W-:Y:S01]  /*1b3d0*/  MOV R14, UR62 ;  /* 0x0000003e000e7c02 */ /* 0x000fe20008000f00 */
[----:B------:R-:W-:Y:S10]  /*1b3e0*/  ENDCOLLECTIVE ;  /* 0x000000000000791b */ /* 0x000ff40003800000 */
.L_x_392:
[----:B------:R-:W-:Y:S05]  /*1b3f0*/  BSYNC B1 ;  /* 0x0000000000017941 */ /* 0x000fea0003800000 */
.L_x_391:
[----:B------:R-:W-:Y:S05]  /*1b400*/  BRA `(.L_x_393) ;  /* 0xffffffbc00747947 */ /* 0x000fea000383ffff */
.L_x_292:
[----:B--2---:R2:W3:Y:S02]  /*1b410*/  SYNCS.PHASECHK.TRANS64.TRYWAIT P0, [R8+URZ+0x38498], R5 ;  /* 0x03849805080075a7 */ /* 0x0044e4000800017f */
[----:B---3--:R-:W-:Y:S05]  /*1b420*/  @!P0 NANOSLEEP.SYNCS 0x989680 ;  /* 0x009896800000895d */ /* 0x008fea0003900000 */
[----:B------:R-:W3:Y:S02]  /*1b430*/  @!P0 SYNCS.PHASECHK.TRANS64 P0, [R8+URZ+0x38498], R5 ;  /* 0x03849805080085a7 */ /* 0x000ee4000800007f */
[----:B---3--:R-:W-:Y:S05]  /*1b440*/  @!P0 BRA `(.L_x_292) ;  /* 0xfffffffc00f08947 */ /* 0x008fea000383ffff */
[----:B------:R-:W-:Y:S05]  /*1b450*/  BRA `(.L_x_394) ;  /* 0xffffffbc009c7947 */ /* 0x000fea000383ffff */
.L_x_298:
[----:B-1----:R1:W2:Y:S02]  /*1b460*/  SYNCS.PHASECHK.TRANS64.TRYWAIT P0, [R3+URZ+0x38400], R2 ;  /* 0x03840002030075a7 */ /* 0x0022a4000800017f */
[----:B--2---:R-:W-:Y:S05]  /*1b470*/  @!P0 NANOSLEEP.SYNCS 0x989680 ;  /* 0x009896800000895d */ /* 0x004fea0003900000 */
[----:B------:R-:W2:Y:S02]  /*1b480*/  @!P0 SYNCS.PHASECHK.TRANS64 P0, [R3+URZ+0x38400], R2 ;  /* 0x03840002030085a7 */ /* 0x000ea4000800007f */
[----:B--2---:R-:W-:Y:S05]  /*1b490*/  @!P0 BRA `(.L_x_298) ;  /* 0xfffffffc00f08947 */ /* 0x004fea000383ffff */
[----:B------:R-:W-:Y:S05]  /*1b4a0*/  BRA `(.L_x_395) ;  /* 0xffffffc000607947 */ /* 0x000fea000383ffff */
.L_x_301:
[----:B------:R-:W-:Y:S01]  /*1b4b0*/  BSSY B1, `(.L_x_396) ;  /* 0x0000006000017945 */ /* 0x000fe20003800000 */
[----:B------:R-:W-:-:S07]  /*1b4c0*/  MOV R15, 0xffffffff ;  /* 0xffffffff000f7802 */ /* 0x000fce0000000f00 */
[----:B-1---5:R-:W-:Y:S05]  /*1b4d0*/  WARPSYNC.COLLECTIVE R15, `(.L_x_397) ;  /* 0x000000000f0c7348 */ /* 0x022fea0003c00000 */
[----:B------:R-:W-:Y:S02]  /*1b4e0*/  ELECT P6, UR62, PT ;  /* 0x00000000003e782f */ /* 0x000fe400038c0000 */
[----:B------:R-:W-:Y:S01]  /*1b4f0*/  MOV R14, UR62 ;  /* 0x0000003e000e7c02 */ /* 0x000fe20008000f00 */
[----:B-1---5:R-:W-:Y:S10]  /*1b500*/  ENDCOLLECTIVE ;  /* 0x000000000000791b */ /* 0x022ff40003800000 */
.L_x_397:
[----:B------:R-:W-:Y:S05]  /*1b510*/  BSYNC B1 ;  /* 0x0000000000017941 */ /* 0x000fea0003800000 */
.L_x_396:
[----:B------:R-:W-:Y:S05]  /*1b520*/  BRA `(.L_x_398) ;  /* 0xffffffc000a87947 */ /* 0x000fea000383ffff */
.L_x_304:
[----:B------:R-:W-:Y:S01]  /*1b530*/  BSSY B1, `(.L_x_399) ;  /* 0x0000005000017945 */ /* 0x000fe20003800000 */
[----:B--2---:R-:W-:-:S07]  /*1b540*/  IMAD.MOV.U32 R15, RZ, RZ, -0x1 ;  /* 0xffffffffff0f7424 */ /* 0x004fce00078e00ff */
[----:B-1---5:R-:W-:Y:S05]  /*1b550*/  WARPSYNC.COLLECTIVE R15, `(.L_x_400) ;  /* 0x000000000f087348 */ /* 0x022fea0003c00000 */
[----:B------:R-:W-:Y:S01]  /*1b560*/  NOP ;  /* 0x0000000000007918 */ /* 0x000fe20000000000 */
[----:B-1---5:R-:W-:Y:S01]  /*1b570*/  ENDCOLLECTIVE ;  /* 0x000000000000791b */ /* 0x022fe20003800000 */
.L_x_400:
[----:B------:R-:W-:Y:S05]  /*1b580*/  BSYNC B1 ;  /* 0x0000000000017941 */ /* 0x000fea0003800000 */
.L_x_399:
[----:B------:R-:W-:-:S07]  /*1b590*/  MOV R15, 0xffffffff ;  /* 0xffffffff000f7802 */ /* 0x000fce0000000f00 */
[----:B------:R-:W-:Y:S05]  /*1b5a0*/  WARPSYNC.COLLECTIVE R15, `(.L_x_401) ;  /* 0x000000000f0c7348 */ /* 0x000fea0003c00000 */
[----:B------:R-:W-:Y:S02]  /*1b5b0*/  ELECT P6, UR62, PT ;  /* 0x00000000003e782f */ /* 0x000fe400038c0000 */
[----:B------:R-:W-:Y:S01]  /*1b5c0*/  MOV R14, UR62 ;  /* 0x0000003e000e7c02 */ /* 0x000fe20008000f00 */
[----:B------:R-:W-:Y:S10]  /*1b5d0*/  ENDCOLLECTIVE ;  /* 0x000000000000791b */ /* 0x000ff40003800000 */
.L_x_401:
[----:B------:R-:W-:Y:S05]  /*1b5e0*/  BRA `(.L_x_402) ;  /* 0xffffffc400c87947 */ /* 0x000fea000383ffff */
.L_x_307:
[----:B------:R-:W-:Y:S01]  /*1b5f0*/  BSSY B0, `(.L_x_403) ;  /* 0x0000006000007945 */ /* 0x000fe20003800000 */
[----:B------:R-:W-:-:S07]  /*1b600*/  IMAD.MOV.U32 R15, RZ, RZ, -0x1 ;  /* 0xffffffffff0f7424 */ /* 0x000fce00078e00ff */
[----:B-----5:R-:W-:Y:S05]  /*1b610*/  WARPSYNC.COLLECTIVE R15, `(.L_x_404) ;  /* 0x000000000f0c7348 */ /* 0x020fea0003c00000 */
[----:B-----5:R-:W-:Y:S02]  /*1b620*/  ELECT P6, UR62, PT ;  /* 0x00000000003e782f */ /* 0x020fe400038c0000 */
[----:B------:R-:W-:Y:S01]  /*1b630*/  MOV R14, UR62 ;  /* 0x0000003e000e7c02 */ /* 0x000fe20008000f00 */
[----:B------:R-:W-:Y:S10]  /*1b640*/  ENDCOLLECTIVE ;  /* 0x000000000000791b */ /* 0x000ff40003800000 */
.L_x_404:
[----:B------:R-:W-:Y:S05]  /*1b650*/  BSYNC B0 ;  /* 0x0000000000007941 */ /* 0x000fea0003800000 */
.L_x_403:
[----:B------:R-:W-:Y:S05]  /*1b660*/  BRA `(.L_x_405) ;  /* 0xffffffc800187947 */ /* 0x000fea000383ffff */
.L_x_311:
[----:B-1----:R1:W2:Y:S02]  /*1b670*/  SYNCS.PHASECHK.TRANS64.TRYWAIT P0, [R7+URZ], R2 ;  /* 0x00000002070075a7 */ /* 0x0022a4000800017f */
[----:B--2---:R-:W-:Y:S05]  /*1b680*/  @!P0 NANOSLEEP.SYNCS 0x989680 ;  /* 0x009896800000895d */ /* 0x004fea0003900000 */
[----:B------:R-:W2:Y:S02]  /*1b690*/  @!P0 SYNCS.PHASECHK.TRANS64 P0, [R7+URZ], R2 ;  /* 0x00000002070085a7 */ /* 0x000ea4000800007f */
[----:B--2---:R-:W-:Y:S05]  /*1b6a0*/  @!P0 BRA `(.L_x_311) ;  /* 0xfffffffc00f08947 */ /* 0x004fea000383ffff */
[----:B------:R-:W-:Y:S05]  /*1b6b0*/  BRA `(.L_x_406) ;  /* 0xffffffc800547947 */ /* 0x000fea000383ffff */
.L_x_312:
[----:B-1----:R1:W2:Y:S02]  /*1b6c0*/  SYNCS.PHASECHK.TRANS64.TRYWAIT P0, [R9+URZ], R4 ;  /* 0x00000004090075a7 */ /* 0x0022a4000800017f */
[----:B--2---:R-:W-:Y:S05]  /*1b6d0*/  @!P0 NANOSLEEP.SYNCS 0x989680 ;  /* 0x009896800000895d */ /* 0x004fea0003900000 */
[----:B------:R-:W2:Y:S02]  /*1b6e0*/  @!P0 SYNCS.PHASECHK.TRANS64 P0, [R9+URZ], R4 ;  /* 0x00000004090085a7 */ /* 0x000ea4000800007f */
[----:B--2---:R-:W-:Y:S05]  /*1b6f0*/  @!P0 BRA `(.L_x_312) ;  /* 0xfffffffc00f08947 */ /* 0x004fea000383ffff */
[----:B------:R-:W-:Y:S05]  /*1b700*/  BRA `(.L_x_407) ;  /* 0xffffffc8005c7947 */ /* 0x000fea000383ffff */
.L_x_330:
[----:B-1----:R1:W3:Y:S02]  /*1b710*/  SYNCS.PHASECHK.TRANS64.TRYWAIT P2, [R12+URZ+0x38440], R3 ;  /* 0x038440030c0075a7 */ /* 0x0022e4000804017f */
[----:B---3--:R-:W-:Y:S05]  /*1b720*/  @!P2 NANOSLEEP.SYNCS 0x989680 ;  /* 0x009896800000a95d */ /* 0x008fea0003900000 */
[----:B------:R-:W3:Y:S02]  /*1b730*/  @!P2 SYNCS.PHASECHK.TRANS64 P2, [R12+URZ+0x38440], R3 ;  /* 0x038440030c00a5a7 */ /* 0x000ee4000804007f */
[----:B---3--:R-:W-:Y:S05]  /*1b740*/  @!P2 BRA `(.L_x_330) ;  /* 0xfffffffc00f0a947 */ /* 0x008fea000383ffff */
[----:B------:R-:W-:Y:S05]  /*1b750*/  BRA `(.L_x_408) ;  /* 0xffffffe400787947 */ /* 0x000fea000383ffff */
.L_x_336:
[----:B-1----:R1:W2:Y:S02]  /*1b760*/  SYNCS.PHASECHK.TRANS64.TRYWAIT P0, [R3+URZ+0x38440], R0 ;  /* 0x03844000030075a7 */ /* 0x0022a4000800017f */
[----:B--2---:R-:W-:Y:S05]  /*1b770*/  @!P0 NANOSLEEP.SYNCS 0x989680 ;  /* 0x009896800000895d */ /* 0x004fea0003900000 */
[----:B------:R-:W2:Y:S02]  /*1b780*/  @!P0 SYNCS.PHASECHK.TRANS64 P0, [R3+URZ+0x38440], R0 ;  /* 0x03844000030085a7 */ /* 0x000ea4000800007f */
[----:B--2---:R-:W-:Y:S05]  /*1b790*/  @!P0 BRA `(.L_x_336) ;  /* 0xfffffffc00f08947 */ /* 0x004fea000383ffff */
[----:B------:R-:W-:Y:S05]  /*1b7a0*/  BRA `(.L_x_409) ;  /* 0xffffffe400e07947 */ /* 0x000fea000383ffff */
.L_x_338:
[----:B-1----:R1:W2:Y:S02]  /*1b7b0*/  SYNCS.PHASECHK.TRANS64.TRYWAIT P0, [R3+URZ+0x38440], R0 ;  /* 0x03844000030075a7 */ /* 0x0022a4000800017f */
[----:B--2---:R-:W-:Y:S05]  /*1b7c0*/  @!P0 NANOSLEEP.SYNCS 0x989680 ;  /* 0x009896800000895d */ /* 0x004fea0003900000 */
[----:B------:R-:W2:Y:S02]  /*1b7d0*/  @!P0 SYNCS.PHASECHK.TRANS64 P0, [R3+URZ+0x38440], R0 ;  /* 0x03844000030085a7 */ /* 0x000ea4000800007f */
[----:B--2---:R-:W-:Y:S05]  /*1b7e0*/  @!P0 BRA `(.L_x_338) ;  /* 0xfffffffc00f08947 */ /* 0x004fea000383ffff */
[----:B------:R-:W-:Y:S05]  /*1b7f0*/  BRA `(.L_x_410) ;  /* 0xffffffe400f87947 */ /* 0x000fea000383ffff */
.L_x_340:
[----:B-1----:R1:W2:Y:S02]  /*1b800*/  SYNCS.PHASECHK.TRANS64.TRYWAIT P0, [R3+URZ+0x38440], R0 ;  /* 0x03844000030075a7 */ /* 0x0022a4000800017f */
[----:B--2---:R-:W-:Y:S05]  /*1b810*/  @!P0 NANOSLEEP.SYNCS 0x989680 ;  /* 0x009896800000895d */ /* 0x004fea0003900000 */
[----:B------:R-:W2:Y:S02]  /*1b820*/  @!P0 SYNCS.PHASECHK.TRANS64 P0, [R3+URZ+0x38440], R0 ;  /* 0x03844000030085a7 */ /* 0x000ea4000800007f */
[----:B--2---:R-:W-:Y:S05]  /*1b830*/  @!P0 BRA `(.L_x_340) ;  /* 0xfffffffc00f08947 */ /* 0x004fea000383ffff */
[----:B------:R-:W-:Y:S05]  /*1b840*/  BRA `(.L_x_411) ;  /* 0xffffffe800107947 */ /* 0x000fea000383ffff */
.L_x_342:
[----:B-1----:R1:W2:Y:S02]  /*1b850*/  SYNCS.PHASECHK.TRANS64.TRYWAIT P0, [R3+URZ+0x38440], R0 ;  /* 0x03844000030075a7 */ /* 0x0022a4000800017f */
[----:B--2---:R-:W-:Y:S05]  /*1b860*/  @!P0 NANOSLEEP.SYNCS 0x989680 ;  /* 0x009896800000895d */ /* 0x004fea0003900000 */
[----:B------:R-:W2:Y:S02]  /*1b870*/  @!P0 SYNCS.PHASECHK.TRANS64 P0, [R3+URZ+0x38440], R0 ;  /* 0x03844000030085a7 */ /* 0x000ea4000800007f */
[----:B--2---:R-:W-:Y:S05]  /*1b880*/  @!P0 BRA `(.L_x_342) ;  /* 0xfffffffc00f08947 */ /* 0x004fea000383ffff */
[----:B------:R-:W-:Y:S05]  /*1b890*/  BRA `(.L_x_412) ;  /* 0xffffffe800287947 */ /* 0x000fea000383ffff */
.L_x_344:
[----:B-1----:R1:W2:Y:S02]  /*1b8a0*/  SYNCS.PHASECHK.TRANS64.TRYWAIT P0, [R3+URZ+0x38440], R0 ;  /* 0x03844000030075a7 */ /* 0x0022a4000800017f */
[----:B--2---:R-:W-:Y:S05]  /*1b8b0*/  @!P0 NANOSLEEP.SYNCS 0x989680 ;  /* 0x009896800000895d */ /* 0x004fea0003900000 */
[----:B------:R-:W2:Y:S02]  /*1b8c0*/  @!P0 SYNCS.PHASECHK.TRANS64 P0, [R3+URZ+0x38440], R0 ;  /* 0x03844000030085a7 */ /* 0x000ea4000800007f */
[----:B--2---:R-:W-:Y:S05]  /*1b8d0*/  @!P0 BRA `(.L_x_344) ;  /* 0xfffffffc00f08947 */ /* 0x004fea000383ffff */
[----:B------:R-:W-:Y:S05]  /*1b8e0*/  BRA `(.L_x_413) ;  /* 0xffffffe800407947 */ /* 0x000fea000383ffff */
.L_x_346:
[----:B-1----:R1:W2:Y:S02]  /*1b8f0*/  SYNCS.PHASECHK.TRANS64.TRYWAIT P0, [R3+URZ+0x38440], R0 ;  /* 0x03844000030075a7 */ /* 0x0022a4000800017f */
[----:B--2---:R-:W-:Y:S05]  /*1b900*/  @!P0 NANOSLEEP.SYNCS 0x989680 ;  /* 0x009896800000895d */ /* 0x004fea0003900000 */
[----:B------:R-:W2:Y:S02]  /*1b910*/  @!P0 SYNCS.PHASECHK.TRANS64 P0, [R3+URZ+0x38440], R0 ;  /* 0x03844000030085a7 */ /* 0x000ea4000800007f */
[----:B--2---:R-:W-:Y:S05]  /*1b920*/  @!P0 BRA `(.L_x_346) ;  /* 0xfffffffc00f08947 */ /* 0x004fea000383ffff */
[----:B------:R-:W-:Y:S05]  /*1b930*/  BRA `(.L_x_414) ;  /* 0xffffffe800587947 */ /* 0x000fea000383ffff */
.L_x_348:
[----:B-1----:R1:W2:Y:S02]  /*1b940*/  SYNCS.PHASECHK.TRANS64.TRYWAIT P0, [R3+URZ+0x38440], R0 ;  /* 0x03844000030075a7 */ /* 0x0022a4000800017f */
[----:B--2---:R-:W-:Y:S05]  /*1b950*/  @!P0 NANOSLEEP.SYNCS 0x989680 ;  /* 0x009896800000895d */ /* 0x004fea0003900000 */
[----:B------:R-:W2:Y:S02]  /*1b960*/  @!P0 SYNCS.PHASECHK.TRANS64 P0, [R3+URZ+0x38440], R0 ;  /* 0x03844000030085a7 */ /* 0x000ea4000800007f */
[----:B--2---:R-:W-:Y:S05]  /*1b970*/  @!P0 BRA `(.L_x_348) ;  /* 0xfffffffc00f08947 */ /* 0x004fea000383ffff */
[----:B------:R-:W-:Y:S05]  /*1b980*/  BRA `(.L_x_415) ;  /* 0xffffffe800707947 */ /* 0x000fea000383ffff */
        .weak           $__internal_0_$__cuda_sm20_div_u64
        .type           $__internal_0_$__cuda_sm20_div_u64,@function
        .size           $__internal_0_$__cuda_sm20_div_u64,(.L_x_327 - $__internal_0_$__cuda_sm20_div_u64)
$__internal_0_$__cuda_sm20_div_u64:
[----:B------:R-:W-:-:S04]  /*1b990*/  MOV R22, R24 ;  /* 0x0000001800167202 */ /* 0x000fc80000000f00 */
[----:B------:R-:W1:Y:S08]  /*1b9a0*/  I2F.U64.RP R3, R22 ;  /* 0x0000001600037312 */ /* 0x000e700000309000 */
[----:B-1----:R-:W1:Y:S02]  /*1b9b0*/  MUFU.RCP R3, R3 ;  /* 0x0000000300037308 */ /* 0x002e640000001000 */
[----:B-1----:R-:W-:-:S06]  /*1b9c0*/  VIADD R16, R3, 0x1ffffffe ;  /* 0x1ffffffe03107836 */ /* 0x002fcc0000000000 */
[----:B------:R-:W1:Y:S02]  /*1b9d0*/  F2I.U64.TRUNC R16, R16 ;  /* 0x0000001000107311 */ /* 0x000e64000020d800 */
[----:B-1----:R-:W-:-:S04]  /*1b9e0*/  IMAD.WIDE.U32 R18, R16, R24, RZ ;  /* 0x0000001810127225 */ /* 0x002fc800078e00ff */
[C---:B------:R-:W-:Y:S01]  /*1b9f0*/  IMAD R11, R16.reuse, R23, R19 ;  /* 0x00000017100b7224 */ /* 0x040fe200078e0213 */
[----:B------:R-:W-:Y:S01]  /*1ba00*/  IADD3 R13, P1, RZ, -R18, RZ ;  /* 0x80000012ff0d7210 */ /* 0x000fe20007f3e0ff */
[----:B------:R-:W-:Y:S02]  /*1ba10*/  IMAD.MOV.U32 R19, RZ, RZ, R16 ;  /* 0x000000ffff137224 */ /* 0x000fe400078e0010 */
[----:B------:R-:W-:Y:S02]  /*1ba20*/  IMAD R11, R17, R24, R11 ;  /* 0x00000018110b7224 */ /* 0x000fe400078e020b */
[----:B------:R-:W-:-:S03]  /*1ba30*/  IMAD.HI.U32 R18, R16, R13, RZ ;  /* 0x0000000d10127227 */ /* 0x000fc600078e00ff */
[----:B------:R-:W-:-:S05]  /*1ba40*/  IADD3.X R11, RZ, ~R11, RZ, P1, !PT ;  /* 0x8000000bff0b7210 */ /* 0x000fca0000ffe4ff */
[----:B------:R-:W-:-:S04]  /*1ba50*/  IMAD.WIDE.U32 R18, P1, R16, R11, R18 ;  /* 0x0000000b10127225 */ /* 0x000fc80007820012 */
[C---:B------:R-:W-:Y:S02]  /*1ba60*/  IMAD R21, R17.reuse, R11, RZ ;  /* 0x0000000b11157224 */ /* 0x040fe400078e02ff */
[----:B------:R-:W-:-:S04]  /*1ba70*/  IMAD.HI.U32 R18, P2, R17, R13, R18 ;  /* 0x0000000d11127227 */ /* 0x000fc80007840012 */
[----:B------:R-:W-:Y:S01]  /*1ba80*/  IMAD.HI.U32 R3, R17, R11, RZ ;  /* 0x0000000b11037227 */ /* 0x000fe200078e00ff */
[----:B------:R-:W-:-:S04]  /*1ba90*/  IADD3 R19, P3, R21, R18, RZ ;  /* 0x0000001215137210 */ /* 0x000fc80007f7e0ff */
[----:B------:R-:W-:Y:S01]  /*1baa0*/  IADD3.X R3, R3, R17, RZ, P1, !PT ;  /* 0x0000001103037210 */ /* 0x000fe20000ffe4ff */
[----:B------:R-:W-:-:S03]  /*1bab0*/  IMAD.WIDE.U32 R16, R19, R24, RZ ;  /* 0x0000001813107225 */ /* 0x000fc600078e00ff */
[----:B------:R-:W-:Y:S01]  /*1bac0*/  IADD3.X R3, RZ, RZ, R3, P3, P2 ;  /* 0x000000ffff037210 */ /* 0x000fe20001fe4403 */
[----:B------:R-:W-:Y:S01]  /*1bad0*/  IMAD R18, R19, R23, R17 ;  /* 0x0000001713127224 */ /* 0x000fe200078e0211 */
[----:B------:R-:W-:-:S03]  /*1bae0*/  IADD3 R17, P1, RZ, -R16, RZ ;  /* 0x80000010ff117210 */ /* 0x000fc60007f3e0ff */
[----:B------:R-:W-:Y:S02]  /*1baf0*/  IMAD R11, R3, R24, R18 ;  /* 0x00000018030b7224 */ /* 0x000fe400078e0212 */
[----:B------:R-:W-:-:S04]  /*1bb00*/  IMAD.HI.U32 R18, R19, R17, RZ ;  /* 0x0000001113127227 */ /* 0x000fc800078e00ff */
[----:B------:R-:W-:-:S04]  /*1bb10*/  IMAD.X R16, RZ, RZ, ~R11, P1 ;  /* 0x000000ffff107224 */ /* 0x000fc800008e0e0b */
[----:B------:R-:W-:-:S04]  /*1bb20*/  IMAD.WIDE.U32 R18, P1, R19, R16, R18 ;  /* 0x0000001013127225 */ /* 0x000fc80007820012 */
[C---:B------:R-:W-:Y:S02]  /*1bb30*/  IMAD R22, R3.reuse, R16, RZ ;  /* 0x0000001003167224 */ /* 0x040fe400078e02ff */
[----:B------:R-:W-:-:S04]  /*1bb40*/  IMAD.HI.U32 R11, P2, R3, R17, R18 ;  /* 0x00000011030b7227 */ /* 0x000fc80007840012 */
[----:B------:R-:W-:Y:S01]  /*1bb50*/  IMAD.HI.U32 R16, R3, R16, RZ ;  /* 0x0000001003107227 */ /* 0x000fe200078e00ff */
[----:B------:R-:W-:-:S03]  /*1bb60*/  IADD3 R11, P3, R22, R11, RZ ;  /* 0x0000000b160b7210 */ /* 0x000fc60007f7e0ff */
[----:B------:R-:W-:Y:S01]  /*1bb70*/  IMAD.MOV.U32 R17, RZ, RZ, RZ ;  /* 0x000000ffff117224 */ /* 0x000fe200078e00ff */
[----:B------:R-:W-:Y:S01]  /*1bb80*/  IADD3.X R3, R16, R3, RZ, P1, !PT ;  /* 0x0000000310037210 */ /* 0x000fe20000ffe4ff */
[----:B------:R-:W-:-:S03]  /*1bb90*/  IMAD.HI.U32 R16, R11, UR14, RZ ;  /* 0x0000000e0b107c27 */ /* 0x000fc6000f8e00ff */
[----:B------:R-:W-:Y:S01]  /*1bba0*/  IADD3.X R3, RZ, RZ, R3, P3, P2 ;  /* 0x000000ffff037210 */ /* 0x000fe20001fe4403 */
[----:B------:R-:W-:-:S04]  /*1bbb0*/  IMAD.WIDE.U32 R16, R11, UR21, R16 ;  /* 0x000000150b107c25 */ /* 0x000fc8000f8e0010 */
[C---:B------:R-:W-:Y:S02]  /*1bbc0*/  IMAD R18, R3.reuse, UR21, RZ ;  /* 0x0000001503127c24 */ /* 0x040fe4000f8e02ff */
[----:B------:R-:W-:-:S04]  /*1bbd0*/  IMAD.HI.U32 R11, P1, R3, UR14, R16 ;  /* 0x0000000e030b7c27 */ /* 0x000fc8000f820010 */
[----:B------:R-:W-:Y:S01]  /*1bbe0*/  IMAD.HI.U32 R3, R3, UR21, RZ ;  /* 0x0000001503037c27 */ /* 0x000fe2000f8e00ff */
[----:B------:R-:W-:-:S04]  /*1bbf0*/  IADD3 R11, P2, R18, R11, RZ ;  /* 0x0000000b120b7210 */ /* 0x000fc80007f5e0ff */
[----:B------:R-:W-:Y:S01]  /*1bc00*/  IADD3.X R3, R3, RZ, RZ, P1, !PT ;  /* 0x000000ff03037210 */ /* 0x000fe20000ffe4ff */
[----:B------:R-:W-:-:S04]  /*1bc10*/  IMAD.WIDE.U32 R16, R11, R24, RZ ;  /* 0x000000180b107225 */ /* 0x000fc800078e00ff */
[----:B------:R-:W-:Y:S01]  /*1bc20*/  IMAD.X R3, RZ, RZ, R3, P2 ;  /* 0x000000ffff037224 */ /* 0x000fe200010e0603 */
[----:B------:R-:W-:Y:S01]  /*1bc30*/  IADD3 R22, P2, -R16, UR14, RZ ;  /* 0x0000000e10167c10 */ /* 0x000fe2000ff5e1ff */
[C---:B------:R-:W-:Y:S02]  /*1bc40*/  IMAD R18, R11.reuse, R23, R17 ;  /* 0x000000170b127224 */ /* 0x040fe400078e0211 */
[----:B------:R-:W-:Y:S01]  /*1bc50*/  VIADD R16, R11, 0x1 ;  /* 0x000000010b107836 */ /* 0x000fe20000000000 */
[-C--:B------:R-:W-:Y:S01]  /*1bc60*/  ISETP.GE.U32.AND P1, PT, R22, R24.reuse, PT ;  /* 0x000000181600720c */ /* 0x080fe20003f26070 */
[----:B------:R-:W-:-:S05]  /*1bc70*/  IMAD R3, R3, R24, R18 ;  /* 0x0000001803037224 */ /* 0x000fca00078e0212 */
[----:B------:R-:W-:Y:S02]  /*1bc80*/  IADD3.X R18, ~R3, UR21, RZ, P2, !PT ;  /* 0x0000001503127c10 */ /* 0x000fe400097fe5ff */
[----:B------:R-:W-:Y:S02]  /*1bc90*/  IADD3 R3, P2, -R24, R22, RZ ;  /* 0x0000001618037210 */ /* 0x000fe40007f5e1ff */
[----:B------:R-:W-:Y:S02]  /*1bca0*/  ISETP.GE.U32.AND.EX P1, PT, R18, R23, PT, P1 ;  /* 0x000000171200720c */ /* 0x000fe40003f26110 */
[----:B------:R-:W-:Y:S02]  /*1bcb0*/  IADD3.X R13, ~R23, R18, RZ, P2, !PT ;  /* 0x00000012170d7210 */ /* 0x000fe400017fe5ff */
[----:B------:R-:W-:Y:S02]  /*1bcc0*/  SEL R3, R3, R22, P1 ;  /* 0x0000001603037207 */ /* 0x000fe40000800000 */
[----:B------:R-:W-:-:S02]  /*1bcd0*/  SEL R13, R13, R18, P1 ;  /* 0x000000120d0d7207 */ /* 0x000fc40000800000 */
[----:B------:R-:W-:Y:S02]  /*1bce0*/  SEL R16, R16, R11, P1 ;  /* 0x0000000b10107207 */ /* 0x000fe40000800000 */
[----:B------:R-:W-:Y:S02]  /*1bcf0*/  ISETP.GE.U32.AND P1, PT, R3, R24, PT ;  /* 0x000000180300720c */ /* 0x000fe40003f26070 */
[----:B------:R-:W-:Y:S02]  /*1bd00*/  ISETP.NE.U32.AND P2, PT, R24, RZ, PT ;  /* 0x000000ff1800720c */ /* 0x000fe40003f45070 */
[----:B------:R-:W-:Y:S02]  /*1bd10*/  IADD3 R3, R16, 0x1, RZ ;  /* 0x0000000110037810 */ /* 0x000fe40007ffe0ff */
[----:B------:R-:W-:Y:S01]  /*1bd20*/  ISETP.GE.U32.AND.EX P1, PT, R13, R23, PT, P1 ;  /* 0x000000170d00720c */ /* 0x000fe20003f26110 */
[----:B------:R-:W-:Y:S01]  /*1bd30*/  IMAD.MOV.U32 R13, RZ, RZ, 0x0 ;  /* 0x00000000ff0d7424 */ /* 0x000fe200078e00ff */
[----:B------:R-:W-:-:S02]  /*1bd40*/  ISETP.NE.AND.EX P2, PT, R23, RZ, PT, P2 ;  /* 0x000000ff1700720c */ /* 0x000fc40003f45320 */
[----:B------:R-:W-:-:S04]  /*1bd50*/  SEL R3, R3, R16, P1 ;  /* 0x0000001003037207 */ /* 0x000fc80000800000 */
[----:B------:R-:W-:Y:S01]  /*1bd60*/  SEL R3, R3, 0xffffffff, P2 ;  /* 0xffffffff03037807 */ /* 0x000fe20001000000 */
[----:B------:R-:W-:Y:S06]  /*1bd70*/  RET.REL.NODEC R12 `(_ZN7cutlass13device_kernelINS_4gemm6kernel13GemmUniversalINS1_17GroupProblemShapeIN4cute5tupleIJiiiEEEEENS1_10collective13CollectiveMmaINS1_39MainloopSm90ArrayTmaGmmaWarpSpecializedILi3ENS6_IJNS5_1CILi1EEESD_SD_EEENS1_43KernelPtrArrayTmaWarpSpecializedCooperativeEEENS6_IJNSC_ILi256EEESH_NSC_ILi64EEEEEENS_10bfloat16_tEPNS6_IJlSD_NSC_ILi0EEEEEESK_SN_NS5_8TiledMMAINS5_8MMA_AtomIJNS5_4SM904GMMA28MMA_64x256x16_F32BF16BF16_SSILNSR_5MajorE0ELST_0ELNSR_7ScaleInE1ELSU_1EEEEEENS5_6LayoutINS6_IJNSC_ILi2EEESD_SD_EEENS6_IJSD_SL_SL_EEEEENS6_IJNS5_10UnderscoreES12_S12_EEEEENS5_13SM90_TMA_LOADENS5_14ComposedLayoutINS5_7SwizzleILi3ELi4ELi3EEENS5_18smem_ptr_flag_bitsILi16EEENSX_INS6_IJNSC_ILi8EEESI_EEENS6_IJSI_SD_EEEEEEEvNS5_8identityES15_S1F_vS1G_EENS_8epilogue10collective18CollectiveEpilogueINS1I_30Sm90PtrArrayTmaWarpSpecializedILi4ELi2ELi16ELb1ELb0ELi2EEEJSJ_NS6_IJNSC_ILi128EEENSC_ILi32EEEEEENS_6half_tEPNS6_IJSD_lSL_EEES1Q_S1S_NS1I_6fusion15FusionCallbacksIS1M_NS1T_17LinearCombinationIS1Q_fS1Q_fLNS_15FloatRoundStyleE2EEESJ_S1P_JEEES15_NS16_IS18_S1A_NSX_INS6_IJSI_S1B_EEENS6_IJSD_SI_EEEEEEENS5_17SM75_U16x8_LDSM_TENS5_14SM90_TMA_STOREES22_NS5_17SM90_U16x8_STSM_TENS5_9Copy_AtomIJNS5_17SM90_U32x4_STSM_NES1Q_EEEvEEEvvEEEEvNT_6ParamsE) ;  /* 0xfffffe400ca07950 */ /* 0x000fec0003c3ffff */
.L_x_327:
[----:B------:R-:W-:Y:S01]  /*1bd80*/  UMOV UR24, UR32 ;  /* 0x0000002000187c82 */ /* 0x000fe20008000000 */
[----:B------:R-:W-:Y:S02]  /*1bd90*/  UMOV UR25, UR35 ;  /* 0x0000002300197c82 */ /* 0x000fe40008000000 */
[----:B------:R-:W1:Y:S08]  /*1bda0*/  I2F.U64.RP R11, UR24 ;  /* 0x00000018000b7d12 */ /* 0x000e700008309000 */
[----:B-1----:R-:W1:Y:S02]  /*1bdb0*/  MUFU.RCP R11, R11 ;  /* 0x0000000b000b7308 */ /* 0x002e640000001000 */
[----:B-1----:R-:W-:-:S06]  /*1bdc0*/  IADD3 R2, R11, 0x1ffffffe, RZ ;  /* 0x1ffffffe0b027810 */ /* 0x002fcc0007ffe0ff */
[----:B------:R-:W1:Y:S02]  /*1bdd0*/  F2I.U64.TRUNC R2, R2 ;  /* 0x0000000200027311 */ /* 0x000e64000020d800 */
[----:B-1----:R-:W-:Y:S01]  /*1bde0*/  R2UR UR24, R2 ;  /* 0x00000000021872ca */ /* 0x002fe200000e0000 */
[----:B------:R-:W-:Y:S01]  /*1bdf0*/  IMAD.MOV.U32 R2, RZ, RZ, R12 ;  /* 0x000000ffff027224 */ /* 0x000fe200078e000c */
[----:B------:R-:W-:Y:S02]  /*1be00*/  R2UR UR25, R3 ;  /* 0x00000000031972ca */ /* 0x000fe400000e0000 */
[----:B------:R-:W-:-:S09]  /*1be10*/  MOV R3, 0x0 ;  /* 0x0000000000037802 */ /* 0x000fd20000000f00 */
[----:B------:R-:W-:-:S04]  /*1be20*/  UIMAD.WIDE.U32 UR26, UR24, UR32, URZ ;  /* 0x00000020181a72a5 */ /* 0x000fc8000f8e003f */
[----:B------:R-:W-:Y:S02]  /*1be30*/  UIMAD UR27, UR24, UR35, UR27 ;  /* 0x00000023181b72a4 */ /* 0x000fe4000f8e021b */
[----:B------:R-:W-:Y:S02]  /*1be40*/  UIADD3 UR36, UP1, URZ, -UR26, URZ ;  /* 0x8000001a3f247290 */ /* 0x000fe4000ff3e03f */
[----:B------:R-:W-:Y:S02]  /*1be50*/  UIMAD UR28, UR25, UR32, UR27 ;  /* 0x00000020191c72a4 */ /* 0x000fe4000f8e021b */
[----:B------:R-:W-:Y:S02]  /*1be60*/  UIMAD.WIDE.U32 UR26, UR24, UR36, URZ ;  /* 0x00000024181a72a5 */ /* 0x000fe4000f8e003f */
[----:B------:R-:W-:-:S05]  /*1be70*/  UIADD3.X UR37, URZ, ~UR28, URZ, UP1, !UPT ;  /* 0x8000001c3f257290 */ /* 0x000fca0008ffe43f */
[----:B------:R-:W-:Y:S01]  /*1be80*/  UMOV UR26, UR27 ;  /* 0x0000001b001a7c82 */ /* 0x000fe20008000000 */
[----:B------:R-:W-:Y:S02]  /*1be90*/  UMOV UR27, UR24 ;  /* 0x00000018001b7c82 */ /* 0x000fe40008000000 */
[----:B------:R-:W-:Y:S02]  /*1bea0*/  UIMAD.WIDE.U32 UR28, UP1, UR24, UR37, UR26 ;  /* 0x00000025181c72a5 */ /* 0x000fe4000f82001a */
[----:B------:R-:W-:Y:S02]  /*1beb0*/  UIMAD.WIDE.U32 UR26, UR25, UR37, URZ ;  /* 0x00000025191a72a5 */ /* 0x000fe4000f8e003f */
[----:B------:R-:W-:Y:S02]  /*1bec0*/  UIMAD.WIDE.U32 UR28, UP2, UR25, UR36, UR28 ;  /* 0x00000024191c72a5 */ /* 0x000fe4000f84001c */
[----:B------:R-:W-:Y:S02]  /*1bed0*/  UIMAD UR37, UR25, UR37, URZ ;  /* 0x00000025192572a4 */ /* 0x000fe4000f8e023f */
[----:B------:R-:W-:-:S02]  /*1bee0*/  UIADD3.X UR26, UR27, UR25, URZ, UP1, !UPT ;  /* 0x000000191b1a7290 */ /* 0x000fc40008ffe43f */
[----:B------:R-:W-:-:S04]  /*1bef0*/  UIADD3 UR29, UP4, UR37, UR29, URZ ;  /* 0x0000001d251d7290 */ /* 0x000fc8000ff9e03f */
[----:B------:R-:W-:Y:S02]  /*1bf00*/  UIMAD.WIDE.U32 UR24, UR29, UR32, URZ ;  /* 0x000000201d1872a5 */ /* 0x000fe4000f8e003f */
[----:B------:R-:W-:Y:S02]  /*1bf10*/  UIADD3.X UR36, URZ, URZ, UR26, UP4, UP2 ;  /* 0x0000003f3f247290 */ /* 0x000fe4000a7e441a */
[----:B------:R-:W-:Y:S02]  /*1bf20*/  UIMAD UR25, UR29, UR35, UR25 ;  /* 0x000000231d1972a4 */ /* 0x000fe4000f8e0219 */
[----:B------:R-:W-:Y:S02]  /*1bf30*/  UIADD3 UR37, UP1, URZ, -UR24, URZ ;  /* 0x800000183f257290 */ /* 0x000fe4000ff3e03f */
[----:B------:R-:W-:Y:S02]  /*1bf40*/  UIMAD UR26, UR36, UR32, UR25 ;  /* 0x00000020241a72a4 */ /* 0x000fe4000f8e0219 */
[----:B------:R-:W-:-:S02]  /*1bf50*/  UIMAD.WIDE.U32 UR24, UR29, UR37, URZ ;  /* 0x000000251d1872a5 */ /* 0x000fc4000f8e003f */
[----:B------:R-:W-:-:S05]  /*1bf60*/  UIADD3.X UR38, URZ, ~UR26, URZ, UP1, !UPT ;  /* 0x8000001a3f267290 */ /* 0x000fca0008ffe43f */
[----:B------:R-:W-:Y:S01]  /*1bf70*/  UMOV UR28, UR25 ;  /* 0x00000019001c7c82 */ /* 0x000fe20008000000 */
[----:B------:R-:W-:Y:S02]  /*1bf80*/  UIMAD.WIDE.U32 UR24, UR36, UR38, URZ ;  /* 0x00000026241872a5 */ /* 0x000fe4000f8e003f */
[----:B------:R-:W-:Y:S02]  /*1bf90*/  UIMAD.WIDE.U32 UR26, UP1, UR29, UR38, UR28 ;  /* 0x000000261d1a72a5 */ /* 0x000fe4000f82001c */
[----:B------:R-:W-:Y:S02]  /*1bfa0*/  UIMAD UR28, UR36, UR38, URZ ;  /* 0x00000026241c72a4 */ /* 0x000fe4000f8e023f */
[----:B------:R-:W-:Y:S02]  /*1bfb0*/  UIMAD.WIDE.U32 UR26, UP2, UR36, UR37, UR26 ;  /* 0x00000025241a72a5 */ /* 0x000fe4000f84001a */
[----:B------:R-:W-:Y:S02]  /*1bfc0*/  UIADD3.X UR36, UR25, UR36, URZ, UP1, !UPT ;  /* 0x0000002419247290 */ /* 0x000fe40008ffe43f */
[----:B------:R-:W-:Y:S01]  /*1bfd0*/  UIADD3 UR28, UP4, UR28, UR27, URZ ;  /* 0x0000001b1c1c7290 */ /* 0x000fe2000ff9e03f */
[----:B------:R-:W-:-:S03]  /*1bfe0*/  UMOV UR25, URZ ;  /* 0x0000003f00197c82 */ /* 0x000fc60008000000 */
[----:B------:R-:W-:Y:S02]  /*1bff0*/  UIMAD.WIDE.U32 UR26, UR28, UR33, URZ ;  /* 0x000000211c1a72a5 */ /* 0x000fe4000f8e003f */
[----:B------:R-:W-:-:S05]  /*1c000*/  UIADD3.X UR36, URZ, URZ, UR36, UP4, UP2 ;  /* 0x0000003f3f247290 */ /* 0x000fca000a7e4424 */
[----:B------:R-:W-:Y:S01]  /*1c010*/  UMOV UR24, UR27 ;  /* 0x0000001b00187c82 */ /* 0x000fe20008000000 */
[----:B------:R-:W-:Y:S02]  /*1c020*/  UIMAD.WIDE.U32 UR26, UR36, UR34, URZ ;  /* 0x00000022241a72a5 */ /* 0x000fe4000f8e003f */
[----:B------:R-:W-:Y:S02]  /*1c030*/  UIMAD.WIDE.U32 UR24, UR28, UR34, UR24 ;  /* 0x000000221c1872a5 */ /* 0x000fe4000f8e0018 */
[----:B------:R-:W-:Y:S02]  /*1c040*/  UIMAD UR28, UR36, UR34, URZ ;  /* 0x00000022241c72a4 */ /* 0x000fe4000f8e023f */
[----:B------:R-:W-:-:S04]  /*1c050*/  UIMAD.WIDE.U32 UR24, UP1, UR36, UR33, UR24 ;  /* 0x00000021241872a5 */ /* 0x000fc8000f820018 */
[----:B------:R-:W-:Y:S02]  /*1c060*/  UIADD3 UR28, UP2, UR28, UR25, URZ ;  /* 0x000000191c1c7290 */ /* 0x000fe4000ff5e03f */
[----:B------:R-:W-:Y:S02]  /*1c070*/  UIADD3.X UR26, UR27, URZ, URZ, UP1, !UPT ;  /* 0x0000003f1b1a7290 */ /* 0x000fe40008ffe43f */
[----:B------:R-:W-:Y:S02]  /*1c080*/  UIMAD.WIDE.U32 UR24, UR28, UR32, URZ ;  /* 0x000000201c1872a5 */ /* 0x000fe4000f8e003f */
[----:B------:R-:W-:Y:S02]  /*1c090*/  UIADD3.X UR26, URZ, UR26, URZ, UP2, !UPT ;  /* 0x0000001a3f1a7290 */ /* 0x000fe400097fe43f */
[----:B------:R-:W-:Y:S02]  /*1c0a0*/  UIMAD UR25, UR28, UR35, UR25 ;  /* 0x000000231c1972a4 */ /* 0x000fe4000f8e0219 */
[----:B------:R-:W-:-:S02]  /*1c0b0*/  UIADD3 UR27, UP2, -UR24, UR33, URZ ;  /* 0x00000021181b7290 */ /* 0x000fc4000ff5e13f */
[----:B------:R-:W-:Y:S02]  /*1c0c0*/  UIMAD UR25, UR26, UR32, UR25 ;  /* 0x000000201a1972a4 */ /* 0x000fe4000f8e0219 */
[----:B------:R-:W-:Y:S02]  /*1c0d0*/  UISETP.GE.U32.AND UP1, UPT, UR27, UR32, UPT ;  /* 0x000000201b00728c */ /* 0x000fe4000bf26070 */
[----:B------:R-:W-:Y:S02]  /*1c0e0*/  UIADD3.X UR34, ~UR25, UR34, URZ, UP2, !UPT ;  /* 0x0000002219227290 */ /* 0x000fe400097fe53f */
[----:B------:R-:W-:Y:S02]  /*1c0f0*/  UIADD3 UR25, UP2, -UR32, UR27, URZ ;  /* 0x0000001b20197290 */ /* 0x000fe4000ff5e13f */
[----:B------:R-:W-:Y:S02]  /*1c100*/  UISETP.GE.U32.AND.EX UP1, UPT, UR34, UR35, UPT, UP1 ;  /* 0x000000232200728c */ /* 0x000fe4000bf26110 */
[----:B------:R-:W-:-:S02]  /*1c110*/  UIADD3 UR24, UR28, 0x1, URZ ;  /* 0x000000011c187890 */ /* 0x000fc4000fffe03f */
[----:B------:R-:W-:Y:S02]  /*1c120*/  UIADD3.X UR26, ~UR35, UR34, URZ, UP2, !UPT ;  /* 0x00000022231a7290 */ /* 0x000fe400097fe53f */
[----:B------:R-:W-:Y:S02]  /*1c130*/  USEL UR25, UR25, UR27, UP1 ;  /* 0x0000001b19197287 */ /* 0x000fe40008800000 */
[----:B------:R-:W-:Y:S02]  /*1c140*/  USEL UR26, UR26, UR34, UP1 ;  /* 0x000000221a1a7287 */ /* 0x000fe40008800000 */
[----:B------:R-:W-:Y:S02]  /*1c150*/  USEL UR28, UR24, UR28, UP1 ;  /* 0x0000001c181c7287 */ /* 0x000fe40008800000 */
[----:B------:R-:W-:Y:S02]  /*1c160*/  UISETP.GE.U32.AND UP1, UPT, UR25, UR32, UPT ;  /* 0x000000201900728c */ /* 0x000fe4000bf26070 */
[----:B------:R-:W-:-:S02]  /*1c170*/  UISETP.NE.U32.AND UP2, UPT, UR32, URZ, UPT ;  /* 0x0000003f2000728c */ /* 0x000fc4000bf45070 */
[----:B------:R-:W-:Y:S02]  /*1c180*/  UIADD3 UR24, UR28, 0x1, URZ ;  /* 0x000000011c187890 */ /* 0x000fe4000fffe03f */
[----:B------:R-:W-:Y:S02]  /*1c190*/  UISETP.GE.U32.AND.EX UP1, UPT, UR26, UR35, UPT, UP1 ;  /* 0x000000231a00728c */ /* 0x000fe4000bf26110 */
[----:B------:R-:W-:Y:S02]  /*1c1a0*/  UISETP.NE.AND.EX UP2, UPT, UR35, URZ, UPT, UP2 ;  /* 0x0000003f2300728c */ /* 0x000fe4000bf45320 */
[----:B------:R-:W-:-:S04]  /*1c1b0*/  USEL UR24, UR24, UR28, UP1 ;  /* 0x0000001c18187287 */ /* 0x000fc80008800000 */
[----:B------:R-:W-:Y:S01]  /*1c1c0*/  USEL UR25, UR24, 0xffffffff, UP2 ;  /* 0xffffffff18197887 */ /* 0x000fe20009000000 */
[----:B------:R-:W-:Y:S11]  /*1c1d0*/  RET.REL.NODEC R2 `(_ZN7cutlass13device_kernelINS_4gemm6kernel13GemmUniversalINS1_17GroupProblemShapeIN4cute5tupleIJiiiEEEEENS1_10collective13CollectiveMmaINS1_39MainloopSm90ArrayTmaGmmaWarpSpecializedILi3ENS6_IJNS5_1CILi1EEESD_SD_EEENS1_43KernelPtrArrayTmaWarpSpecializedCooperativeEEENS6_IJNSC_ILi256EEESH_NSC_ILi64EEEEEENS_10bfloat16_tEPNS6_IJlSD_NSC_ILi0EEEEEESK_SN_NS5_8TiledMMAINS5_8MMA_AtomIJNS5_4SM904GMMA28MMA_64x256x16_F32BF16BF16_SSILNSR_5MajorE0ELST_0ELNSR_7ScaleInE1ELSU_1EEEEEENS5_6LayoutINS6_IJNSC_ILi2EEESD_SD_EEENS6_IJSD_SL_SL_EEEEENS6_IJNS5_10UnderscoreES12_S12_EEEEENS5_13SM90_TMA_LOADENS5_14ComposedLayoutINS5_7SwizzleILi3ELi4ELi3EEENS5_18smem_ptr_flag_bitsILi16EEENSX_INS6_IJNSC_ILi8EEESI_EEENS6_IJSI_SD_EEEEEEEvNS5_8identityES15_S1F_vS1G_EENS_8epilogue10collective18CollectiveEpilogueINS1I_30Sm90PtrArrayTmaWarpSpecializedILi4ELi2ELi16ELb1ELb0ELi2EEEJSJ_NS6_IJNSC_ILi128EEENSC_ILi32EEEEEENS_6half_tEPNS6_IJSD_lSL_EEES1Q_S1S_NS1I_6fusion15FusionCallbacksIS1M_NS1T_17LinearCombinationIS1Q_fS1Q_fLNS_15FloatRoundStyleE2EEESJ_S1P_JEEES15_NS16_IS18_S1A_NSX_INS6_IJSI_S1B_EEENS6_IJSD_SI_EEEEEEENS5_17SM75_U16x8_LDSM_TENS5_14SM90_TMA_STOREES22_NS5_17SM90_U16x8_STSM_TENS5_9Copy_AtomIJNS5_17SM90_U32x4_STSM_NES1Q_EEEvEEEvvEEEEvNT_6ParamsE) ;  /* 0xfffffe3c02887950 */ /* 0x000ff60003c3ffff */
.L_x_416:
[----:B------:R-:W-:-:S00]  /*1c1e0*/  BRA `(.L_x_416) ;  /* 0xfffffffc00fc7947 */ /* 0x000fc0000383ffff */
[----:B------:R-:W-:-:S00]  /*1c1f0*/  NOP ;  /* 0x0000000000007918 */ /* 0x000fc00000000000 */
        /* <DEDUP_REMOVED lines=8> */
.L_x_417:


//--------------------- .nv.global.init           --------------------------
	.section	.nv.global.init,"aw",@progbits
.nv.global.init:
	.type		$str$24,@object
	.size		$str$24,($str$25 - $str$24)
$str$24:
        /*0000*/ 	.byte	0x28, 0x61, 0x64, 0x64, 0x72, 0x65, 0x73, 0x73, 0x20, 0x26, 0x20, 0x6d, 0x61, 0x73, 0x6b, 0x29
        /*0010*/ 	.byte	0x20, 0x3d, 0x3d, 0x20, 0x30, 0x00
	.type		$str$25,@object
	.size		$str$25,(__unnamed_1 - $str$25)
$str$25:
        /*0016*/ 	.byte	0x2f, 0x74, 0x6d, 0x70, 0x2f, 0x63, 0x75, 0x74, 0x6c, 0x61, 0x73, 0x73, 0x5f, 0x73, 0x77, 0x65
        /*0026*/ 	.byte	0x65, 0x70, 0x5f, 0x73, 0x72, 0x63, 0x2f, 0x69, 0x6e, 0x63, 0x6c, 0x75, 0x64, 0x65, 0x2f, 0x63
        /*0036*/ 	.byte	0x75, 0x74, 0x65, 0x2f, 0x70, 0x6f, 0x69, 0x6e, 0x74, 0x65, 0x72, 0x5f, 0x66, 0x6c, 0x61, 0x67
        /*0046*/ 	.byte	0x67, 0x65, 0x64, 0x2e, 0x68, 0x70, 0x70, 0x00
	.type		__unnamed_1,@object
	.size		__unnamed_1,(.L_0 - __unnamed_1)
__unnamed_1:
        /* <DEDUP_REMOVED lines=28> */
        /*020e*/ 	.byte	0x30, 0x39, 0x36, 0x3e, 0x3e, 0x3e, 0x3e, 0x3e, 0x5d, 0x00
.L_0:


//--------------------- .nv.shared._ZN7cutlass13device_kernelINS_4gemm6kernel13GemmUniversalINS1_17GroupProblemShapeIN4cute5tupleIJiiiEEEEENS1_10collective13CollectiveMmaINS1_39MainloopSm90ArrayTmaGmmaWarpSpecializedILi3ENS6_IJNS5_1CILi1EEESD_SD_EEENS1_43KernelPtrArrayTmaWarpSpecializedCooperativeEEENS6_IJNSC_ILi256EEESH_NSC_ILi64EEEEEENS_10bfloat16_tEPNS6_IJlSD_NSC_ILi0EEEEEESK_SN_NS5_8TiledMMAINS5_8MMA_AtomIJNS5_4SM904GMMA28MMA_64x256x16_F32BF16BF16_SSILNSR_5MajorE0ELST_0ELNSR_7ScaleInE1ELSU_1EEEEEENS5_6LayoutINS6_IJNSC_ILi2EEESD_SD_EEENS6_IJSD_SL_SL_EEEEENS6_IJNS5_10UnderscoreES12_S12_EEEEENS5_13SM90_TMA_LOADENS5_14ComposedLayoutINS5_7SwizzleILi3ELi4ELi3EEENS5_18smem_ptr_flag_bitsILi16EEENSX_INS6_IJNSC_ILi8EEESI_EEENS6_IJSI_SD_EEEEEEEvNS5_8identityES15_S1F_vS1G_EENS_8epilogue10collective18CollectiveEpilogueINS1I_30Sm90PtrArrayTmaWarpSpecializedILi4ELi2ELi16ELb1ELb0ELi2EEEJSJ_NS6_IJNSC_ILi128EEENSC_ILi32EEEEEENS_6half_tEPNS6_IJSD_lSL_EEES1Q_S1S_NS1I_6fusion15FusionCallbacksIS1M_NS1T_17LinearCombinationIS1Q_fS1Q_fLNS_15FloatRoundStyleE2EEESJ_S1P_JEEES15_NS16_IS18_S1A_NSX_INS6_IJSI_S1B_EEENS6_IJSD_SI_EEEEEEENS5_17SM75_U16x8_LDSM_TENS5_14SM90_TMA_STOREES22_NS5_17SM90_U16x8_STSM_TENS5_9Copy_AtomIJNS5_17SM90_U32x4_STSM_NES1Q_EEEvEEEvvEEEEvNT_6ParamsE --------------------------
	.section	.nv.shared._ZN7cutlass13device_kernelINS_4gemm6kernel13GemmUniversalINS1_17GroupProblemShapeIN4cute5tupleIJiiiEEEEENS1_10collective13CollectiveMmaINS1_39MainloopSm90ArrayTmaGmmaWarpSpecializedILi3ENS6_IJNS5_1CILi1EEESD_SD_EEENS1_43KernelPtrArrayTmaWarpSpecializedCooperativeEEENS6_IJNSC_ILi256EEESH_NSC_ILi64EEEEEENS_10bfloat16_tEPNS6_IJlSD_NSC_ILi0EEEEEESK_SN_NS5_8TiledMMAINS5_8MMA_AtomIJNS5_4SM904GMMA28MMA_64x256x16_F32BF16BF16_SSILNSR_5MajorE0ELST_0ELNSR_7ScaleInE1ELSU_1EEEEEENS5_6LayoutINS6_IJNSC_ILi2EEESD_SD_EEENS6_IJSD_SL_SL_EEEEENS6_IJNS5_10UnderscoreES12_S12_EEEEENS5_13SM90_TMA_LOADENS5_14ComposedLayoutINS5_7SwizzleILi3ELi4ELi3EEENS5_18smem_ptr_flag_bitsILi16EEENSX_INS6_IJNSC_ILi8EEESI_EEENS6_IJSI_SD_EEEEEEEvNS5_8identityES15_S1F_vS1G_EENS_8epilogue10collective18CollectiveEpilogueINS1I_30Sm90PtrArrayTmaWarpSpecializedILi4ELi2ELi16ELb1ELb0ELi2EEEJSJ_NS6_IJNSC_ILi128EEENSC_ILi32EEEEEENS_6half_tEPNS6_IJSD_lSL_EEES1Q_S1S_NS1I_6fusion15FusionCallbacksIS1M_NS1T_17LinearCombinationIS1Q_fS1Q_fLNS_15FloatRoundStyleE2EEESJ_S1P_JEEES15_NS16_IS18_S1A_NSX_INS6_IJSI_S1B_EEENS6_IJSD_SI_EEEEEEENS5_17SM75_U16x8_LDSM_TENS5_14SM90_TMA_STOREES22_NS5_17SM90_U16x8_STSM_TENS5_9Copy_AtomIJNS5_17SM90_U32x4_STSM_NES1Q_EEEvEEEvvEEEEvNT_6ParamsE,"aw",@nobits
	.sectionflags	@""
	.align	16
	.zero		1024


//--------------------- .nv.shared.reserved.0     --------------------------
	.section	.nv.shared.reserved.0,"aw",@nobits
	.weak		__nv_reservedSMEM_offset_0_alias
	.size		__nv_reservedSMEM_offset_0_alias, 0, 0
	.other		__nv_reservedSMEM_offset_0_alias,@"STO_CUDA_RESERVED_SHARED STV_DEFAULT"
__nv_reservedSMEM_offset_0_alias:
	.zero		0


//--------------------- .nv.global                --------------------------
	.section	.nv.global,"aw",@nobits
.nv.global:
	.type		_ZN39_INTERNAL_43a3e6e3_4_k_cu_9d96805e_27104cute1_E,@object
	.size		_ZN39_INTERNAL_43a3e6e3_4_k_cu_9d96805e_27104cute1_E,(_ZN39_INTERNAL_43a3e6e3_4_k_cu_9d96805e_27104cuda3std3__45__cpo6cbeginE - _ZN39_INTERNAL_43a3e6e3_4_k_cu_9d96805e_27104cute1_E)
_ZN39_INTERNAL_43a3e6e3_4_k_cu_9d96805e_27104cute1_E:
	.zero		1
	.type		_ZN39_INTERNAL_43a3e6e3_4_k_cu_9d96805e_27104cuda3std3__45__cpo6cbeginE,@object
	.size		_ZN39_INTERNAL_43a3e6e3_4_k_cu_9d96805e_27104cuda3std3__45__cpo6cbeginE,(_ZN39_INTERNAL_43a3e6e3_4_k_cu_9d96805e_27104cuda3std3__48in_placeE - _ZN39_INTERNAL_43a3e6e3_4_k_cu_9d96805e_27104cuda3std3__45__cpo6cbeginE)
_ZN39_INTERNAL_43a3e6e3_4_k_cu_9d96805e_27104cuda3std3__45__cpo6cbeginE:
	.zero		1
	.type		_ZN39_INTERNAL_43a3e6e3_4_k_cu_9d96805e_27104cuda3std3__48in_placeE,@object
	.size		_ZN39_INTERNAL_43a3e6e3_4_k_cu_9d96805e_27104cuda3std3__48in_placeE,(_ZN39_INTERNAL_43a3e6e3_4_k_cu_9d96805e_27104cuda3std6ranges3__45__cpo9iter_moveE - _ZN39_INTERNAL_43a3e6e3_4_k_cu_9d96805e_27104cuda3std3__48in_placeE)
_ZN39_INTERNAL_43a3e6e3_4_k_cu_9d96805e_27104cuda3std3__48in_placeE:
	.zero		1
	.type		_ZN39_INTERNAL_43a3e6e3_4_k_cu_9d96805e_27104cuda3std6ranges3__45__cpo9iter_moveE,@object
	.size		_ZN39_INTERNAL_43a3e6e3_4_k_cu_9d96805e_27104cuda3std6ranges3__45__cpo9iter_moveE,(_ZN39_INTERNAL_43a3e6e3_4_k_cu_9d96805e_27104cuda3std3__45__cpo5beginE - _ZN39_INTERNAL_43a3e6e3_4_k_cu_9d96805e_27104cuda3std6ranges3__45__cpo9iter_moveE)
_ZN39_INTERNAL_43a3e6e3_4_k_cu_9d96805e_27104cuda3std6ranges3__45__cpo9iter_moveE:
	.zero		1
	.type		_ZN39_INTERNAL_43a3e6e3_4_k_cu_9d96805e_27104cuda3std3__45__cpo5beginE,@object
	.size		_ZN39_INTERNAL_43a3e6e3_4_k_cu_9d96805e_27104cuda3std3__45__cpo5beginE,(_ZN39_INTERNAL_43a3e6e3_4_k_cu_9d96805e_27104cuda3std3__441_GLOBAL__N__43a3e6e3_4_k_cu_9d96805e_27106ignoreE - _ZN39_INTERNAL_43a3e6e3_4_k_cu_9d96805e_27104cuda3std3__45__cpo5beginE)
_ZN39_INTERNAL_43a3e6e3_4_k_cu_9d96805e_27104cuda3std3__45__cpo5beginE:
	.zero		1
	.type		_ZN39_INTERNAL_43a3e6e3_4_k_cu_9d96805e_27104cuda3std3__441_GLOBAL__N__43a3e6e3_4_k_cu_9d96805e_27106ignoreE,@object
	.size		_ZN39_INTERNAL_43a3e6e3_4_k_cu_9d96805e_27104cuda3std3__441_GLOBAL__N__43a3e6e3_4_k_cu_9d96805e_27106ignoreE,(_ZN39_INTERNAL_43a3e6e3_4_k_cu_9d96805e_27104cute7productE - _ZN39_INTERNAL_43a3e6e3_4_k_cu_9d96805e_27104cuda3std3__441_GLOBAL__N__43a3e6e3_4_k_cu_9d96805e_27106ignoreE)
_ZN39_INTERNAL_43a3e6e3_4_k_cu_9d96805e_27104cuda3std3__441_GLOBAL__N__43a3e6e3_4_k_cu_9d96805e_27106ignoreE:
	.zero		1
	.type		_ZN39_INTERNAL_43a3e6e3_4_k_cu_9d96805e_27104cute7productE,@object
	.size		_ZN39_INTERNAL_43a3e6e3_4_k_cu_9d96805e_27104cute7productE,(_ZN39_INTERNAL_43a3e6e3_4_k_cu_9d96805e_27104cuda3std3__45__cpo3endE - _ZN39_INTERNAL_43a3e6e3_4_k_cu_9d96805e_27104cute7productE)
_ZN39_INTERNAL_43a3e6e3_4_k_cu_9d96805e_27104cute7productE:
	.zero		1
	.type		_ZN39_INTERNAL_43a3e6e3_4_k_cu_9d96805e_27104cuda3std3__45__cpo3endE,@object
	.size		_ZN39_INTERNAL_43a3e6e3_4_k_cu_9d96805e_27104cuda3std3__45__cpo3endE,(_ZN39_INTERNAL_43a3e6e3_4_k_cu_9d96805e_27104cuda3std3__419piecewise_constructE - _ZN39_INTERNAL_43a3e6e3_4_k_cu_9d96805e_27104cuda3std3__45__cpo3endE)
_ZN39_INTERNAL_43a3e6e3_4_k_cu_9d96805e_27104cuda3std3__45__cpo3endE:
	.zero		1
	.type		_ZN39_INTERNAL_43a3e6e3_4_k_cu_9d96805e_27104cuda3std3__419piecewise_constructE,@object
	.size		_ZN39_INTERNAL_43a3e6e3_4_k_cu_9d96805e_27104cuda3std3__419piecewise_constructE,(_ZN39_INTERNAL_43a3e6e3_4_k_cu_9d96805e_27104cuda3std3__45__cpo4cendE - _ZN39_INTERNAL_43a3e6e3_4_k_cu_9d96805e_27104cuda3std3__419piecewise_constructE)
_ZN39_INTERNAL_43a3e6e3_4_k_cu_9d96805e_27104cuda3std3__419piecewise_constructE:
	.zero		1
	.type		_ZN39_INTERNAL_43a3e6e3_4_k_cu_9d96805e_27104cuda3std3__45__cpo4cendE,@object
	.size		_ZN39_INTERNAL_43a3e6e3_4_k_cu_9d96805e_27104cuda3std3__45__cpo4cendE,(_ZN39_INTERNAL_43a3e6e3_4_k_cu_9d96805e_27104cuda3std6ranges3__45__cpo4swapE - _ZN39_INTERNAL_43a3e6e3_4_k_cu_9d96805e_27104cuda3std3__45__cpo4cendE)
_ZN39_INTERNAL_43a3e6e3_4_k_cu_9d96805e_27104cuda3std3__45__cpo4cendE:
	.zero		1
	.type		_ZN39_INTERNAL_43a3e6e3_4_k_cu_9d96805e_27104cuda3std6ranges3__45__cpo4swapE,@object
	.size		_ZN39_INTERNAL_43a3e6e3_4_k_cu_9d96805e_27104cuda3std6ranges3__45__cpo4swapE,(.L_8 - _ZN39_INTERNAL_43a3e6e3_4_k_cu_9d96805e_27104cuda3std6ranges3__45__cpo4swapE)
_ZN39_INTERNAL_43a3e6e3_4_k_cu_9d96805e_27104cuda3std6ranges3__45__cpo4swapE:
	.zero		1
.L_8:


//--------------------- .nv.constant0._ZN7cutlass13device_kernelINS_4gemm6kernel13GemmUniversalINS1_17GroupProblemShapeIN4cute5tupleIJiiiEEEEENS1_10collective13CollectiveMmaINS1_39MainloopSm90ArrayTmaGmmaWarpSpecializedILi3ENS6_IJNS5_1CILi1EEESD_SD_EEENS1_43KernelPtrArrayTmaWarpSpecializedCooperativeEEENS6_IJNSC_ILi256EEESH_NSC_ILi64EEEEEENS_10bfloat16_tEPNS6_IJlSD_NSC_ILi0EEEEEESK_SN_NS5_8TiledMMAINS5_8MMA_AtomIJNS5_4SM904GMMA28MMA_64x256x16_F32BF16BF16_SSILNSR_5MajorE0ELST_0ELNSR_7ScaleInE1ELSU_1EEEEEENS5_6LayoutINS6_IJNSC_ILi2EEESD_SD_EEENS6_IJSD_SL_SL_EEEEENS6_IJNS5_10UnderscoreES12_S12_EEEEENS5_13SM90_TMA_LOADENS5_14ComposedLayoutINS5_7SwizzleILi3ELi4ELi3EEENS5_18smem_ptr_flag_bitsILi16EEENSX_INS6_IJNSC_ILi8EEESI_EEENS6_IJSI_SD_EEEEEEEvNS5_8identityES15_S1F_vS1G_EENS_8epilogue10collective18CollectiveEpilogueINS1I_30Sm90PtrArrayTmaWarpSpecializedILi4ELi2ELi16ELb1ELb0ELi2EEEJSJ_NS6_IJNSC_ILi128EEENSC_ILi32EEEEEENS_6half_tEPNS6_IJSD_lSL_EEES1Q_S1S_NS1I_6fusion15FusionCallbacksIS1M_NS1T_17LinearCombinationIS1Q_fS1Q_fLNS_15FloatRoundStyleE2EEESJ_S1P_JEEES15_NS16_IS18_S1A_NSX_INS6_IJSI_S1B_EEENS6_IJSD_SI_EEEEEEENS5_17SM75_U16x8_LDSM_TENS5_14SM90_TMA_STOREES22_NS5_17SM90_U16x8_STSM_TENS5_9Copy_AtomIJNS5_17SM90_U32x4_STSM_NES1Q_EEEvEEEvvEEEEvNT_6ParamsE --------------------------
	.section	.nv.constant0._ZN7cutlass13device_kernelINS_4gemm6kernel13GemmUniversalINS1_17GroupProblemShapeIN4cute5tupleIJiiiEEEEENS1_10collective13CollectiveMmaINS1_39MainloopSm90ArrayTmaGmmaWarpSpecializedILi3ENS6_IJNS5_1CILi1EEESD_SD_EEENS1_43KernelPtrArrayTmaWarpSpecializedCooperativeEEENS6_IJNSC_ILi256EEESH_NSC_ILi64EEEEEENS_10bfloat16_tEPNS6_IJlSD_NSC_ILi0EEEEEESK_SN_NS5_8TiledMMAINS5_8MMA_AtomIJNS5_4SM904GMMA28MMA_64x256x16_F32BF16BF16_SSILNSR_5MajorE0ELST_0ELNSR_7ScaleInE1ELSU_1EEEEEENS5_6LayoutINS6_IJNSC_ILi2EEESD_SD_EEENS6_IJSD_SL_SL_EEEEENS6_IJNS5_10UnderscoreES12_S12_EEEEENS5_13SM90_TMA_LOADENS5_14ComposedLayoutINS5_7SwizzleILi3ELi4ELi3EEENS5_18smem_ptr_flag_bitsILi16EEENSX_INS6_IJNSC_ILi8EEESI_EEENS6_IJSI_SD_EEEEEEEvNS5_8identityES15_S1F_vS1G_EENS_8epilogue10collective18CollectiveEpilogueINS1I_30Sm90PtrArrayTmaWarpSpecializedILi4ELi2ELi16ELb1ELb0ELi2EEEJSJ_NS6_IJNSC_ILi128EEENSC_ILi32EEEEEENS_6half_tEPNS6_IJSD_lSL_EEES1Q_S1S_NS1I_6fusion15FusionCallbacksIS1M_NS1T_17LinearCombinationIS1Q_fS1Q_fLNS_15FloatRoundStyleE2EEESJ_S1P_JEEES15_NS16_IS18_S1A_NSX_INS6_IJSI_S1B_EEENS6_IJSD_SI_EEEEEEENS5_17SM75_U16x8_LDSM_TENS5_14SM90_TMA_STOREES22_NS5_17SM90_U16x8_STSM_TENS5_9Copy_AtomIJNS5_17SM90_U32x4_STSM_NES1Q_EEEvEEEvvEEEEvNT_6ParamsE,"a",@progbits
	.sectionflags	@""
	.align	4
.nv.constant0._ZN7cutlass13device_kernelINS_4gemm6kernel13GemmUniversalINS1_17GroupProblemShapeIN4cute5tupleIJiiiEEEEENS1_10collective13CollectiveMmaINS1_39MainloopSm90ArrayTmaGmmaWarpSpecializedILi3ENS6_IJNS5_1CILi1EEESD_SD_EEENS1_43KernelPtrArrayTmaWarpSpecializedCooperativeEEENS6_IJNSC_ILi256EEESH_NSC_ILi64EEEEEENS_10bfloat16_tEPNS6_IJlSD_NSC_ILi0EEEEEESK_SN_NS5_8TiledMMAINS5_8MMA_AtomIJNS5_4SM904GMMA28MMA_64x256x16_F32BF16BF16_SSILNSR_5MajorE0ELST_0ELNSR_7ScaleInE1ELSU_1EEEEEENS5_6LayoutINS6_IJNSC_ILi2EEESD_SD_EEENS6_IJSD_SL_SL_EEEEENS6_IJNS5_10UnderscoreES12_S12_EEEEENS5_13SM90_TMA_LOADENS5_14ComposedLayoutINS5_7SwizzleILi3ELi4ELi3EEENS5_18smem_ptr_flag_bitsILi16EEENSX_INS6_IJNSC_ILi8EEESI_EEENS6_IJSI_SD_EEEEEEEvNS5_8identityES15_S1F_vS1G_EENS_8epilogue10collective18CollectiveEpilogueINS1I_30Sm90PtrArrayTmaWarpSpecializedILi4ELi2ELi16ELb1ELb0ELi2EEEJSJ_NS6_IJNSC_ILi128EEENSC_ILi32EEEEEENS_6half_tEPNS6_IJSD_lSL_EEES1Q_S1S_NS1I_6fusion15FusionCallbacksIS1M_NS1T_17LinearCombinationIS1Q_fS1Q_fLNS_15FloatRoundStyleE2EEESJ_S1P_JEEES15_NS16_IS18_S1A_NSX_INS6_IJSI_S1B_EEENS6_IJSD_SI_EEEEEEENS5_17SM75_U16x8_LDSM_TENS5_14SM90_TMA_STOREES22_NS5_17SM90_U16x8_STSM_TENS5_9Copy_AtomIJNS5_17SM90_U32x4_STSM_NES1Q_EEEvEEEvvEEEEvNT_6ParamsE:
	.zero		2432


//--------------------- SYMBOLS --------------------------

	.type		.nv.reservedSmem.offset0,@object
	.size		.nv.reservedSmem.offset0,0x4
	.type		__assertfail,@function
